//
// Generated by NVIDIA NVVM Compiler
//
// Compiler Build ID: CL-36424714
// Cuda compilation tools, release 13.0, V13.0.88
// Based on NVVM 20.0.0
//

.version 9.0
.target sm_100
.address_size 64

	// .globl	fill
.func  (.param .b64 func_retval0) __internal_accurate_pow
(
	.param .b64 __internal_accurate_pow_param_0,
	.param .b64 __internal_accurate_pow_param_1
)
;

.visible .entry fill(
	.param .u64 .ptr .align 1 fill_param_0,
	.param .f32 fill_param_1,
	.param .u32 fill_param_2
)
{
	.reg .pred 	%p<2>;
	.reg .b32 	%r<6>;
	.reg .b32 	%f<2>;
	.reg .b64 	%rd<5>;

	ld.param.u64 	%rd1, [fill_param_0];
	ld.param.f32 	%f1, [fill_param_1];
	ld.param.u32 	%r2, [fill_param_2];
	mov.u32 	%r3, %ntid.x;
	mov.u32 	%r4, %ctaid.x;
	mov.u32 	%r5, %tid.x;
	mad.lo.s32 	%r1, %r3, %r4, %r5;
	setp.ge.s32 	%p1, %r1, %r2;
	@%p1 bra 	$L__BB0_2;
	cvta.to.global.u64 	%rd2, %rd1;
	mul.wide.s32 	%rd3, %r1, 4;
	add.s64 	%rd4, %rd2, %rd3;
	st.global.f32 	[%rd4], %f1;
$L__BB0_2:
	ret;

}
	// .globl	gelu
.visible .entry gelu(
	.param .u64 .ptr .align 1 gelu_param_0,
	.param .u64 .ptr .align 1 gelu_param_1,
	.param .u32 gelu_param_2
)
{
	.reg .pred 	%p<15>;
	.reg .b32 	%r<15>;
	.reg .b32 	%f<84>;
	.reg .b64 	%rd<12>;
	.reg .b64 	%fd<9>;

	ld.param.u64 	%rd1, [gelu_param_0];
	ld.param.u64 	%rd2, [gelu_param_1];
	ld.param.u32 	%r2, [gelu_param_2];
	mov.u32 	%r3, %ntid.x;
	mov.u32 	%r4, %ctaid.x;
	mov.u32 	%r5, %tid.x;
	mad.lo.s32 	%r1, %r3, %r4, %r5;
	setp.ge.s32 	%p1, %r1, %r2;
	@%p1 bra 	$L__BB1_9;
	cvta.to.global.u64 	%rd3, %rd1;
	mul.wide.s32 	%rd4, %r1, 4;
	add.s64 	%rd5, %rd3, %rd4;
	ld.global.nc.f32 	%f1, [%rd5];
	abs.f32 	%f2, %f1;
	setp.lt.f32 	%p2, %f2, 0f00800000;
	mul.f32 	%f9, %f2, 0f4B800000;
	selp.f32 	%f10, %f9, %f2, %p2;
	selp.f32 	%f11, 0fC1C00000, 0f00000000, %p2;
	mov.b32 	%r6, %f10;
	add.s32 	%r7, %r6, -1060439283;
	and.b32  	%r8, %r7, -8388608;
	sub.s32 	%r9, %r6, %r8;
	mov.b32 	%f12, %r9;
	cvt.rn.f32.s32 	%f13, %r8;
	fma.rn.f32 	%f14, %f13, 0f34000000, %f11;
	add.f32 	%f15, %f12, 0fBF800000;
	add.f32 	%f16, %f12, 0f3F800000;
	rcp.approx.ftz.f32 	%f17, %f16;
	add.f32 	%f18, %f15, %f15;
	mul.f32 	%f19, %f18, %f17;
	mul.f32 	%f20, %f19, %f19;
	sub.f32 	%f21, %f15, %f19;
	add.f32 	%f22, %f21, %f21;
	neg.f32 	%f23, %f19;
	fma.rn.f32 	%f24, %f23, %f15, %f22;
	mul.rn.f32 	%f25, %f17, %f24;
	fma.rn.f32 	%f26, %f20, 0f3A2C32E4, 0f3B52E7DB;
	fma.rn.f32 	%f27, %f26, %f20, 0f3C93BB73;
	fma.rn.f32 	%f28, %f27, %f20, 0f3DF6384F;
	mul.rn.f32 	%f29, %f28, %f20;
	fma.rn.f32 	%f30, %f19, 0f3FB8AA3B, %f14;
	sub.f32 	%f31, %f14, %f30;
	fma.rn.f32 	%f32, %f19, 0f3FB8AA3B, %f31;
	fma.rn.f32 	%f33, %f25, 0f3FB8AA3B, %f32;
	fma.rn.f32 	%f34, %f19, 0f32A55E34, %f33;
	mul.f32 	%f35, %f29, 0f40400000;
	fma.rn.f32 	%f36, %f35, %f25, %f34;
	fma.rn.f32 	%f37, %f29, %f19, %f36;
	add.rn.f32 	%f38, %f30, %f37;
	neg.f32 	%f39, %f30;
	add.rn.f32 	%f40, %f38, %f39;
	neg.f32 	%f41, %f40;
	add.rn.f32 	%f42, %f37, %f41;
	mov.f32 	%f43, 0f40400000;
	mul.rn.f32 	%f44, %f38, %f43;
	neg.f32 	%f45, %f44;
	fma.rn.f32 	%f46, %f38, 0f40400000, %f45;
	fma.rn.f32 	%f47, %f42, 0f40400000, %f46;
	cvt.rni.f32.f32 	%f48, %f44;
	sub.f32 	%f49, %f44, %f48;
	add.f32 	%f50, %f49, %f47;
	fma.rn.f32 	%f51, %f50, 0f391FCB8E, 0f3AAF85ED;
	fma.rn.f32 	%f52, %f51, %f50, 0f3C1D9856;
	fma.rn.f32 	%f53, %f52, %f50, 0f3D6357BB;
	fma.rn.f32 	%f54, %f53, %f50, 0f3E75FDEC;
	fma.rn.f32 	%f55, %f54, %f50, 0f3F317218;
	fma.rn.f32 	%f56, %f55, %f50, 0f3F800000;
	cvt.rzi.s32.f32 	%r10, %f48;
	setp.gt.f32 	%p3, %f48, 0f00000000;
	selp.b32 	%r11, 0, -2097152000, %p3;
	add.s32 	%r12, %r11, 2130706432;
	mov.b32 	%f57, %r12;
	mul.f32 	%f58, %f56, %f57;
	shl.b32 	%r13, %r10, 23;
	sub.s32 	%r14, %r13, %r11;
	mov.b32 	%f59, %r14;
	mul.f32 	%f60, %f58, %f59;
	abs.f32 	%f61, %f44;
	setp.gt.f32 	%p4, %f61, 0f43180000;
	setp.lt.f32 	%p5, %f44, 0f00000000;
	selp.f32 	%f62, 0f00000000, 0f7F800000, %p5;
	selp.f32 	%f3, %f62, %f60, %p4;
	setp.eq.f32 	%p6, %f1, 0f3F800000;
	mov.f32 	%f83, 0f3F800000;
	@%p6 bra 	$L__BB1_8;
	setp.num.f32 	%p7, %f2, %f2;
	@%p7 bra 	$L__BB1_4;
	mov.f32 	%f63, 0f40400000;
	add.rn.f32 	%f83, %f1, %f63;
	bra.uni 	$L__BB1_8;
$L__BB1_4:
	setp.neu.f32 	%p8, %f1, 0f00000000;
	setp.neu.f32 	%p9, %f2, 0f7F800000;
	and.pred  	%p10, %p8, %p9;
	@%p10 bra 	$L__BB1_6;
	add.f32 	%f83, %f1, %f1;
	bra.uni 	$L__BB1_8;
$L__BB1_6:
	setp.geu.f32 	%p11, %f1, 0f00000000;
	mov.f32 	%f83, %f3;
	@%p11 bra 	$L__BB1_8;
	neg.f32 	%f83, %f3;
$L__BB1_8:
	cvt.f64.f32 	%fd1, %f1;
	cvt.f64.f32 	%fd2, %f83;
	mul.f64 	%fd3, %fd2, 0d3FA2444EE469A184;
	fma.rn.f64 	%fd4, %fd1, 0d3FE9884548DF6CE3, %fd3;
	cvt.rn.f32.f64 	%f64, %fd4;
	abs.f32 	%f65, %f64;
	mul.f32 	%f66, %f65, 0f4038AA3B;
	ex2.approx.ftz.f32 	%f67, %f66;
	add.f32 	%f68, %f67, 0f3F800000;
	rcp.approx.ftz.f32 	%f69, %f68;
	fma.rn.f32 	%f70, %f69, 0fC0000000, 0f3F800000;
	setp.ge.f32 	%p12, %f65, 0f41102CB4;
	selp.f32 	%f71, 0f3F800000, %f70, %p12;
	abs.f32 	%f72, %f71;
	neg.f32 	%f73, %f72;
	mov.b64 	%rd6, %fd4;
	shr.u64 	%rd7, %rd6, 63;
	and.b64  	%rd8, %rd7, 1;
	setp.eq.b64 	%p13, %rd8, 1;
	selp.f32 	%f74, %f73, %f72, %p13;
	mul.f32 	%f75, %f64, %f64;
	fma.rn.f32 	%f76, %f75, 0f3C80F082, 0fBD563CAE;
	fma.rn.f32 	%f77, %f76, %f75, 0f3E085941;
	fma.rn.f32 	%f78, %f77, %f75, 0fBEAAA9ED;
	fma.rn.f32 	%f79, %f78, %f75, 0f00000000;
	fma.rn.f32 	%f80, %f79, %f64, %f64;
	setp.ge.f32 	%p14, %f65, 0f3F19999A;
	selp.f32 	%f81, %f74, %f80, %p14;
	cvt.f64.f32 	%fd5, %f81;
	add.f64 	%fd6, %fd5, 0d3FF0000000000000;
	mul.f64 	%fd7, %fd1, 0d3FE0000000000000;
	mul.f64 	%fd8, %fd7, %fd6;
	cvt.rn.f32.f64 	%f82, %fd8;
	cvta.to.global.u64 	%rd9, %rd2;
	add.s64 	%rd11, %rd9, %rd4;
	st.global.f32 	[%rd11], %f82;
$L__BB1_9:
	ret;

}
	// .globl	set
.visible .entry set(
	.param .u64 .ptr .align 1 set_param_0,
	.param .u32 set_param_1,
	.param .f32 set_param_2
)
{
	.reg .b32 	%r<2>;
	.reg .b32 	%f<2>;
	.reg .b64 	%rd<5>;

	ld.param.u64 	%rd1, [set_param_0];
	ld.param.u32 	%r1, [set_param_1];
	ld.param.f32 	%f1, [set_param_2];
	cvta.to.global.u64 	%rd2, %rd1;
	mul.wide.s32 	%rd3, %r1, 4;
	add.s64 	%rd4, %rd2, %rd3;
	st.global.f32 	[%rd4], %f1;
	ret;

}
	// .globl	multiplyIndex
.visible .entry multiplyIndex(
	.param .u64 .ptr .align 1 multiplyIndex_param_0,
	.param .u32 multiplyIndex_param_1,
	.param .u32 multiplyIndex_param_2
)
{
	.reg .pred 	%p<2>;
	.reg .b32 	%r<8>;
	.reg .b32 	%f<2>;
	.reg .b64 	%rd<5>;

	ld.param.u64 	%rd1, [multiplyIndex_param_0];
	ld.param.u32 	%r2, [multiplyIndex_param_1];
	ld.param.u32 	%r3, [multiplyIndex_param_2];
	mov.u32 	%r4, %ntid.x;
	mov.u32 	%r5, %ctaid.x;
	mov.u32 	%r6, %tid.x;
	mad.lo.s32 	%r1, %r4, %r5, %r6;
	setp.ge.s32 	%p1, %r1, %r3;
	@%p1 bra 	$L__BB3_2;
	cvta.to.global.u64 	%rd2, %rd1;
	mul.lo.s32 	%r7, %r2, %r1;
	cvt.rn.f32.s32 	%f1, %r7;
	mul.wide.s32 	%rd3, %r1, 4;
	add.s64 	%rd4, %rd2, %rd3;
	st.global.f32 	[%rd4], %f1;
$L__BB3_2:
	ret;

}
	// .globl	imageVector
.visible .entry imageVector(
	.param .u64 .ptr .align 1 imageVector_param_0,
	.param .u64 .ptr .align 1 imageVector_param_1,
	.param .u32 imageVector_param_2,
	.param .u32 imageVector_param_3,
	.param .u32 imageVector_param_4,
	.param .u32 imageVector_param_5
)
{
	.reg .pred 	%p<17>;
	.reg .b32 	%r<86>;
	.reg .b32 	%f<32>;
	.reg .b64 	%rd<23>;

	ld.param.u64 	%rd7, [imageVector_param_0];
	ld.param.u64 	%rd8, [imageVector_param_1];
	ld.param.u32 	%r42, [imageVector_param_2];
	ld.param.u32 	%r43, [imageVector_param_3];
	ld.param.u32 	%r40, [imageVector_param_4];
	ld.param.u32 	%r41, [imageVector_param_5];
	cvta.to.global.u64 	%rd1, %rd8;
	cvta.to.global.u64 	%rd2, %rd7;
	mov.u32 	%r44, %ntid.x;
	mov.u32 	%r45, %ctaid.x;
	mov.u32 	%r46, %tid.x;
	mad.lo.s32 	%r47, %r44, %r45, %r46;
	mul.lo.s32 	%r1, %r41, %r47;
	mov.u32 	%r48, %ntid.y;
	mov.u32 	%r49, %ctaid.y;
	mov.u32 	%r50, %tid.y;
	mad.lo.s32 	%r51, %r48, %r49, %r50;
	mul.lo.s32 	%r52, %r41, %r51;
	mov.u32 	%r53, %ntid.z;
	mov.u32 	%r54, %ctaid.z;
	mov.u32 	%r55, %tid.z;
	mad.lo.s32 	%r3, %r53, %r54, %r55;
	setp.ge.s32 	%p1, %r1, %r42;
	setp.ge.s32 	%p2, %r52, %r43;
	or.pred  	%p3, %p1, %p2;
	setp.ge.s32 	%p4, %r3, %r41;
	or.pred  	%p5, %p4, %p3;
	@%p5 bra 	$L__BB4_17;
	mul.lo.s32 	%r56, %r41, %r40;
	mul.lo.s32 	%r57, %r56, %r41;
	mul.lo.s32 	%r58, %r57, %r43;
	div.s32 	%r59, %r58, %r41;
	mul.lo.s32 	%r60, %r56, %r3;
	div.s32 	%r61, %r52, %r41;
	mad.lo.s32 	%r62, %r61, %r57, %r60;
	div.s32 	%r63, %r1, %r41;
	mad.lo.s32 	%r85, %r63, %r59, %r62;
	add.s32 	%r64, %r1, %r3;
	mad.lo.s32 	%r5, %r64, %r43, %r52;
	setp.lt.s32 	%p6, %r40, 1;
	@%p6 bra 	$L__BB4_17;
	and.b32  	%r6, %r40, 15;
	add.s32 	%r7, %r6, -1;
	and.b32  	%r8, %r40, 7;
	add.s32 	%r9, %r8, -1;
	and.b32  	%r10, %r40, 3;
	and.b32  	%r66, %r40, 2147483632;
	neg.s32 	%r11, %r66;
	add.s64 	%rd3, %rd1, 32;
	add.s64 	%rd4, %rd2, 32;
	mov.b32 	%r71, 0;
$L__BB4_3:
	setp.lt.u32 	%p7, %r40, 16;
	add.s32 	%r68, %r5, %r71;
	mul.lo.s32 	%r77, %r68, %r40;
	@%p7 bra 	$L__BB4_6;
	mov.u32 	%r73, %r11;
$L__BB4_5:
	.pragma "nounroll";
	mul.wide.s32 	%rd9, %r85, 4;
	add.s64 	%rd10, %rd3, %rd9;
	mul.wide.s32 	%rd11, %r77, 4;
	add.s64 	%rd12, %rd4, %rd11;
	ld.global.nc.f32 	%f1, [%rd12+-32];
	st.global.f32 	[%rd10+-32], %f1;
	ld.global.nc.f32 	%f2, [%rd12+-28];
	st.global.f32 	[%rd10+-28], %f2;
	ld.global.nc.f32 	%f3, [%rd12+-24];
	st.global.f32 	[%rd10+-24], %f3;
	ld.global.nc.f32 	%f4, [%rd12+-20];
	st.global.f32 	[%rd10+-20], %f4;
	ld.global.nc.f32 	%f5, [%rd12+-16];
	st.global.f32 	[%rd10+-16], %f5;
	ld.global.nc.f32 	%f6, [%rd12+-12];
	st.global.f32 	[%rd10+-12], %f6;
	ld.global.nc.f32 	%f7, [%rd12+-8];
	st.global.f32 	[%rd10+-8], %f7;
	ld.global.nc.f32 	%f8, [%rd12+-4];
	st.global.f32 	[%rd10+-4], %f8;
	ld.global.nc.f32 	%f9, [%rd12];
	st.global.f32 	[%rd10], %f9;
	ld.global.nc.f32 	%f10, [%rd12+4];
	st.global.f32 	[%rd10+4], %f10;
	ld.global.nc.f32 	%f11, [%rd12+8];
	st.global.f32 	[%rd10+8], %f11;
	ld.global.nc.f32 	%f12, [%rd12+12];
	st.global.f32 	[%rd10+12], %f12;
	ld.global.nc.f32 	%f13, [%rd12+16];
	st.global.f32 	[%rd10+16], %f13;
	ld.global.nc.f32 	%f14, [%rd12+20];
	st.global.f32 	[%rd10+20], %f14;
	ld.global.nc.f32 	%f15, [%rd12+24];
	st.global.f32 	[%rd10+24], %f15;
	ld.global.nc.f32 	%f16, [%rd12+28];
	st.global.f32 	[%rd10+28], %f16;
	add.s32 	%r85, %r85, 16;
	add.s32 	%r77, %r77, 16;
	add.s32 	%r73, %r73, 16;
	setp.ne.s32 	%p8, %r73, 0;
	@%p8 bra 	$L__BB4_5;
$L__BB4_6:
	setp.eq.s32 	%p9, %r6, 0;
	@%p9 bra 	$L__BB4_16;
	setp.lt.u32 	%p10, %r7, 7;
	@%p10 bra 	$L__BB4_9;
	mul.wide.s32 	%rd13, %r77, 4;
	add.s64 	%rd14, %rd2, %rd13;
	ld.global.nc.f32 	%f17, [%rd14];
	mul.wide.s32 	%rd15, %r85, 4;
	add.s64 	%rd16, %rd1, %rd15;
	st.global.f32 	[%rd16], %f17;
	ld.global.nc.f32 	%f18, [%rd14+4];
	st.global.f32 	[%rd16+4], %f18;
	ld.global.nc.f32 	%f19, [%rd14+8];
	st.global.f32 	[%rd16+8], %f19;
	ld.global.nc.f32 	%f20, [%rd14+12];
	st.global.f32 	[%rd16+12], %f20;
	ld.global.nc.f32 	%f21, [%rd14+16];
	st.global.f32 	[%rd16+16], %f21;
	ld.global.nc.f32 	%f22, [%rd14+20];
	st.global.f32 	[%rd16+20], %f22;
	ld.global.nc.f32 	%f23, [%rd14+24];
	st.global.f32 	[%rd16+24], %f23;
	ld.global.nc.f32 	%f24, [%rd14+28];
	st.global.f32 	[%rd16+28], %f24;
	add.s32 	%r85, %r85, 8;
	add.s32 	%r77, %r77, 8;
$L__BB4_9:
	setp.eq.s32 	%p11, %r8, 0;
	@%p11 bra 	$L__BB4_16;
	setp.lt.u32 	%p12, %r9, 3;
	mov.u32 	%r84, %r85;
	@%p12 bra 	$L__BB4_12;
	mul.wide.s32 	%rd17, %r77, 4;
	add.s64 	%rd18, %rd2, %rd17;
	ld.global.nc.f32 	%f25, [%rd18];
	mul.wide.s32 	%rd19, %r85, 4;
	add.s64 	%rd20, %rd1, %rd19;
	st.global.f32 	[%rd20], %f25;
	ld.global.nc.f32 	%f26, [%rd18+4];
	st.global.f32 	[%rd20+4], %f26;
	ld.global.nc.f32 	%f27, [%rd18+8];
	st.global.f32 	[%rd20+8], %f27;
	ld.global.nc.f32 	%f28, [%rd18+12];
	st.global.f32 	[%rd20+12], %f28;
	add.s32 	%r85, %r85, 4;
	add.s32 	%r77, %r77, 4;
	mov.u32 	%r84, %r85;
$L__BB4_12:
	setp.eq.s32 	%p13, %r10, 0;
	@%p13 bra 	$L__BB4_16;
	setp.eq.s32 	%p14, %r10, 1;
	mul.wide.s32 	%rd21, %r77, 4;
	add.s64 	%rd5, %rd2, %rd21;
	ld.global.nc.f32 	%f29, [%rd5];
	mul.wide.s32 	%rd22, %r84, 4;
	add.s64 	%rd6, %rd1, %rd22;
	st.global.f32 	[%rd6], %f29;
	add.s32 	%r85, %r84, 1;
	@%p14 bra 	$L__BB4_16;
	setp.eq.s32 	%p15, %r10, 2;
	ld.global.nc.f32 	%f30, [%rd5+4];
	st.global.f32 	[%rd6+4], %f30;
	add.s32 	%r85, %r84, 2;
	@%p15 bra 	$L__BB4_16;
	ld.global.nc.f32 	%f31, [%rd5+8];
	st.global.f32 	[%rd6+8], %f31;
	add.s32 	%r85, %r84, 3;
$L__BB4_16:
	add.s32 	%r71, %r71, 1;
	setp.ne.s32 	%p16, %r71, %r41;
	@%p16 bra 	$L__BB4_3;
$L__BB4_17:
	ret;

}
	// .globl	backImageVector
.visible .entry backImageVector(
	.param .u64 .ptr .align 1 backImageVector_param_0,
	.param .u64 .ptr .align 1 backImageVector_param_1,
	.param .u32 backImageVector_param_2,
	.param .u32 backImageVector_param_3,
	.param .u32 backImageVector_param_4,
	.param .u32 backImageVector_param_5
)
{
	.reg .pred 	%p<17>;
	.reg .b32 	%r<86>;
	.reg .b32 	%f<32>;
	.reg .b64 	%rd<23>;

	ld.param.u64 	%rd7, [backImageVector_param_0];
	ld.param.u64 	%rd8, [backImageVector_param_1];
	ld.param.u32 	%r42, [backImageVector_param_2];
	ld.param.u32 	%r43, [backImageVector_param_3];
	ld.param.u32 	%r40, [backImageVector_param_4];
	ld.param.u32 	%r41, [backImageVector_param_5];
	cvta.to.global.u64 	%rd1, %rd8;
	cvta.to.global.u64 	%rd2, %rd7;
	mov.u32 	%r44, %ntid.x;
	mov.u32 	%r45, %ctaid.x;
	mov.u32 	%r46, %tid.x;
	mad.lo.s32 	%r47, %r44, %r45, %r46;
	mul.lo.s32 	%r1, %r41, %r47;
	mov.u32 	%r48, %ntid.y;
	mov.u32 	%r49, %ctaid.y;
	mov.u32 	%r50, %tid.y;
	mad.lo.s32 	%r51, %r48, %r49, %r50;
	mul.lo.s32 	%r52, %r41, %r51;
	mov.u32 	%r53, %ntid.z;
	mov.u32 	%r54, %ctaid.z;
	mov.u32 	%r55, %tid.z;
	mad.lo.s32 	%r3, %r53, %r54, %r55;
	setp.ge.s32 	%p1, %r1, %r42;
	setp.ge.s32 	%p2, %r52, %r43;
	or.pred  	%p3, %p1, %p2;
	setp.ge.s32 	%p4, %r3, %r41;
	or.pred  	%p5, %p4, %p3;
	@%p5 bra 	$L__BB5_17;
	mul.lo.s32 	%r56, %r41, %r40;
	mul.lo.s32 	%r57, %r56, %r41;
	mul.lo.s32 	%r58, %r57, %r43;
	div.s32 	%r59, %r58, %r41;
	mul.lo.s32 	%r60, %r56, %r3;
	div.s32 	%r61, %r52, %r41;
	mad.lo.s32 	%r62, %r61, %r57, %r60;
	div.s32 	%r63, %r1, %r41;
	mad.lo.s32 	%r85, %r63, %r59, %r62;
	add.s32 	%r64, %r1, %r3;
	mad.lo.s32 	%r5, %r64, %r43, %r52;
	setp.lt.s32 	%p6, %r40, 1;
	@%p6 bra 	$L__BB5_17;
	and.b32  	%r6, %r40, 15;
	add.s32 	%r7, %r6, -1;
	and.b32  	%r8, %r40, 7;
	add.s32 	%r9, %r8, -1;
	and.b32  	%r10, %r40, 3;
	and.b32  	%r66, %r40, 2147483632;
	neg.s32 	%r11, %r66;
	add.s64 	%rd3, %rd2, 32;
	add.s64 	%rd4, %rd1, 32;
	mov.b32 	%r71, 0;
$L__BB5_3:
	setp.lt.u32 	%p7, %r40, 16;
	add.s32 	%r68, %r5, %r71;
	mul.lo.s32 	%r77, %r68, %r40;
	@%p7 bra 	$L__BB5_6;
	mov.u32 	%r73, %r11;
$L__BB5_5:
	.pragma "nounroll";
	mul.wide.s32 	%rd9, %r85, 4;
	add.s64 	%rd10, %rd3, %rd9;
	mul.wide.s32 	%rd11, %r77, 4;
	add.s64 	%rd12, %rd4, %rd11;
	ld.global.nc.f32 	%f1, [%rd10+-32];
	st.global.f32 	[%rd12+-32], %f1;
	ld.global.nc.f32 	%f2, [%rd10+-28];
	st.global.f32 	[%rd12+-28], %f2;
	ld.global.nc.f32 	%f3, [%rd10+-24];
	st.global.f32 	[%rd12+-24], %f3;
	ld.global.nc.f32 	%f4, [%rd10+-20];
	st.global.f32 	[%rd12+-20], %f4;
	ld.global.nc.f32 	%f5, [%rd10+-16];
	st.global.f32 	[%rd12+-16], %f5;
	ld.global.nc.f32 	%f6, [%rd10+-12];
	st.global.f32 	[%rd12+-12], %f6;
	ld.global.nc.f32 	%f7, [%rd10+-8];
	st.global.f32 	[%rd12+-8], %f7;
	ld.global.nc.f32 	%f8, [%rd10+-4];
	st.global.f32 	[%rd12+-4], %f8;
	ld.global.nc.f32 	%f9, [%rd10];
	st.global.f32 	[%rd12], %f9;
	ld.global.nc.f32 	%f10, [%rd10+4];
	st.global.f32 	[%rd12+4], %f10;
	ld.global.nc.f32 	%f11, [%rd10+8];
	st.global.f32 	[%rd12+8], %f11;
	ld.global.nc.f32 	%f12, [%rd10+12];
	st.global.f32 	[%rd12+12], %f12;
	ld.global.nc.f32 	%f13, [%rd10+16];
	st.global.f32 	[%rd12+16], %f13;
	ld.global.nc.f32 	%f14, [%rd10+20];
	st.global.f32 	[%rd12+20], %f14;
	ld.global.nc.f32 	%f15, [%rd10+24];
	st.global.f32 	[%rd12+24], %f15;
	ld.global.nc.f32 	%f16, [%rd10+28];
	st.global.f32 	[%rd12+28], %f16;
	add.s32 	%r85, %r85, 16;
	add.s32 	%r77, %r77, 16;
	add.s32 	%r73, %r73, 16;
	setp.ne.s32 	%p8, %r73, 0;
	@%p8 bra 	$L__BB5_5;
$L__BB5_6:
	setp.eq.s32 	%p9, %r6, 0;
	@%p9 bra 	$L__BB5_16;
	setp.lt.u32 	%p10, %r7, 7;
	@%p10 bra 	$L__BB5_9;
	mul.wide.s32 	%rd13, %r85, 4;
	add.s64 	%rd14, %rd2, %rd13;
	ld.global.nc.f32 	%f17, [%rd14];
	mul.wide.s32 	%rd15, %r77, 4;
	add.s64 	%rd16, %rd1, %rd15;
	st.global.f32 	[%rd16], %f17;
	ld.global.nc.f32 	%f18, [%rd14+4];
	st.global.f32 	[%rd16+4], %f18;
	ld.global.nc.f32 	%f19, [%rd14+8];
	st.global.f32 	[%rd16+8], %f19;
	ld.global.nc.f32 	%f20, [%rd14+12];
	st.global.f32 	[%rd16+12], %f20;
	ld.global.nc.f32 	%f21, [%rd14+16];
	st.global.f32 	[%rd16+16], %f21;
	ld.global.nc.f32 	%f22, [%rd14+20];
	st.global.f32 	[%rd16+20], %f22;
	ld.global.nc.f32 	%f23, [%rd14+24];
	st.global.f32 	[%rd16+24], %f23;
	ld.global.nc.f32 	%f24, [%rd14+28];
	st.global.f32 	[%rd16+28], %f24;
	add.s32 	%r85, %r85, 8;
	add.s32 	%r77, %r77, 8;
$L__BB5_9:
	setp.eq.s32 	%p11, %r8, 0;
	@%p11 bra 	$L__BB5_16;
	setp.lt.u32 	%p12, %r9, 3;
	mov.u32 	%r84, %r85;
	@%p12 bra 	$L__BB5_12;
	mul.wide.s32 	%rd17, %r85, 4;
	add.s64 	%rd18, %rd2, %rd17;
	ld.global.nc.f32 	%f25, [%rd18];
	mul.wide.s32 	%rd19, %r77, 4;
	add.s64 	%rd20, %rd1, %rd19;
	st.global.f32 	[%rd20], %f25;
	ld.global.nc.f32 	%f26, [%rd18+4];
	st.global.f32 	[%rd20+4], %f26;
	ld.global.nc.f32 	%f27, [%rd18+8];
	st.global.f32 	[%rd20+8], %f27;
	ld.global.nc.f32 	%f28, [%rd18+12];
	st.global.f32 	[%rd20+12], %f28;
	add.s32 	%r85, %r85, 4;
	add.s32 	%r77, %r77, 4;
	mov.u32 	%r84, %r85;
$L__BB5_12:
	setp.eq.s32 	%p13, %r10, 0;
	@%p13 bra 	$L__BB5_16;
	setp.eq.s32 	%p14, %r10, 1;
	mul.wide.s32 	%rd21, %r84, 4;
	add.s64 	%rd5, %rd2, %rd21;
	ld.global.nc.f32 	%f29, [%rd5];
	mul.wide.s32 	%rd22, %r77, 4;
	add.s64 	%rd6, %rd1, %rd22;
	st.global.f32 	[%rd6], %f29;
	add.s32 	%r85, %r84, 1;
	@%p14 bra 	$L__BB5_16;
	setp.eq.s32 	%p15, %r10, 2;
	ld.global.nc.f32 	%f30, [%rd5+4];
	st.global.f32 	[%rd6+4], %f30;
	add.s32 	%r85, %r84, 2;
	@%p15 bra 	$L__BB5_16;
	ld.global.nc.f32 	%f31, [%rd5+8];
	st.global.f32 	[%rd6+8], %f31;
	add.s32 	%r85, %r84, 3;
$L__BB5_16:
	add.s32 	%r71, %r71, 1;
	setp.ne.s32 	%p16, %r71, %r41;
	@%p16 bra 	$L__BB5_3;
$L__BB5_17:
	ret;

}
	// .globl	add3
.visible .entry add3(
	.param .u64 .ptr .align 1 add3_param_0,
	.param .u64 .ptr .align 1 add3_param_1,
	.param .u32 add3_param_2,
	.param .u32 add3_param_3
)
{
	.reg .pred 	%p<2>;
	.reg .b32 	%r<15>;
	.reg .b32 	%f<4>;
	.reg .b64 	%rd<9>;

	ld.param.u64 	%rd1, [add3_param_0];
	ld.param.u64 	%rd2, [add3_param_1];
	ld.param.u32 	%r3, [add3_param_2];
	ld.param.u32 	%r4, [add3_param_3];
	mov.u32 	%r5, %ntid.x;
	mov.u32 	%r6, %ctaid.x;
	mov.u32 	%r7, %tid.x;
	mad.lo.s32 	%r8, %r5, %r6, %r7;
	mov.u32 	%r9, %ntid.y;
	mov.u32 	%r10, %ctaid.y;
	mov.u32 	%r11, %tid.y;
	mad.lo.s32 	%r1, %r9, %r10, %r11;
	mov.u32 	%r12, %nctaid.y;
	mul.lo.s32 	%r13, %r12, %r9;
	mad.lo.s32 	%r2, %r13, %r8, %r1;
	mul.lo.s32 	%r14, %r4, %r3;
	setp.ge.s32 	%p1, %r2, %r14;
	@%p1 bra 	$L__BB6_2;
	cvta.to.global.u64 	%rd3, %rd1;
	cvta.to.global.u64 	%rd4, %rd2;
	mul.wide.u32 	%rd5, %r1, 4;
	add.s64 	%rd6, %rd3, %rd5;
	ld.global.nc.f32 	%f1, [%rd6];
	mul.wide.s32 	%rd7, %r2, 4;
	add.s64 	%rd8, %rd4, %rd7;
	ld.global.f32 	%f2, [%rd8];
	add.f32 	%f3, %f1, %f2;
	st.global.f32 	[%rd8], %f3;
$L__BB6_2:
	ret;

}
	// .globl	dot_VectorAndMatrix
.visible .entry dot_VectorAndMatrix(
	.param .u64 .ptr .align 1 dot_VectorAndMatrix_param_0,
	.param .u64 .ptr .align 1 dot_VectorAndMatrix_param_1,
	.param .u64 .ptr .align 1 dot_VectorAndMatrix_param_2,
	.param .u32 dot_VectorAndMatrix_param_3,
	.param .u32 dot_VectorAndMatrix_param_4
)
{
	.reg .pred 	%p<11>;
	.reg .b32 	%r<43>;
	.reg .b32 	%f<112>;
	.reg .b64 	%rd<31>;

	ld.param.u64 	%rd11, [dot_VectorAndMatrix_param_0];
	ld.param.u64 	%rd12, [dot_VectorAndMatrix_param_1];
	ld.param.u64 	%rd10, [dot_VectorAndMatrix_param_2];
	ld.param.u32 	%r28, [dot_VectorAndMatrix_param_3];
	ld.param.u32 	%r27, [dot_VectorAndMatrix_param_4];
	cvta.to.global.u64 	%rd1, %rd12;
	cvta.to.global.u64 	%rd2, %rd11;
	mov.u32 	%r29, %ntid.x;
	mov.u32 	%r30, %ctaid.x;
	mov.u32 	%r31, %tid.x;
	mad.lo.s32 	%r1, %r29, %r30, %r31;
	setp.ge.u32 	%p1, %r1, %r28;
	@%p1 bra 	$L__BB7_15;
	mul.lo.s32 	%r36, %r27, %r1;
	setp.lt.s32 	%p2, %r27, 1;
	mov.f32 	%f111, 0f00000000;
	@%p2 bra 	$L__BB7_14;
	and.b32  	%r3, %r27, 15;
	setp.lt.u32 	%p3, %r27, 16;
	mov.f32 	%f111, 0f00000000;
	mov.b32 	%r37, 0;
	@%p3 bra 	$L__BB7_5;
	and.b32  	%r37, %r27, 2147483632;
	neg.s32 	%r33, %r37;
	add.s64 	%rd3, %rd1, 32;
	add.s64 	%rd29, %rd2, 32;
	mov.f32 	%f111, 0f00000000;
$L__BB7_4:
	.pragma "nounroll";
	mul.wide.s32 	%rd13, %r36, 4;
	add.s64 	%rd14, %rd3, %rd13;
	ld.global.nc.f32 	%f18, [%rd29+-32];
	ld.global.nc.f32 	%f19, [%rd14+-32];
	fma.rn.f32 	%f20, %f18, %f19, %f111;
	ld.global.nc.f32 	%f21, [%rd29+-28];
	ld.global.nc.f32 	%f22, [%rd14+-28];
	fma.rn.f32 	%f23, %f21, %f22, %f20;
	ld.global.nc.f32 	%f24, [%rd29+-24];
	ld.global.nc.f32 	%f25, [%rd14+-24];
	fma.rn.f32 	%f26, %f24, %f25, %f23;
	ld.global.nc.f32 	%f27, [%rd29+-20];
	ld.global.nc.f32 	%f28, [%rd14+-20];
	fma.rn.f32 	%f29, %f27, %f28, %f26;
	ld.global.nc.f32 	%f30, [%rd29+-16];
	ld.global.nc.f32 	%f31, [%rd14+-16];
	fma.rn.f32 	%f32, %f30, %f31, %f29;
	ld.global.nc.f32 	%f33, [%rd29+-12];
	ld.global.nc.f32 	%f34, [%rd14+-12];
	fma.rn.f32 	%f35, %f33, %f34, %f32;
	ld.global.nc.f32 	%f36, [%rd29+-8];
	ld.global.nc.f32 	%f37, [%rd14+-8];
	fma.rn.f32 	%f38, %f36, %f37, %f35;
	ld.global.nc.f32 	%f39, [%rd29+-4];
	ld.global.nc.f32 	%f40, [%rd14+-4];
	fma.rn.f32 	%f41, %f39, %f40, %f38;
	ld.global.nc.f32 	%f42, [%rd29];
	ld.global.nc.f32 	%f43, [%rd14];
	fma.rn.f32 	%f44, %f42, %f43, %f41;
	ld.global.nc.f32 	%f45, [%rd29+4];
	ld.global.nc.f32 	%f46, [%rd14+4];
	fma.rn.f32 	%f47, %f45, %f46, %f44;
	ld.global.nc.f32 	%f48, [%rd29+8];
	ld.global.nc.f32 	%f49, [%rd14+8];
	fma.rn.f32 	%f50, %f48, %f49, %f47;
	ld.global.nc.f32 	%f51, [%rd29+12];
	ld.global.nc.f32 	%f52, [%rd14+12];
	fma.rn.f32 	%f53, %f51, %f52, %f50;
	ld.global.nc.f32 	%f54, [%rd29+16];
	ld.global.nc.f32 	%f55, [%rd14+16];
	fma.rn.f32 	%f56, %f54, %f55, %f53;
	ld.global.nc.f32 	%f57, [%rd29+20];
	ld.global.nc.f32 	%f58, [%rd14+20];
	fma.rn.f32 	%f59, %f57, %f58, %f56;
	ld.global.nc.f32 	%f60, [%rd29+24];
	ld.global.nc.f32 	%f61, [%rd14+24];
	fma.rn.f32 	%f62, %f60, %f61, %f59;
	ld.global.nc.f32 	%f63, [%rd29+28];
	ld.global.nc.f32 	%f64, [%rd14+28];
	fma.rn.f32 	%f111, %f63, %f64, %f62;
	add.s32 	%r36, %r36, 16;
	add.s32 	%r33, %r33, 16;
	add.s64 	%rd29, %rd29, 64;
	setp.ne.s32 	%p4, %r33, 0;
	@%p4 bra 	$L__BB7_4;
$L__BB7_5:
	setp.eq.s32 	%p5, %r3, 0;
	@%p5 bra 	$L__BB7_14;
	and.b32  	%r12, %r27, 7;
	setp.lt.u32 	%p6, %r3, 8;
	@%p6 bra 	$L__BB7_8;
	mul.wide.u32 	%rd15, %r37, 4;
	add.s64 	%rd16, %rd2, %rd15;
	ld.global.nc.f32 	%f66, [%rd16];
	mul.wide.s32 	%rd17, %r36, 4;
	add.s64 	%rd18, %rd1, %rd17;
	ld.global.nc.f32 	%f67, [%rd18];
	fma.rn.f32 	%f68, %f66, %f67, %f111;
	ld.global.nc.f32 	%f69, [%rd16+4];
	ld.global.nc.f32 	%f70, [%rd18+4];
	fma.rn.f32 	%f71, %f69, %f70, %f68;
	ld.global.nc.f32 	%f72, [%rd16+8];
	ld.global.nc.f32 	%f73, [%rd18+8];
	fma.rn.f32 	%f74, %f72, %f73, %f71;
	ld.global.nc.f32 	%f75, [%rd16+12];
	ld.global.nc.f32 	%f76, [%rd18+12];
	fma.rn.f32 	%f77, %f75, %f76, %f74;
	ld.global.nc.f32 	%f78, [%rd16+16];
	ld.global.nc.f32 	%f79, [%rd18+16];
	fma.rn.f32 	%f80, %f78, %f79, %f77;
	ld.global.nc.f32 	%f81, [%rd16+20];
	ld.global.nc.f32 	%f82, [%rd18+20];
	fma.rn.f32 	%f83, %f81, %f82, %f80;
	ld.global.nc.f32 	%f84, [%rd16+24];
	ld.global.nc.f32 	%f85, [%rd18+24];
	fma.rn.f32 	%f86, %f84, %f85, %f83;
	ld.global.nc.f32 	%f87, [%rd16+28];
	ld.global.nc.f32 	%f88, [%rd18+28];
	fma.rn.f32 	%f111, %f87, %f88, %f86;
	add.s32 	%r36, %r36, 8;
	add.s32 	%r37, %r37, 8;
$L__BB7_8:
	setp.eq.s32 	%p7, %r12, 0;
	@%p7 bra 	$L__BB7_14;
	and.b32  	%r17, %r27, 3;
	setp.lt.u32 	%p8, %r12, 4;
	@%p8 bra 	$L__BB7_11;
	mul.wide.u32 	%rd19, %r37, 4;
	add.s64 	%rd20, %rd2, %rd19;
	ld.global.nc.f32 	%f90, [%rd20];
	mul.wide.s32 	%rd21, %r36, 4;
	add.s64 	%rd22, %rd1, %rd21;
	ld.global.nc.f32 	%f91, [%rd22];
	fma.rn.f32 	%f92, %f90, %f91, %f111;
	ld.global.nc.f32 	%f93, [%rd20+4];
	ld.global.nc.f32 	%f94, [%rd22+4];
	fma.rn.f32 	%f95, %f93, %f94, %f92;
	ld.global.nc.f32 	%f96, [%rd20+8];
	ld.global.nc.f32 	%f97, [%rd22+8];
	fma.rn.f32 	%f98, %f96, %f97, %f95;
	ld.global.nc.f32 	%f99, [%rd20+12];
	ld.global.nc.f32 	%f100, [%rd22+12];
	fma.rn.f32 	%f111, %f99, %f100, %f98;
	add.s32 	%r36, %r36, 4;
	add.s32 	%r37, %r37, 4;
$L__BB7_11:
	setp.eq.s32 	%p9, %r17, 0;
	@%p9 bra 	$L__BB7_14;
	mul.wide.u32 	%rd23, %r37, 4;
	add.s64 	%rd30, %rd2, %rd23;
	neg.s32 	%r41, %r17;
$L__BB7_13:
	.pragma "nounroll";
	mul.wide.s32 	%rd24, %r36, 4;
	add.s64 	%rd25, %rd1, %rd24;
	ld.global.nc.f32 	%f101, [%rd30];
	ld.global.nc.f32 	%f102, [%rd25];
	fma.rn.f32 	%f111, %f101, %f102, %f111;
	add.s32 	%r36, %r36, 1;
	add.s64 	%rd30, %rd30, 4;
	add.s32 	%r41, %r41, 1;
	setp.ne.s32 	%p10, %r41, 0;
	@%p10 bra 	$L__BB7_13;
$L__BB7_14:
	cvta.to.global.u64 	%rd26, %rd10;
	mul.wide.u32 	%rd27, %r1, 4;
	add.s64 	%rd28, %rd26, %rd27;
	st.global.f32 	[%rd28], %f111;
$L__BB7_15:
	ret;

}
	// .globl	derivativeWeight
.visible .entry derivativeWeight(
	.param .u64 .ptr .align 1 derivativeWeight_param_0,
	.param .u64 .ptr .align 1 derivativeWeight_param_1,
	.param .u64 .ptr .align 1 derivativeWeight_param_2,
	.param .u32 derivativeWeight_param_3,
	.param .u32 derivativeWeight_param_4
)
{
	.reg .pred 	%p<2>;
	.reg .b32 	%r<11>;
	.reg .b32 	%f<5>;
	.reg .b64 	%rd<13>;

	ld.param.u64 	%rd1, [derivativeWeight_param_0];
	ld.param.u64 	%rd2, [derivativeWeight_param_1];
	ld.param.u64 	%rd3, [derivativeWeight_param_2];
	ld.param.u32 	%r3, [derivativeWeight_param_3];
	ld.param.u32 	%r2, [derivativeWeight_param_4];
	mov.u32 	%r4, %tid.x;
	mov.u32 	%r5, %ntid.x;
	mov.u32 	%r6, %ctaid.x;
	mad.lo.s32 	%r1, %r5, %r6, %r4;
	mul.lo.s32 	%r7, %r2, %r3;
	setp.ge.u32 	%p1, %r1, %r7;
	@%p1 bra 	$L__BB8_2;
	cvta.to.global.u64 	%rd4, %rd2;
	cvta.to.global.u64 	%rd5, %rd1;
	cvta.to.global.u64 	%rd6, %rd3;
	div.u32 	%r8, %r1, %r2;
	mul.wide.u32 	%rd7, %r8, 4;
	add.s64 	%rd8, %rd4, %rd7;
	ld.global.nc.f32 	%f1, [%rd8];
	mul.lo.s32 	%r9, %r8, %r2;
	sub.s32 	%r10, %r1, %r9;
	mul.wide.u32 	%rd9, %r10, 4;
	add.s64 	%rd10, %rd5, %rd9;
	ld.global.nc.f32 	%f2, [%rd10];
	mul.wide.u32 	%rd11, %r1, 4;
	add.s64 	%rd12, %rd6, %rd11;
	ld.global.f32 	%f3, [%rd12];
	fma.rn.f32 	%f4, %f1, %f2, %f3;
	st.global.f32 	[%rd12], %f4;
$L__BB8_2:
	ret;

}
	// .globl	findMean_part
.visible .entry findMean_part(
	.param .u64 .ptr .align 1 findMean_part_param_0,
	.param .u64 .ptr .align 1 findMean_part_param_1,
	.param .u32 findMean_part_param_2,
	.param .u32 findMean_part_param_3
)
{
	.reg .pred 	%p<11>;
	.reg .b32 	%r<34>;
	.reg .b32 	%f<30>;
	.reg .b64 	%rd<16>;
	.reg .b64 	%fd<83>;

	ld.param.u64 	%rd4, [findMean_part_param_0];
	ld.param.u64 	%rd3, [findMean_part_param_1];
	ld.param.u32 	%r22, [findMean_part_param_2];
	ld.param.u32 	%r21, [findMean_part_param_3];
	cvta.to.global.u64 	%rd1, %rd4;
	mov.u32 	%r23, %ntid.x;
	mov.u32 	%r24, %ctaid.x;
	mov.u32 	%r25, %tid.x;
	mad.lo.s32 	%r1, %r23, %r24, %r25;
	setp.ge.s32 	%p1, %r1, %r22;
	@%p1 bra 	$L__BB9_15;
	mul.lo.s32 	%r29, %r21, %r1;
	setp.lt.s32 	%p2, %r21, 1;
	mov.f64 	%fd82, 0d0000000000000000;
	@%p2 bra 	$L__BB9_14;
	and.b32  	%r3, %r21, 15;
	setp.lt.u32 	%p3, %r21, 16;
	mov.f64 	%fd82, 0d0000000000000000;
	@%p3 bra 	$L__BB9_5;
	and.b32  	%r26, %r21, 2147483632;
	neg.s32 	%r27, %r26;
	add.s64 	%rd2, %rd1, 32;
	mov.f64 	%fd82, 0d0000000000000000;
$L__BB9_4:
	.pragma "nounroll";
	mul.wide.s32 	%rd5, %r29, 4;
	add.s64 	%rd6, %rd2, %rd5;
	ld.global.nc.f32 	%f1, [%rd6+-32];
	cvt.f64.f32 	%fd18, %f1;
	add.f64 	%fd19, %fd82, %fd18;
	ld.global.nc.f32 	%f2, [%rd6+-28];
	cvt.f64.f32 	%fd20, %f2;
	add.f64 	%fd21, %fd19, %fd20;
	ld.global.nc.f32 	%f3, [%rd6+-24];
	cvt.f64.f32 	%fd22, %f3;
	add.f64 	%fd23, %fd21, %fd22;
	ld.global.nc.f32 	%f4, [%rd6+-20];
	cvt.f64.f32 	%fd24, %f4;
	add.f64 	%fd25, %fd23, %fd24;
	ld.global.nc.f32 	%f5, [%rd6+-16];
	cvt.f64.f32 	%fd26, %f5;
	add.f64 	%fd27, %fd25, %fd26;
	ld.global.nc.f32 	%f6, [%rd6+-12];
	cvt.f64.f32 	%fd28, %f6;
	add.f64 	%fd29, %fd27, %fd28;
	ld.global.nc.f32 	%f7, [%rd6+-8];
	cvt.f64.f32 	%fd30, %f7;
	add.f64 	%fd31, %fd29, %fd30;
	ld.global.nc.f32 	%f8, [%rd6+-4];
	cvt.f64.f32 	%fd32, %f8;
	add.f64 	%fd33, %fd31, %fd32;
	ld.global.nc.f32 	%f9, [%rd6];
	cvt.f64.f32 	%fd34, %f9;
	add.f64 	%fd35, %fd33, %fd34;
	ld.global.nc.f32 	%f10, [%rd6+4];
	cvt.f64.f32 	%fd36, %f10;
	add.f64 	%fd37, %fd35, %fd36;
	ld.global.nc.f32 	%f11, [%rd6+8];
	cvt.f64.f32 	%fd38, %f11;
	add.f64 	%fd39, %fd37, %fd38;
	ld.global.nc.f32 	%f12, [%rd6+12];
	cvt.f64.f32 	%fd40, %f12;
	add.f64 	%fd41, %fd39, %fd40;
	ld.global.nc.f32 	%f13, [%rd6+16];
	cvt.f64.f32 	%fd42, %f13;
	add.f64 	%fd43, %fd41, %fd42;
	ld.global.nc.f32 	%f14, [%rd6+20];
	cvt.f64.f32 	%fd44, %f14;
	add.f64 	%fd45, %fd43, %fd44;
	ld.global.nc.f32 	%f15, [%rd6+24];
	cvt.f64.f32 	%fd46, %f15;
	add.f64 	%fd47, %fd45, %fd46;
	ld.global.nc.f32 	%f16, [%rd6+28];
	cvt.f64.f32 	%fd48, %f16;
	add.f64 	%fd82, %fd47, %fd48;
	add.s32 	%r29, %r29, 16;
	add.s32 	%r27, %r27, 16;
	setp.ne.s32 	%p4, %r27, 0;
	@%p4 bra 	$L__BB9_4;
$L__BB9_5:
	setp.eq.s32 	%p5, %r3, 0;
	@%p5 bra 	$L__BB9_14;
	and.b32  	%r10, %r21, 7;
	setp.lt.u32 	%p6, %r3, 8;
	@%p6 bra 	$L__BB9_8;
	mul.wide.s32 	%rd7, %r29, 4;
	add.s64 	%rd8, %rd1, %rd7;
	ld.global.nc.f32 	%f17, [%rd8];
	cvt.f64.f32 	%fd50, %f17;
	add.f64 	%fd51, %fd82, %fd50;
	ld.global.nc.f32 	%f18, [%rd8+4];
	cvt.f64.f32 	%fd52, %f18;
	add.f64 	%fd53, %fd51, %fd52;
	ld.global.nc.f32 	%f19, [%rd8+8];
	cvt.f64.f32 	%fd54, %f19;
	add.f64 	%fd55, %fd53, %fd54;
	ld.global.nc.f32 	%f20, [%rd8+12];
	cvt.f64.f32 	%fd56, %f20;
	add.f64 	%fd57, %fd55, %fd56;
	ld.global.nc.f32 	%f21, [%rd8+16];
	cvt.f64.f32 	%fd58, %f21;
	add.f64 	%fd59, %fd57, %fd58;
	ld.global.nc.f32 	%f22, [%rd8+20];
	cvt.f64.f32 	%fd60, %f22;
	add.f64 	%fd61, %fd59, %fd60;
	ld.global.nc.f32 	%f23, [%rd8+24];
	cvt.f64.f32 	%fd62, %f23;
	add.f64 	%fd63, %fd61, %fd62;
	ld.global.nc.f32 	%f24, [%rd8+28];
	cvt.f64.f32 	%fd64, %f24;
	add.f64 	%fd82, %fd63, %fd64;
	add.s32 	%r29, %r29, 8;
$L__BB9_8:
	setp.eq.s32 	%p7, %r10, 0;
	@%p7 bra 	$L__BB9_14;
	and.b32  	%r13, %r21, 3;
	setp.lt.u32 	%p8, %r10, 4;
	@%p8 bra 	$L__BB9_11;
	mul.wide.s32 	%rd9, %r29, 4;
	add.s64 	%rd10, %rd1, %rd9;
	ld.global.nc.f32 	%f25, [%rd10];
	cvt.f64.f32 	%fd66, %f25;
	add.f64 	%fd67, %fd82, %fd66;
	ld.global.nc.f32 	%f26, [%rd10+4];
	cvt.f64.f32 	%fd68, %f26;
	add.f64 	%fd69, %fd67, %fd68;
	ld.global.nc.f32 	%f27, [%rd10+8];
	cvt.f64.f32 	%fd70, %f27;
	add.f64 	%fd71, %fd69, %fd70;
	ld.global.nc.f32 	%f28, [%rd10+12];
	cvt.f64.f32 	%fd72, %f28;
	add.f64 	%fd82, %fd71, %fd72;
	add.s32 	%r29, %r29, 4;
$L__BB9_11:
	setp.eq.s32 	%p9, %r13, 0;
	@%p9 bra 	$L__BB9_14;
	neg.s32 	%r32, %r13;
$L__BB9_13:
	.pragma "nounroll";
	mul.wide.s32 	%rd11, %r29, 4;
	add.s64 	%rd12, %rd1, %rd11;
	ld.global.nc.f32 	%f29, [%rd12];
	cvt.f64.f32 	%fd73, %f29;
	add.f64 	%fd82, %fd82, %fd73;
	add.s32 	%r29, %r29, 1;
	add.s32 	%r32, %r32, 1;
	setp.ne.s32 	%p10, %r32, 0;
	@%p10 bra 	$L__BB9_13;
$L__BB9_14:
	cvta.to.global.u64 	%rd13, %rd3;
	mul.wide.s32 	%rd14, %r1, 8;
	add.s64 	%rd15, %rd13, %rd14;
	st.global.f64 	[%rd15], %fd82;
$L__BB9_15:
	ret;

}
	// .globl	generateErrorNorm
.visible .entry generateErrorNorm(
	.param .u64 .ptr .align 1 generateErrorNorm_param_0,
	.param .u64 .ptr .align 1 generateErrorNorm_param_1,
	.param .u64 .ptr .align 1 generateErrorNorm_param_2,
	.param .u32 generateErrorNorm_param_3,
	.param .u32 generateErrorNorm_param_4
)
{
	.reg .pred 	%p<2>;
	.reg .b32 	%r<15>;
	.reg .b32 	%f<4>;
	.reg .b64 	%rd<12>;

	ld.param.u64 	%rd1, [generateErrorNorm_param_0];
	ld.param.u64 	%rd2, [generateErrorNorm_param_1];
	ld.param.u64 	%rd3, [generateErrorNorm_param_2];
	ld.param.u32 	%r3, [generateErrorNorm_param_3];
	ld.param.u32 	%r4, [generateErrorNorm_param_4];
	mov.u32 	%r5, %ntid.x;
	mov.u32 	%r6, %ctaid.x;
	mov.u32 	%r7, %tid.x;
	mad.lo.s32 	%r8, %r5, %r6, %r7;
	mov.u32 	%r9, %ntid.y;
	mov.u32 	%r10, %ctaid.y;
	mov.u32 	%r11, %tid.y;
	mad.lo.s32 	%r1, %r9, %r10, %r11;
	mov.u32 	%r12, %nctaid.y;
	mul.lo.s32 	%r13, %r12, %r9;
	mad.lo.s32 	%r2, %r13, %r8, %r1;
	mul.lo.s32 	%r14, %r4, %r3;
	setp.ge.s32 	%p1, %r2, %r14;
	@%p1 bra 	$L__BB10_2;
	cvta.to.global.u64 	%rd4, %rd1;
	cvta.to.global.u64 	%rd5, %rd2;
	cvta.to.global.u64 	%rd6, %rd3;
	mul.wide.s32 	%rd7, %r2, 4;
	add.s64 	%rd8, %rd4, %rd7;
	ld.global.nc.f32 	%f1, [%rd8];
	mul.wide.u32 	%rd9, %r1, 4;
	add.s64 	%rd10, %rd5, %rd9;
	ld.global.nc.f32 	%f2, [%rd10];
	mul.f32 	%f3, %f1, %f2;
	add.s64 	%rd11, %rd6, %rd7;
	st.global.f32 	[%rd11], %f3;
$L__BB10_2:
	ret;

}
	// .globl	derVar_part_2
.visible .entry derVar_part_2(
	.param .u64 .ptr .align 1 derVar_part_2_param_0,
	.param .u64 .ptr .align 1 derVar_part_2_param_1,
	.param .u64 .ptr .align 1 derVar_part_2_param_2,
	.param .u64 .ptr .align 1 derVar_part_2_param_3,
	.param .u32 derVar_part_2_param_4,
	.param .u32 derVar_part_2_param_5
)
{
	.reg .pred 	%p<11>;
	.reg .b32 	%r<27>;
	.reg .b32 	%f<83>;
	.reg .b64 	%rd<27>;
	.reg .b64 	%fd<62>;

	ld.param.u64 	%rd7, [derVar_part_2_param_0];
	ld.param.u64 	%rd8, [derVar_part_2_param_1];
	ld.param.u64 	%rd5, [derVar_part_2_param_2];
	ld.param.u64 	%rd6, [derVar_part_2_param_3];
	ld.param.u32 	%r16, [derVar_part_2_param_4];
	ld.param.u32 	%r15, [derVar_part_2_param_5];
	cvta.to.global.u64 	%rd1, %rd8;
	cvta.to.global.u64 	%rd2, %rd7;
	mov.u32 	%r17, %ntid.x;
	mov.u32 	%r18, %ctaid.x;
	mov.u32 	%r19, %tid.x;
	mad.lo.s32 	%r1, %r17, %r18, %r19;
	setp.ge.s32 	%p1, %r1, %r16;
	@%p1 bra 	$L__BB11_14;
	cvta.to.global.u64 	%rd9, %rd5;
	mul.lo.s32 	%r24, %r15, %r1;
	mul.wide.s32 	%rd10, %r1, 8;
	add.s64 	%rd11, %rd9, %rd10;
	ld.global.nc.f64 	%fd1, [%rd11];
	setp.lt.s32 	%p2, %r15, 1;
	mov.f32 	%f82, 0f00000000;
	@%p2 bra 	$L__BB11_13;
	and.b32  	%r3, %r15, 7;
	setp.lt.u32 	%p3, %r15, 8;
	mov.f32 	%f82, 0f00000000;
	@%p3 bra 	$L__BB11_5;
	and.b32  	%r20, %r15, 2147483640;
	neg.s32 	%r22, %r20;
	add.s64 	%rd3, %rd2, 16;
	add.s64 	%rd4, %rd1, 16;
	mov.f32 	%f82, 0f00000000;
$L__BB11_4:
	.pragma "nounroll";
	mul.wide.s32 	%rd12, %r24, 4;
	add.s64 	%rd13, %rd3, %rd12;
	add.s64 	%rd14, %rd4, %rd12;
	ld.global.nc.f32 	%f17, [%rd13+-16];
	cvt.f64.f32 	%fd2, %f17;
	ld.global.nc.f32 	%f18, [%rd14+-16];
	cvt.f64.f32 	%fd3, %f18;
	sub.f64 	%fd4, %fd3, %fd1;
	mul.f64 	%fd5, %fd4, %fd2;
	cvt.rn.f32.f64 	%f19, %fd5;
	add.f32 	%f20, %f82, %f19;
	ld.global.nc.f32 	%f21, [%rd13+-12];
	cvt.f64.f32 	%fd6, %f21;
	ld.global.nc.f32 	%f22, [%rd14+-12];
	cvt.f64.f32 	%fd7, %f22;
	sub.f64 	%fd8, %fd7, %fd1;
	mul.f64 	%fd9, %fd8, %fd6;
	cvt.rn.f32.f64 	%f23, %fd9;
	add.f32 	%f24, %f20, %f23;
	ld.global.nc.f32 	%f25, [%rd13+-8];
	cvt.f64.f32 	%fd10, %f25;
	ld.global.nc.f32 	%f26, [%rd14+-8];
	cvt.f64.f32 	%fd11, %f26;
	sub.f64 	%fd12, %fd11, %fd1;
	mul.f64 	%fd13, %fd12, %fd10;
	cvt.rn.f32.f64 	%f27, %fd13;
	add.f32 	%f28, %f24, %f27;
	ld.global.nc.f32 	%f29, [%rd13+-4];
	cvt.f64.f32 	%fd14, %f29;
	ld.global.nc.f32 	%f30, [%rd14+-4];
	cvt.f64.f32 	%fd15, %f30;
	sub.f64 	%fd16, %fd15, %fd1;
	mul.f64 	%fd17, %fd16, %fd14;
	cvt.rn.f32.f64 	%f31, %fd17;
	add.f32 	%f32, %f28, %f31;
	ld.global.nc.f32 	%f33, [%rd13];
	cvt.f64.f32 	%fd18, %f33;
	ld.global.nc.f32 	%f34, [%rd14];
	cvt.f64.f32 	%fd19, %f34;
	sub.f64 	%fd20, %fd19, %fd1;
	mul.f64 	%fd21, %fd20, %fd18;
	cvt.rn.f32.f64 	%f35, %fd21;
	add.f32 	%f36, %f32, %f35;
	ld.global.nc.f32 	%f37, [%rd13+4];
	cvt.f64.f32 	%fd22, %f37;
	ld.global.nc.f32 	%f38, [%rd14+4];
	cvt.f64.f32 	%fd23, %f38;
	sub.f64 	%fd24, %fd23, %fd1;
	mul.f64 	%fd25, %fd24, %fd22;
	cvt.rn.f32.f64 	%f39, %fd25;
	add.f32 	%f40, %f36, %f39;
	ld.global.nc.f32 	%f41, [%rd13+8];
	cvt.f64.f32 	%fd26, %f41;
	ld.global.nc.f32 	%f42, [%rd14+8];
	cvt.f64.f32 	%fd27, %f42;
	sub.f64 	%fd28, %fd27, %fd1;
	mul.f64 	%fd29, %fd28, %fd26;
	cvt.rn.f32.f64 	%f43, %fd29;
	add.f32 	%f44, %f40, %f43;
	ld.global.nc.f32 	%f45, [%rd13+12];
	cvt.f64.f32 	%fd30, %f45;
	ld.global.nc.f32 	%f46, [%rd14+12];
	cvt.f64.f32 	%fd31, %f46;
	sub.f64 	%fd32, %fd31, %fd1;
	mul.f64 	%fd33, %fd32, %fd30;
	cvt.rn.f32.f64 	%f47, %fd33;
	add.f32 	%f82, %f44, %f47;
	add.s32 	%r24, %r24, 8;
	add.s32 	%r22, %r22, 8;
	setp.ne.s32 	%p4, %r22, 0;
	@%p4 bra 	$L__BB11_4;
$L__BB11_5:
	setp.eq.s32 	%p5, %r3, 0;
	@%p5 bra 	$L__BB11_13;
	and.b32  	%r10, %r15, 3;
	setp.lt.u32 	%p6, %r3, 4;
	@%p6 bra 	$L__BB11_8;
	mul.wide.s32 	%rd15, %r24, 4;
	add.s64 	%rd16, %rd2, %rd15;
	ld.global.nc.f32 	%f49, [%rd16];
	cvt.f64.f32 	%fd34, %f49;
	add.s64 	%rd17, %rd1, %rd15;
	ld.global.nc.f32 	%f50, [%rd17];
	cvt.f64.f32 	%fd35, %f50;
	sub.f64 	%fd36, %fd35, %fd1;
	mul.f64 	%fd37, %fd36, %fd34;
	cvt.rn.f32.f64 	%f51, %fd37;
	add.f32 	%f52, %f82, %f51;
	ld.global.nc.f32 	%f53, [%rd16+4];
	cvt.f64.f32 	%fd38, %f53;
	ld.global.nc.f32 	%f54, [%rd17+4];
	cvt.f64.f32 	%fd39, %f54;
	sub.f64 	%fd40, %fd39, %fd1;
	mul.f64 	%fd41, %fd40, %fd38;
	cvt.rn.f32.f64 	%f55, %fd41;
	add.f32 	%f56, %f52, %f55;
	ld.global.nc.f32 	%f57, [%rd16+8];
	cvt.f64.f32 	%fd42, %f57;
	ld.global.nc.f32 	%f58, [%rd17+8];
	cvt.f64.f32 	%fd43, %f58;
	sub.f64 	%fd44, %fd43, %fd1;
	mul.f64 	%fd45, %fd44, %fd42;
	cvt.rn.f32.f64 	%f59, %fd45;
	add.f32 	%f60, %f56, %f59;
	ld.global.nc.f32 	%f61, [%rd16+12];
	cvt.f64.f32 	%fd46, %f61;
	ld.global.nc.f32 	%f62, [%rd17+12];
	cvt.f64.f32 	%fd47, %f62;
	sub.f64 	%fd48, %fd47, %fd1;
	mul.f64 	%fd49, %fd48, %fd46;
	cvt.rn.f32.f64 	%f63, %fd49;
	add.f32 	%f82, %f60, %f63;
	add.s32 	%r24, %r24, 4;
$L__BB11_8:
	setp.eq.s32 	%p7, %r10, 0;
	@%p7 bra 	$L__BB11_13;
	setp.eq.s32 	%p8, %r10, 1;
	@%p8 bra 	$L__BB11_11;
	mul.wide.s32 	%rd18, %r24, 4;
	add.s64 	%rd19, %rd2, %rd18;
	ld.global.nc.f32 	%f65, [%rd19];
	cvt.f64.f32 	%fd50, %f65;
	add.s64 	%rd20, %rd1, %rd18;
	ld.global.nc.f32 	%f66, [%rd20];
	cvt.f64.f32 	%fd51, %f66;
	sub.f64 	%fd52, %fd51, %fd1;
	mul.f64 	%fd53, %fd52, %fd50;
	cvt.rn.f32.f64 	%f67, %fd53;
	add.f32 	%f68, %f82, %f67;
	ld.global.nc.f32 	%f69, [%rd19+4];
	cvt.f64.f32 	%fd54, %f69;
	ld.global.nc.f32 	%f70, [%rd20+4];
	cvt.f64.f32 	%fd55, %f70;
	sub.f64 	%fd56, %fd55, %fd1;
	mul.f64 	%fd57, %fd56, %fd54;
	cvt.rn.f32.f64 	%f71, %fd57;
	add.f32 	%f82, %f68, %f71;
	add.s32 	%r24, %r24, 2;
$L__BB11_11:
	and.b32  	%r21, %r15, 1;
	setp.eq.b32 	%p9, %r21, 1;
	not.pred 	%p10, %p9;
	@%p10 bra 	$L__BB11_13;
	mul.wide.s32 	%rd21, %r24, 4;
	add.s64 	%rd22, %rd2, %rd21;
	ld.global.nc.f32 	%f72, [%rd22];
	cvt.f64.f32 	%fd58, %f72;
	add.s64 	%rd23, %rd1, %rd21;
	ld.global.nc.f32 	%f73, [%rd23];
	cvt.f64.f32 	%fd59, %f73;
	sub.f64 	%fd60, %fd59, %fd1;
	mul.f64 	%fd61, %fd60, %fd58;
	cvt.rn.f32.f64 	%f74, %fd61;
	add.f32 	%f82, %f82, %f74;
$L__BB11_13:
	cvta.to.global.u64 	%rd24, %rd6;
	mul.wide.s32 	%rd25, %r1, 4;
	add.s64 	%rd26, %rd24, %rd25;
	st.global.f32 	[%rd26], %f82;
$L__BB11_14:
	ret;

}
	// .globl	derMean_part_2
.visible .entry derMean_part_2(
	.param .u64 .ptr .align 1 derMean_part_2_param_0,
	.param .u64 .ptr .align 1 derMean_part_2_param_1,
	.param .u64 .ptr .align 1 derMean_part_2_param_2,
	.param .u64 .ptr .align 1 derMean_part_2_param_3,
	.param .u64 .ptr .align 1 derMean_part_2_param_4,
	.param .u32 derMean_part_2_param_5,
	.param .u32 derMean_part_2_param_6
)
{
	.reg .pred 	%p<11>;
	.reg .b32 	%r<34>;
	.reg .b32 	%f<112>;
	.reg .b64 	%rd<31>;
	.reg .b64 	%fd<113>;

	ld.param.u64 	%rd8, [derMean_part_2_param_0];
	ld.param.u64 	%rd9, [derMean_part_2_param_1];
	ld.param.u64 	%rd5, [derMean_part_2_param_2];
	ld.param.u64 	%rd6, [derMean_part_2_param_3];
	ld.param.u64 	%rd7, [derMean_part_2_param_4];
	ld.param.u32 	%r22, [derMean_part_2_param_5];
	ld.param.u32 	%r21, [derMean_part_2_param_6];
	cvta.to.global.u64 	%rd1, %rd9;
	cvta.to.global.u64 	%rd2, %rd8;
	mov.u32 	%r23, %ntid.x;
	mov.u32 	%r24, %ctaid.x;
	mov.u32 	%r25, %tid.x;
	mad.lo.s32 	%r1, %r23, %r24, %r25;
	setp.ge.s32 	%p1, %r1, %r22;
	@%p1 bra 	$L__BB12_15;
	cvta.to.global.u64 	%rd10, %rd5;
	mul.lo.s32 	%r29, %r21, %r1;
	mul.wide.s32 	%rd11, %r1, 8;
	add.s64 	%rd12, %rd10, %rd11;
	ld.global.nc.f64 	%fd1, [%rd12];
	setp.lt.s32 	%p2, %r21, 1;
	mov.f64 	%fd112, 0d0000000000000000;
	mov.f32 	%f111, 0f00000000;
	@%p2 bra 	$L__BB12_14;
	and.b32  	%r3, %r21, 15;
	setp.lt.u32 	%p3, %r21, 16;
	mov.f32 	%f111, 0f00000000;
	mov.f64 	%fd112, 0d0000000000000000;
	@%p3 bra 	$L__BB12_5;
	and.b32  	%r26, %r21, 2147483632;
	neg.s32 	%r27, %r26;
	add.s64 	%rd3, %rd2, 32;
	add.s64 	%rd4, %rd1, 32;
	mov.f32 	%f111, 0f00000000;
	mov.f64 	%fd112, 0d0000000000000000;
$L__BB12_4:
	.pragma "nounroll";
	mul.wide.s32 	%rd13, %r29, 4;
	add.s64 	%rd14, %rd3, %rd13;
	add.s64 	%rd15, %rd4, %rd13;
	ld.global.nc.f32 	%f18, [%rd14+-32];
	add.f32 	%f19, %f111, %f18;
	ld.global.nc.f32 	%f20, [%rd15+-32];
	cvt.f64.f32 	%fd19, %f20;
	sub.f64 	%fd20, %fd19, %fd1;
	add.f64 	%fd21, %fd112, %fd20;
	ld.global.nc.f32 	%f21, [%rd14+-28];
	add.f32 	%f22, %f19, %f21;
	ld.global.nc.f32 	%f23, [%rd15+-28];
	cvt.f64.f32 	%fd22, %f23;
	sub.f64 	%fd23, %fd22, %fd1;
	add.f64 	%fd24, %fd21, %fd23;
	ld.global.nc.f32 	%f24, [%rd14+-24];
	add.f32 	%f25, %f22, %f24;
	ld.global.nc.f32 	%f26, [%rd15+-24];
	cvt.f64.f32 	%fd25, %f26;
	sub.f64 	%fd26, %fd25, %fd1;
	add.f64 	%fd27, %fd24, %fd26;
	ld.global.nc.f32 	%f27, [%rd14+-20];
	add.f32 	%f28, %f25, %f27;
	ld.global.nc.f32 	%f29, [%rd15+-20];
	cvt.f64.f32 	%fd28, %f29;
	sub.f64 	%fd29, %fd28, %fd1;
	add.f64 	%fd30, %fd27, %fd29;
	ld.global.nc.f32 	%f30, [%rd14+-16];
	add.f32 	%f31, %f28, %f30;
	ld.global.nc.f32 	%f32, [%rd15+-16];
	cvt.f64.f32 	%fd31, %f32;
	sub.f64 	%fd32, %fd31, %fd1;
	add.f64 	%fd33, %fd30, %fd32;
	ld.global.nc.f32 	%f33, [%rd14+-12];
	add.f32 	%f34, %f31, %f33;
	ld.global.nc.f32 	%f35, [%rd15+-12];
	cvt.f64.f32 	%fd34, %f35;
	sub.f64 	%fd35, %fd34, %fd1;
	add.f64 	%fd36, %fd33, %fd35;
	ld.global.nc.f32 	%f36, [%rd14+-8];
	add.f32 	%f37, %f34, %f36;
	ld.global.nc.f32 	%f38, [%rd15+-8];
	cvt.f64.f32 	%fd37, %f38;
	sub.f64 	%fd38, %fd37, %fd1;
	add.f64 	%fd39, %fd36, %fd38;
	ld.global.nc.f32 	%f39, [%rd14+-4];
	add.f32 	%f40, %f37, %f39;
	ld.global.nc.f32 	%f41, [%rd15+-4];
	cvt.f64.f32 	%fd40, %f41;
	sub.f64 	%fd41, %fd40, %fd1;
	add.f64 	%fd42, %fd39, %fd41;
	ld.global.nc.f32 	%f42, [%rd14];
	add.f32 	%f43, %f40, %f42;
	ld.global.nc.f32 	%f44, [%rd15];
	cvt.f64.f32 	%fd43, %f44;
	sub.f64 	%fd44, %fd43, %fd1;
	add.f64 	%fd45, %fd42, %fd44;
	ld.global.nc.f32 	%f45, [%rd14+4];
	add.f32 	%f46, %f43, %f45;
	ld.global.nc.f32 	%f47, [%rd15+4];
	cvt.f64.f32 	%fd46, %f47;
	sub.f64 	%fd47, %fd46, %fd1;
	add.f64 	%fd48, %fd45, %fd47;
	ld.global.nc.f32 	%f48, [%rd14+8];
	add.f32 	%f49, %f46, %f48;
	ld.global.nc.f32 	%f50, [%rd15+8];
	cvt.f64.f32 	%fd49, %f50;
	sub.f64 	%fd50, %fd49, %fd1;
	add.f64 	%fd51, %fd48, %fd50;
	ld.global.nc.f32 	%f51, [%rd14+12];
	add.f32 	%f52, %f49, %f51;
	ld.global.nc.f32 	%f53, [%rd15+12];
	cvt.f64.f32 	%fd52, %f53;
	sub.f64 	%fd53, %fd52, %fd1;
	add.f64 	%fd54, %fd51, %fd53;
	ld.global.nc.f32 	%f54, [%rd14+16];
	add.f32 	%f55, %f52, %f54;
	ld.global.nc.f32 	%f56, [%rd15+16];
	cvt.f64.f32 	%fd55, %f56;
	sub.f64 	%fd56, %fd55, %fd1;
	add.f64 	%fd57, %fd54, %fd56;
	ld.global.nc.f32 	%f57, [%rd14+20];
	add.f32 	%f58, %f55, %f57;
	ld.global.nc.f32 	%f59, [%rd15+20];
	cvt.f64.f32 	%fd58, %f59;
	sub.f64 	%fd59, %fd58, %fd1;
	add.f64 	%fd60, %fd57, %fd59;
	ld.global.nc.f32 	%f60, [%rd14+24];
	add.f32 	%f61, %f58, %f60;
	ld.global.nc.f32 	%f62, [%rd15+24];
	cvt.f64.f32 	%fd61, %f62;
	sub.f64 	%fd62, %fd61, %fd1;
	add.f64 	%fd63, %fd60, %fd62;
	ld.global.nc.f32 	%f63, [%rd14+28];
	add.f32 	%f111, %f61, %f63;
	ld.global.nc.f32 	%f64, [%rd15+28];
	cvt.f64.f32 	%fd64, %f64;
	sub.f64 	%fd65, %fd64, %fd1;
	add.f64 	%fd112, %fd63, %fd65;
	add.s32 	%r29, %r29, 16;
	add.s32 	%r27, %r27, 16;
	setp.ne.s32 	%p4, %r27, 0;
	@%p4 bra 	$L__BB12_4;
$L__BB12_5:
	setp.eq.s32 	%p5, %r3, 0;
	@%p5 bra 	$L__BB12_14;
	and.b32  	%r10, %r21, 7;
	setp.lt.u32 	%p6, %r3, 8;
	@%p6 bra 	$L__BB12_8;
	mul.wide.s32 	%rd16, %r29, 4;
	add.s64 	%rd17, %rd2, %rd16;
	ld.global.nc.f32 	%f66, [%rd17];
	add.f32 	%f67, %f111, %f66;
	add.s64 	%rd18, %rd1, %rd16;
	ld.global.nc.f32 	%f68, [%rd18];
	cvt.f64.f32 	%fd67, %f68;
	sub.f64 	%fd68, %fd67, %fd1;
	add.f64 	%fd69, %fd112, %fd68;
	ld.global.nc.f32 	%f69, [%rd17+4];
	add.f32 	%f70, %f67, %f69;
	ld.global.nc.f32 	%f71, [%rd18+4];
	cvt.f64.f32 	%fd70, %f71;
	sub.f64 	%fd71, %fd70, %fd1;
	add.f64 	%fd72, %fd69, %fd71;
	ld.global.nc.f32 	%f72, [%rd17+8];
	add.f32 	%f73, %f70, %f72;
	ld.global.nc.f32 	%f74, [%rd18+8];
	cvt.f64.f32 	%fd73, %f74;
	sub.f64 	%fd74, %fd73, %fd1;
	add.f64 	%fd75, %fd72, %fd74;
	ld.global.nc.f32 	%f75, [%rd17+12];
	add.f32 	%f76, %f73, %f75;
	ld.global.nc.f32 	%f77, [%rd18+12];
	cvt.f64.f32 	%fd76, %f77;
	sub.f64 	%fd77, %fd76, %fd1;
	add.f64 	%fd78, %fd75, %fd77;
	ld.global.nc.f32 	%f78, [%rd17+16];
	add.f32 	%f79, %f76, %f78;
	ld.global.nc.f32 	%f80, [%rd18+16];
	cvt.f64.f32 	%fd79, %f80;
	sub.f64 	%fd80, %fd79, %fd1;
	add.f64 	%fd81, %fd78, %fd80;
	ld.global.nc.f32 	%f81, [%rd17+20];
	add.f32 	%f82, %f79, %f81;
	ld.global.nc.f32 	%f83, [%rd18+20];
	cvt.f64.f32 	%fd82, %f83;
	sub.f64 	%fd83, %fd82, %fd1;
	add.f64 	%fd84, %fd81, %fd83;
	ld.global.nc.f32 	%f84, [%rd17+24];
	add.f32 	%f85, %f82, %f84;
	ld.global.nc.f32 	%f86, [%rd18+24];
	cvt.f64.f32 	%fd85, %f86;
	sub.f64 	%fd86, %fd85, %fd1;
	add.f64 	%fd87, %fd84, %fd86;
	ld.global.nc.f32 	%f87, [%rd17+28];
	add.f32 	%f111, %f85, %f87;
	ld.global.nc.f32 	%f88, [%rd18+28];
	cvt.f64.f32 	%fd88, %f88;
	sub.f64 	%fd89, %fd88, %fd1;
	add.f64 	%fd112, %fd87, %fd89;
	add.s32 	%r29, %r29, 8;
$L__BB12_8:
	setp.eq.s32 	%p7, %r10, 0;
	@%p7 bra 	$L__BB12_14;
	and.b32  	%r13, %r21, 3;
	setp.lt.u32 	%p8, %r10, 4;
	@%p8 bra 	$L__BB12_11;
	mul.wide.s32 	%rd19, %r29, 4;
	add.s64 	%rd20, %rd2, %rd19;
	ld.global.nc.f32 	%f90, [%rd20];
	add.f32 	%f91, %f111, %f90;
	add.s64 	%rd21, %rd1, %rd19;
	ld.global.nc.f32 	%f92, [%rd21];
	cvt.f64.f32 	%fd91, %f92;
	sub.f64 	%fd92, %fd91, %fd1;
	add.f64 	%fd93, %fd112, %fd92;
	ld.global.nc.f32 	%f93, [%rd20+4];
	add.f32 	%f94, %f91, %f93;
	ld.global.nc.f32 	%f95, [%rd21+4];
	cvt.f64.f32 	%fd94, %f95;
	sub.f64 	%fd95, %fd94, %fd1;
	add.f64 	%fd96, %fd93, %fd95;
	ld.global.nc.f32 	%f96, [%rd20+8];
	add.f32 	%f97, %f94, %f96;
	ld.global.nc.f32 	%f98, [%rd21+8];
	cvt.f64.f32 	%fd97, %f98;
	sub.f64 	%fd98, %fd97, %fd1;
	add.f64 	%fd99, %fd96, %fd98;
	ld.global.nc.f32 	%f99, [%rd20+12];
	add.f32 	%f111, %f97, %f99;
	ld.global.nc.f32 	%f100, [%rd21+12];
	cvt.f64.f32 	%fd100, %f100;
	sub.f64 	%fd101, %fd100, %fd1;
	add.f64 	%fd112, %fd99, %fd101;
	add.s32 	%r29, %r29, 4;
$L__BB12_11:
	setp.eq.s32 	%p9, %r13, 0;
	@%p9 bra 	$L__BB12_14;
	neg.s32 	%r32, %r13;
$L__BB12_13:
	.pragma "nounroll";
	mul.wide.s32 	%rd22, %r29, 4;
	add.s64 	%rd23, %rd1, %rd22;
	add.s64 	%rd24, %rd2, %rd22;
	ld.global.nc.f32 	%f101, [%rd24];
	add.f32 	%f111, %f111, %f101;
	ld.global.nc.f32 	%f102, [%rd23];
	cvt.f64.f32 	%fd102, %f102;
	sub.f64 	%fd103, %fd102, %fd1;
	add.f64 	%fd112, %fd112, %fd103;
	add.s32 	%r29, %r29, 1;
	add.s32 	%r32, %r32, 1;
	setp.ne.s32 	%p10, %r32, 0;
	@%p10 bra 	$L__BB12_13;
$L__BB12_14:
	cvta.to.global.u64 	%rd25, %rd6;
	mul.wide.s32 	%rd26, %r1, 4;
	add.s64 	%rd27, %rd25, %rd26;
	st.global.f32 	[%rd27], %f111;
	cvta.to.global.u64 	%rd28, %rd7;
	add.s64 	%rd30, %rd28, %rd11;
	st.global.f64 	[%rd30], %fd112;
$L__BB12_15:
	ret;

}
	// .globl	derNorm_part_2
.visible .entry derNorm_part_2(
	.param .u64 .ptr .align 1 derNorm_part_2_param_0,
	.param .u64 .ptr .align 1 derNorm_part_2_param_1,
	.param .u64 .ptr .align 1 derNorm_part_2_param_2,
	.param .u64 .ptr .align 1 derNorm_part_2_param_3,
	.param .u64 .ptr .align 1 derNorm_part_2_param_4,
	.param .u64 .ptr .align 1 derNorm_part_2_param_5,
	.param .u64 .ptr .align 1 derNorm_part_2_param_6,
	.param .u32 derNorm_part_2_param_7,
	.param .u32 derNorm_part_2_param_8
)
{
	.reg .pred 	%p<2>;
	.reg .b32 	%r<14>;
	.reg .b32 	%f<10>;
	.reg .b64 	%rd<26>;
	.reg .b64 	%fd<4>;

	ld.param.u64 	%rd2, [derNorm_part_2_param_1];
	ld.param.u64 	%rd3, [derNorm_part_2_param_2];
	ld.param.u64 	%rd4, [derNorm_part_2_param_3];
	ld.param.u64 	%rd5, [derNorm_part_2_param_4];
	ld.param.u64 	%rd6, [derNorm_part_2_param_5];
	ld.param.u64 	%rd7, [derNorm_part_2_param_6];
	ld.param.u32 	%r3, [derNorm_part_2_param_7];
	ld.param.u32 	%r4, [derNorm_part_2_param_8];
	mov.u32 	%r5, %ntid.x;
	mov.u32 	%r6, %ctaid.x;
	mov.u32 	%r7, %tid.x;
	mad.lo.s32 	%r1, %r5, %r6, %r7;
	mov.u32 	%r8, %ntid.y;
	mov.u32 	%r9, %ctaid.y;
	mov.u32 	%r10, %tid.y;
	mov.u32 	%r11, %nctaid.y;
	mad.lo.s32 	%r12, %r1, %r11, %r9;
	mad.lo.s32 	%r2, %r12, %r8, %r10;
	mul.lo.s32 	%r13, %r4, %r3;
	setp.ge.s32 	%p1, %r2, %r13;
	@%p1 bra 	$L__BB13_2;
	ld.param.u64 	%rd25, [derNorm_part_2_param_0];
	cvta.to.global.u64 	%rd8, %rd25;
	cvta.to.global.u64 	%rd9, %rd2;
	cvta.to.global.u64 	%rd10, %rd3;
	cvta.to.global.u64 	%rd11, %rd4;
	cvta.to.global.u64 	%rd12, %rd5;
	cvta.to.global.u64 	%rd13, %rd6;
	cvta.to.global.u64 	%rd14, %rd7;
	mul.wide.s32 	%rd15, %r2, 4;
	add.s64 	%rd16, %rd8, %rd15;
	ld.global.nc.f32 	%f1, [%rd16];
	mul.wide.s32 	%rd17, %r1, 4;
	add.s64 	%rd18, %rd9, %rd17;
	ld.global.nc.f32 	%f2, [%rd18];
	add.s64 	%rd19, %rd10, %rd17;
	ld.global.nc.f32 	%f3, [%rd19];
	add.s64 	%rd20, %rd11, %rd15;
	ld.global.nc.f32 	%f4, [%rd20];
	cvt.f64.f32 	%fd1, %f4;
	mul.wide.s32 	%rd21, %r1, 8;
	add.s64 	%rd22, %rd12, %rd21;
	ld.global.nc.f64 	%fd2, [%rd22];
	sub.f64 	%fd3, %fd1, %fd2;
	cvt.rn.f32.f64 	%f5, %fd3;
	mul.f32 	%f6, %f3, %f5;
	fma.rn.f32 	%f7, %f1, %f2, %f6;
	add.s64 	%rd23, %rd13, %rd17;
	ld.global.nc.f32 	%f8, [%rd23];
	add.f32 	%f9, %f8, %f7;
	add.s64 	%rd24, %rd14, %rd15;
	st.global.f32 	[%rd24], %f9;
$L__BB13_2:
	ret;

}
	// .globl	derivativeWeight_2
.visible .entry derivativeWeight_2(
	.param .u64 .ptr .align 1 derivativeWeight_2_param_0,
	.param .u64 .ptr .align 1 derivativeWeight_2_param_1,
	.param .u64 .ptr .align 1 derivativeWeight_2_param_2,
	.param .u64 .ptr .align 1 derivativeWeight_2_param_3,
	.param .u64 .ptr .align 1 derivativeWeight_2_param_4,
	.param .u64 .ptr .align 1 derivativeWeight_2_param_5,
	.param .u32 derivativeWeight_2_param_6,
	.param .u32 derivativeWeight_2_param_7
)
{
	.reg .pred 	%p<11>;
	.reg .b32 	%r<57>;
	.reg .b32 	%f<145>;
	.reg .b64 	%rd<63>;

	ld.param.u64 	%rd9, [derivativeWeight_2_param_0];
	ld.param.u64 	%rd10, [derivativeWeight_2_param_1];
	ld.param.u64 	%rd5, [derivativeWeight_2_param_2];
	ld.param.u64 	%rd6, [derivativeWeight_2_param_3];
	ld.param.u64 	%rd7, [derivativeWeight_2_param_4];
	ld.param.u64 	%rd8, [derivativeWeight_2_param_5];
	ld.param.u32 	%r16, [derivativeWeight_2_param_6];
	ld.param.u32 	%r17, [derivativeWeight_2_param_7];
	cvta.to.global.u64 	%rd1, %rd10;
	cvta.to.global.u64 	%rd2, %rd9;
	mov.u32 	%r18, %ntid.x;
	mov.u32 	%r19, %ctaid.x;
	mov.u32 	%r20, %tid.x;
	mad.lo.s32 	%r1, %r18, %r19, %r20;
	setp.ge.s32 	%p1, %r1, %r17;
	@%p1 bra 	$L__BB14_14;
	cvta.to.global.u64 	%rd11, %rd7;
	cvta.to.global.u64 	%rd12, %rd8;
	cvta.to.global.u64 	%rd13, %rd6;
	cvta.to.global.u64 	%rd14, %rd5;
	mul.wide.s32 	%rd15, %r1, 4;
	add.s64 	%rd3, %rd11, %rd15;
	ld.global.f32 	%f143, [%rd3];
	add.s64 	%rd4, %rd12, %rd15;
	ld.global.f32 	%f144, [%rd4];
	add.s64 	%rd16, %rd13, %rd15;
	ld.global.nc.f32 	%f3, [%rd16];
	add.s64 	%rd17, %rd14, %rd15;
	ld.global.nc.f32 	%f4, [%rd17];
	setp.lt.s32 	%p2, %r16, 1;
	@%p2 bra 	$L__BB14_13;
	and.b32  	%r2, %r16, 7;
	setp.lt.u32 	%p3, %r16, 8;
	mov.b32 	%r55, 0;
	@%p3 bra 	$L__BB14_5;
	and.b32  	%r55, %r16, 2147483640;
	neg.s32 	%r53, %r55;
	shl.b32 	%r5, %r17, 3;
	mov.u32 	%r52, %r1;
$L__BB14_4:
	.pragma "nounroll";
	cvt.rn.f32.s32 	%f30, %r52;
	cvt.rzi.s32.f32 	%r22, %f30;
	mul.wide.s32 	%rd18, %r22, 4;
	add.s64 	%rd19, %rd2, %rd18;
	ld.global.nc.f32 	%f31, [%rd19];
	add.f32 	%f32, %f143, %f31;
	add.s64 	%rd20, %rd1, %rd18;
	ld.global.nc.f32 	%f33, [%rd20];
	sub.f32 	%f34, %f33, %f4;
	div.rn.f32 	%f35, %f34, %f3;
	fma.rn.f32 	%f36, %f31, %f35, %f144;
	add.s32 	%r23, %r17, %r52;
	cvt.rn.f32.s32 	%f37, %r23;
	cvt.rzi.s32.f32 	%r24, %f37;
	mul.wide.s32 	%rd21, %r24, 4;
	add.s64 	%rd22, %rd2, %rd21;
	ld.global.nc.f32 	%f38, [%rd22];
	add.f32 	%f39, %f32, %f38;
	add.s64 	%rd23, %rd1, %rd21;
	ld.global.nc.f32 	%f40, [%rd23];
	sub.f32 	%f41, %f40, %f4;
	div.rn.f32 	%f42, %f41, %f3;
	fma.rn.f32 	%f43, %f38, %f42, %f36;
	add.s32 	%r25, %r17, %r23;
	cvt.rn.f32.s32 	%f44, %r25;
	cvt.rzi.s32.f32 	%r26, %f44;
	mul.wide.s32 	%rd24, %r26, 4;
	add.s64 	%rd25, %rd2, %rd24;
	ld.global.nc.f32 	%f45, [%rd25];
	add.f32 	%f46, %f39, %f45;
	add.s64 	%rd26, %rd1, %rd24;
	ld.global.nc.f32 	%f47, [%rd26];
	sub.f32 	%f48, %f47, %f4;
	div.rn.f32 	%f49, %f48, %f3;
	fma.rn.f32 	%f50, %f45, %f49, %f43;
	add.s32 	%r27, %r17, %r25;
	cvt.rn.f32.s32 	%f51, %r27;
	cvt.rzi.s32.f32 	%r28, %f51;
	mul.wide.s32 	%rd27, %r28, 4;
	add.s64 	%rd28, %rd2, %rd27;
	ld.global.nc.f32 	%f52, [%rd28];
	add.f32 	%f53, %f46, %f52;
	add.s64 	%rd29, %rd1, %rd27;
	ld.global.nc.f32 	%f54, [%rd29];
	sub.f32 	%f55, %f54, %f4;
	div.rn.f32 	%f56, %f55, %f3;
	fma.rn.f32 	%f57, %f52, %f56, %f50;
	add.s32 	%r29, %r17, %r27;
	cvt.rn.f32.s32 	%f58, %r29;
	cvt.rzi.s32.f32 	%r30, %f58;
	mul.wide.s32 	%rd30, %r30, 4;
	add.s64 	%rd31, %rd2, %rd30;
	ld.global.nc.f32 	%f59, [%rd31];
	add.f32 	%f60, %f53, %f59;
	add.s64 	%rd32, %rd1, %rd30;
	ld.global.nc.f32 	%f61, [%rd32];
	sub.f32 	%f62, %f61, %f4;
	div.rn.f32 	%f63, %f62, %f3;
	fma.rn.f32 	%f64, %f59, %f63, %f57;
	add.s32 	%r31, %r17, %r29;
	cvt.rn.f32.s32 	%f65, %r31;
	cvt.rzi.s32.f32 	%r32, %f65;
	mul.wide.s32 	%rd33, %r32, 4;
	add.s64 	%rd34, %rd2, %rd33;
	ld.global.nc.f32 	%f66, [%rd34];
	add.f32 	%f67, %f60, %f66;
	add.s64 	%rd35, %rd1, %rd33;
	ld.global.nc.f32 	%f68, [%rd35];
	sub.f32 	%f69, %f68, %f4;
	div.rn.f32 	%f70, %f69, %f3;
	fma.rn.f32 	%f71, %f66, %f70, %f64;
	add.s32 	%r33, %r17, %r31;
	cvt.rn.f32.s32 	%f72, %r33;
	cvt.rzi.s32.f32 	%r34, %f72;
	mul.wide.s32 	%rd36, %r34, 4;
	add.s64 	%rd37, %rd2, %rd36;
	ld.global.nc.f32 	%f73, [%rd37];
	add.f32 	%f74, %f67, %f73;
	add.s64 	%rd38, %rd1, %rd36;
	ld.global.nc.f32 	%f75, [%rd38];
	sub.f32 	%f76, %f75, %f4;
	div.rn.f32 	%f77, %f76, %f3;
	fma.rn.f32 	%f78, %f73, %f77, %f71;
	add.s32 	%r35, %r17, %r33;
	cvt.rn.f32.s32 	%f79, %r35;
	cvt.rzi.s32.f32 	%r36, %f79;
	mul.wide.s32 	%rd39, %r36, 4;
	add.s64 	%rd40, %rd2, %rd39;
	ld.global.nc.f32 	%f80, [%rd40];
	add.f32 	%f143, %f74, %f80;
	add.s64 	%rd41, %rd1, %rd39;
	ld.global.nc.f32 	%f81, [%rd41];
	sub.f32 	%f82, %f81, %f4;
	div.rn.f32 	%f83, %f82, %f3;
	fma.rn.f32 	%f144, %f80, %f83, %f78;
	add.s32 	%r53, %r53, 8;
	add.s32 	%r52, %r52, %r5;
	setp.ne.s32 	%p4, %r53, 0;
	@%p4 bra 	$L__BB14_4;
$L__BB14_5:
	setp.eq.s32 	%p5, %r2, 0;
	@%p5 bra 	$L__BB14_13;
	and.b32  	%r11, %r16, 3;
	setp.lt.u32 	%p6, %r2, 4;
	@%p6 bra 	$L__BB14_8;
	mad.lo.s32 	%r37, %r55, %r17, %r1;
	cvt.rn.f32.s32 	%f85, %r37;
	cvt.rzi.s32.f32 	%r38, %f85;
	mul.wide.s32 	%rd42, %r38, 4;
	add.s64 	%rd43, %rd2, %rd42;
	ld.global.nc.f32 	%f86, [%rd43];
	add.f32 	%f87, %f143, %f86;
	add.s64 	%rd44, %rd1, %rd42;
	ld.global.nc.f32 	%f88, [%rd44];
	sub.f32 	%f89, %f88, %f4;
	div.rn.f32 	%f90, %f89, %f3;
	fma.rn.f32 	%f91, %f86, %f90, %f144;
	add.s32 	%r39, %r37, %r17;
	cvt.rn.f32.s32 	%f92, %r39;
	cvt.rzi.s32.f32 	%r40, %f92;
	mul.wide.s32 	%rd45, %r40, 4;
	add.s64 	%rd46, %rd2, %rd45;
	ld.global.nc.f32 	%f93, [%rd46];
	add.f32 	%f94, %f87, %f93;
	add.s64 	%rd47, %rd1, %rd45;
	ld.global.nc.f32 	%f95, [%rd47];
	sub.f32 	%f96, %f95, %f4;
	div.rn.f32 	%f97, %f96, %f3;
	fma.rn.f32 	%f98, %f93, %f97, %f91;
	add.s32 	%r41, %r39, %r17;
	cvt.rn.f32.s32 	%f99, %r41;
	cvt.rzi.s32.f32 	%r42, %f99;
	mul.wide.s32 	%rd48, %r42, 4;
	add.s64 	%rd49, %rd2, %rd48;
	ld.global.nc.f32 	%f100, [%rd49];
	add.f32 	%f101, %f94, %f100;
	add.s64 	%rd50, %rd1, %rd48;
	ld.global.nc.f32 	%f102, [%rd50];
	sub.f32 	%f103, %f102, %f4;
	div.rn.f32 	%f104, %f103, %f3;
	fma.rn.f32 	%f105, %f100, %f104, %f98;
	add.s32 	%r43, %r41, %r17;
	cvt.rn.f32.s32 	%f106, %r43;
	cvt.rzi.s32.f32 	%r44, %f106;
	mul.wide.s32 	%rd51, %r44, 4;
	add.s64 	%rd52, %rd2, %rd51;
	ld.global.nc.f32 	%f107, [%rd52];
	add.f32 	%f143, %f101, %f107;
	add.s64 	%rd53, %rd1, %rd51;
	ld.global.nc.f32 	%f108, [%rd53];
	sub.f32 	%f109, %f108, %f4;
	div.rn.f32 	%f110, %f109, %f3;
	fma.rn.f32 	%f144, %f107, %f110, %f105;
	add.s32 	%r55, %r55, 4;
$L__BB14_8:
	setp.eq.s32 	%p7, %r11, 0;
	@%p7 bra 	$L__BB14_13;
	setp.eq.s32 	%p8, %r11, 1;
	@%p8 bra 	$L__BB14_11;
	mad.lo.s32 	%r45, %r55, %r17, %r1;
	cvt.rn.f32.s32 	%f112, %r45;
	cvt.rzi.s32.f32 	%r46, %f112;
	mul.wide.s32 	%rd54, %r46, 4;
	add.s64 	%rd55, %rd2, %rd54;
	ld.global.nc.f32 	%f113, [%rd55];
	add.f32 	%f114, %f143, %f113;
	add.s64 	%rd56, %rd1, %rd54;
	ld.global.nc.f32 	%f115, [%rd56];
	sub.f32 	%f116, %f115, %f4;
	div.rn.f32 	%f117, %f116, %f3;
	fma.rn.f32 	%f118, %f113, %f117, %f144;
	add.s32 	%r47, %r45, %r17;
	cvt.rn.f32.s32 	%f119, %r47;
	cvt.rzi.s32.f32 	%r48, %f119;
	mul.wide.s32 	%rd57, %r48, 4;
	add.s64 	%rd58, %rd2, %rd57;
	ld.global.nc.f32 	%f120, [%rd58];
	add.f32 	%f143, %f114, %f120;
	add.s64 	%rd59, %rd1, %rd57;
	ld.global.nc.f32 	%f121, [%rd59];
	sub.f32 	%f122, %f121, %f4;
	div.rn.f32 	%f123, %f122, %f3;
	fma.rn.f32 	%f144, %f120, %f123, %f118;
	add.s32 	%r55, %r55, 2;
$L__BB14_11:
	and.b32  	%r49, %r16, 1;
	setp.eq.b32 	%p9, %r49, 1;
	not.pred 	%p10, %p9;
	@%p10 bra 	$L__BB14_13;
	mad.lo.s32 	%r50, %r55, %r17, %r1;
	cvt.rn.f32.s32 	%f124, %r50;
	cvt.rzi.s32.f32 	%r51, %f124;
	mul.wide.s32 	%rd60, %r51, 4;
	add.s64 	%rd61, %rd2, %rd60;
	ld.global.nc.f32 	%f125, [%rd61];
	add.f32 	%f143, %f143, %f125;
	add.s64 	%rd62, %rd1, %rd60;
	ld.global.nc.f32 	%f126, [%rd62];
	sub.f32 	%f127, %f126, %f4;
	div.rn.f32 	%f128, %f127, %f3;
	fma.rn.f32 	%f144, %f125, %f128, %f144;
$L__BB14_13:
	st.global.f32 	[%rd3], %f143;
	st.global.f32 	[%rd4], %f144;
$L__BB14_14:
	ret;

}
	// .globl	findVariance_part
.visible .entry findVariance_part(
	.param .u64 .ptr .align 1 findVariance_part_param_0,
	.param .u64 .ptr .align 1 findVariance_part_param_1,
	.param .u64 .ptr .align 1 findVariance_part_param_2,
	.param .u32 findVariance_part_param_3,
	.param .u32 findVariance_part_param_4
)
{
	.reg .pred 	%p<11>;
	.reg .b32 	%r<34>;
	.reg .b32 	%f<112>;
	.reg .b64 	%rd<20>;
	.reg .b64 	%fd<60>;

	ld.param.u64 	%rd5, [findVariance_part_param_0];
	ld.param.u64 	%rd3, [findVariance_part_param_1];
	ld.param.u64 	%rd4, [findVariance_part_param_2];
	ld.param.u32 	%r22, [findVariance_part_param_3];
	ld.param.u32 	%r21, [findVariance_part_param_4];
	cvta.to.global.u64 	%rd1, %rd5;
	mov.u32 	%r23, %ntid.x;
	mov.u32 	%r24, %ctaid.x;
	mov.u32 	%r25, %tid.x;
	mad.lo.s32 	%r1, %r23, %r24, %r25;
	setp.ge.s32 	%p1, %r1, %r22;
	@%p1 bra 	$L__BB15_15;
	cvta.to.global.u64 	%rd6, %rd3;
	mul.wide.s32 	%rd7, %r1, 8;
	add.s64 	%rd8, %rd6, %rd7;
	ld.global.nc.f64 	%fd1, [%rd8];
	mul.lo.s32 	%r29, %r21, %r1;
	setp.lt.s32 	%p2, %r21, 1;
	mov.f32 	%f111, 0f00000000;
	@%p2 bra 	$L__BB15_14;
	and.b32  	%r3, %r21, 15;
	setp.lt.u32 	%p3, %r21, 16;
	mov.f32 	%f111, 0f00000000;
	@%p3 bra 	$L__BB15_5;
	and.b32  	%r26, %r21, 2147483632;
	neg.s32 	%r27, %r26;
	add.s64 	%rd2, %rd1, 32;
	mov.f32 	%f111, 0f00000000;
$L__BB15_4:
	.pragma "nounroll";
	mul.wide.s32 	%rd9, %r29, 4;
	add.s64 	%rd10, %rd2, %rd9;
	ld.global.nc.f32 	%f18, [%rd10+-32];
	cvt.f64.f32 	%fd2, %f18;
	sub.f64 	%fd3, %fd2, %fd1;
	cvt.rn.f32.f64 	%f19, %fd3;
	fma.rn.f32 	%f20, %f19, %f19, %f111;
	ld.global.nc.f32 	%f21, [%rd10+-28];
	cvt.f64.f32 	%fd4, %f21;
	sub.f64 	%fd5, %fd4, %fd1;
	cvt.rn.f32.f64 	%f22, %fd5;
	fma.rn.f32 	%f23, %f22, %f22, %f20;
	ld.global.nc.f32 	%f24, [%rd10+-24];
	cvt.f64.f32 	%fd6, %f24;
	sub.f64 	%fd7, %fd6, %fd1;
	cvt.rn.f32.f64 	%f25, %fd7;
	fma.rn.f32 	%f26, %f25, %f25, %f23;
	ld.global.nc.f32 	%f27, [%rd10+-20];
	cvt.f64.f32 	%fd8, %f27;
	sub.f64 	%fd9, %fd8, %fd1;
	cvt.rn.f32.f64 	%f28, %fd9;
	fma.rn.f32 	%f29, %f28, %f28, %f26;
	ld.global.nc.f32 	%f30, [%rd10+-16];
	cvt.f64.f32 	%fd10, %f30;
	sub.f64 	%fd11, %fd10, %fd1;
	cvt.rn.f32.f64 	%f31, %fd11;
	fma.rn.f32 	%f32, %f31, %f31, %f29;
	ld.global.nc.f32 	%f33, [%rd10+-12];
	cvt.f64.f32 	%fd12, %f33;
	sub.f64 	%fd13, %fd12, %fd1;
	cvt.rn.f32.f64 	%f34, %fd13;
	fma.rn.f32 	%f35, %f34, %f34, %f32;
	ld.global.nc.f32 	%f36, [%rd10+-8];
	cvt.f64.f32 	%fd14, %f36;
	sub.f64 	%fd15, %fd14, %fd1;
	cvt.rn.f32.f64 	%f37, %fd15;
	fma.rn.f32 	%f38, %f37, %f37, %f35;
	ld.global.nc.f32 	%f39, [%rd10+-4];
	cvt.f64.f32 	%fd16, %f39;
	sub.f64 	%fd17, %fd16, %fd1;
	cvt.rn.f32.f64 	%f40, %fd17;
	fma.rn.f32 	%f41, %f40, %f40, %f38;
	ld.global.nc.f32 	%f42, [%rd10];
	cvt.f64.f32 	%fd18, %f42;
	sub.f64 	%fd19, %fd18, %fd1;
	cvt.rn.f32.f64 	%f43, %fd19;
	fma.rn.f32 	%f44, %f43, %f43, %f41;
	ld.global.nc.f32 	%f45, [%rd10+4];
	cvt.f64.f32 	%fd20, %f45;
	sub.f64 	%fd21, %fd20, %fd1;
	cvt.rn.f32.f64 	%f46, %fd21;
	fma.rn.f32 	%f47, %f46, %f46, %f44;
	ld.global.nc.f32 	%f48, [%rd10+8];
	cvt.f64.f32 	%fd22, %f48;
	sub.f64 	%fd23, %fd22, %fd1;
	cvt.rn.f32.f64 	%f49, %fd23;
	fma.rn.f32 	%f50, %f49, %f49, %f47;
	ld.global.nc.f32 	%f51, [%rd10+12];
	cvt.f64.f32 	%fd24, %f51;
	sub.f64 	%fd25, %fd24, %fd1;
	cvt.rn.f32.f64 	%f52, %fd25;
	fma.rn.f32 	%f53, %f52, %f52, %f50;
	ld.global.nc.f32 	%f54, [%rd10+16];
	cvt.f64.f32 	%fd26, %f54;
	sub.f64 	%fd27, %fd26, %fd1;
	cvt.rn.f32.f64 	%f55, %fd27;
	fma.rn.f32 	%f56, %f55, %f55, %f53;
	ld.global.nc.f32 	%f57, [%rd10+20];
	cvt.f64.f32 	%fd28, %f57;
	sub.f64 	%fd29, %fd28, %fd1;
	cvt.rn.f32.f64 	%f58, %fd29;
	fma.rn.f32 	%f59, %f58, %f58, %f56;
	ld.global.nc.f32 	%f60, [%rd10+24];
	cvt.f64.f32 	%fd30, %f60;
	sub.f64 	%fd31, %fd30, %fd1;
	cvt.rn.f32.f64 	%f61, %fd31;
	fma.rn.f32 	%f62, %f61, %f61, %f59;
	ld.global.nc.f32 	%f63, [%rd10+28];
	cvt.f64.f32 	%fd32, %f63;
	sub.f64 	%fd33, %fd32, %fd1;
	cvt.rn.f32.f64 	%f64, %fd33;
	fma.rn.f32 	%f111, %f64, %f64, %f62;
	add.s32 	%r29, %r29, 16;
	add.s32 	%r27, %r27, 16;
	setp.ne.s32 	%p4, %r27, 0;
	@%p4 bra 	$L__BB15_4;
$L__BB15_5:
	setp.eq.s32 	%p5, %r3, 0;
	@%p5 bra 	$L__BB15_14;
	and.b32  	%r10, %r21, 7;
	setp.lt.u32 	%p6, %r3, 8;
	@%p6 bra 	$L__BB15_8;
	mul.wide.s32 	%rd11, %r29, 4;
	add.s64 	%rd12, %rd1, %rd11;
	ld.global.nc.f32 	%f66, [%rd12];
	cvt.f64.f32 	%fd34, %f66;
	sub.f64 	%fd35, %fd34, %fd1;
	cvt.rn.f32.f64 	%f67, %fd35;
	fma.rn.f32 	%f68, %f67, %f67, %f111;
	ld.global.nc.f32 	%f69, [%rd12+4];
	cvt.f64.f32 	%fd36, %f69;
	sub.f64 	%fd37, %fd36, %fd1;
	cvt.rn.f32.f64 	%f70, %fd37;
	fma.rn.f32 	%f71, %f70, %f70, %f68;
	ld.global.nc.f32 	%f72, [%rd12+8];
	cvt.f64.f32 	%fd38, %f72;
	sub.f64 	%fd39, %fd38, %fd1;
	cvt.rn.f32.f64 	%f73, %fd39;
	fma.rn.f32 	%f74, %f73, %f73, %f71;
	ld.global.nc.f32 	%f75, [%rd12+12];
	cvt.f64.f32 	%fd40, %f75;
	sub.f64 	%fd41, %fd40, %fd1;
	cvt.rn.f32.f64 	%f76, %fd41;
	fma.rn.f32 	%f77, %f76, %f76, %f74;
	ld.global.nc.f32 	%f78, [%rd12+16];
	cvt.f64.f32 	%fd42, %f78;
	sub.f64 	%fd43, %fd42, %fd1;
	cvt.rn.f32.f64 	%f79, %fd43;
	fma.rn.f32 	%f80, %f79, %f79, %f77;
	ld.global.nc.f32 	%f81, [%rd12+20];
	cvt.f64.f32 	%fd44, %f81;
	sub.f64 	%fd45, %fd44, %fd1;
	cvt.rn.f32.f64 	%f82, %fd45;
	fma.rn.f32 	%f83, %f82, %f82, %f80;
	ld.global.nc.f32 	%f84, [%rd12+24];
	cvt.f64.f32 	%fd46, %f84;
	sub.f64 	%fd47, %fd46, %fd1;
	cvt.rn.f32.f64 	%f85, %fd47;
	fma.rn.f32 	%f86, %f85, %f85, %f83;
	ld.global.nc.f32 	%f87, [%rd12+28];
	cvt.f64.f32 	%fd48, %f87;
	sub.f64 	%fd49, %fd48, %fd1;
	cvt.rn.f32.f64 	%f88, %fd49;
	fma.rn.f32 	%f111, %f88, %f88, %f86;
	add.s32 	%r29, %r29, 8;
$L__BB15_8:
	setp.eq.s32 	%p7, %r10, 0;
	@%p7 bra 	$L__BB15_14;
	and.b32  	%r13, %r21, 3;
	setp.lt.u32 	%p8, %r10, 4;
	@%p8 bra 	$L__BB15_11;
	mul.wide.s32 	%rd13, %r29, 4;
	add.s64 	%rd14, %rd1, %rd13;
	ld.global.nc.f32 	%f90, [%rd14];
	cvt.f64.f32 	%fd50, %f90;
	sub.f64 	%fd51, %fd50, %fd1;
	cvt.rn.f32.f64 	%f91, %fd51;
	fma.rn.f32 	%f92, %f91, %f91, %f111;
	ld.global.nc.f32 	%f93, [%rd14+4];
	cvt.f64.f32 	%fd52, %f93;
	sub.f64 	%fd53, %fd52, %fd1;
	cvt.rn.f32.f64 	%f94, %fd53;
	fma.rn.f32 	%f95, %f94, %f94, %f92;
	ld.global.nc.f32 	%f96, [%rd14+8];
	cvt.f64.f32 	%fd54, %f96;
	sub.f64 	%fd55, %fd54, %fd1;
	cvt.rn.f32.f64 	%f97, %fd55;
	fma.rn.f32 	%f98, %f97, %f97, %f95;
	ld.global.nc.f32 	%f99, [%rd14+12];
	cvt.f64.f32 	%fd56, %f99;
	sub.f64 	%fd57, %fd56, %fd1;
	cvt.rn.f32.f64 	%f100, %fd57;
	fma.rn.f32 	%f111, %f100, %f100, %f98;
	add.s32 	%r29, %r29, 4;
$L__BB15_11:
	setp.eq.s32 	%p9, %r13, 0;
	@%p9 bra 	$L__BB15_14;
	neg.s32 	%r32, %r13;
$L__BB15_13:
	.pragma "nounroll";
	mul.wide.s32 	%rd15, %r29, 4;
	add.s64 	%rd16, %rd1, %rd15;
	ld.global.nc.f32 	%f101, [%rd16];
	cvt.f64.f32 	%fd58, %f101;
	sub.f64 	%fd59, %fd58, %fd1;
	cvt.rn.f32.f64 	%f102, %fd59;
	fma.rn.f32 	%f111, %f102, %f102, %f111;
	add.s32 	%r29, %r29, 1;
	add.s32 	%r32, %r32, 1;
	setp.ne.s32 	%p10, %r32, 0;
	@%p10 bra 	$L__BB15_13;
$L__BB15_14:
	cvta.to.global.u64 	%rd17, %rd4;
	mul.wide.s32 	%rd18, %r1, 4;
	add.s64 	%rd19, %rd17, %rd18;
	st.global.f32 	[%rd19], %f111;
$L__BB15_15:
	ret;

}
	// .globl	normalization_part_2
.visible .entry normalization_part_2(
	.param .u64 .ptr .align 1 normalization_part_2_param_0,
	.param .u64 .ptr .align 1 normalization_part_2_param_1,
	.param .u64 .ptr .align 1 normalization_part_2_param_2,
	.param .u64 .ptr .align 1 normalization_part_2_param_3,
	.param .u64 .ptr .align 1 normalization_part_2_param_4,
	.param .u64 .ptr .align 1 normalization_part_2_param_5,
	.param .u64 .ptr .align 1 normalization_part_2_param_6,
	.param .u32 normalization_part_2_param_7,
	.param .u32 normalization_part_2_param_8
)
{
	.reg .pred 	%p<4>;
	.reg .b32 	%r<16>;
	.reg .b32 	%f<8>;
	.reg .b64 	%rd<28>;
	.reg .b64 	%fd<4>;

	ld.param.u64 	%rd2, [normalization_part_2_param_1];
	ld.param.u64 	%rd4, [normalization_part_2_param_3];
	ld.param.u64 	%rd5, [normalization_part_2_param_4];
	ld.param.u64 	%rd6, [normalization_part_2_param_5];
	ld.param.u64 	%rd7, [normalization_part_2_param_6];
	ld.param.u32 	%r4, [normalization_part_2_param_7];
	ld.param.u32 	%r5, [normalization_part_2_param_8];
	mov.u32 	%r7, %ntid.x;
	mov.u32 	%r8, %ctaid.x;
	mov.u32 	%r9, %tid.x;
	mad.lo.s32 	%r1, %r7, %r8, %r9;
	mov.u32 	%r2, %ntid.y;
	mov.u32 	%r10, %ctaid.y;
	mov.u32 	%r11, %tid.y;
	mad.lo.s32 	%r12, %r2, %r10, %r11;
	setp.ge.s32 	%p1, %r1, %r4;
	setp.ge.s32 	%p2, %r12, %r5;
	or.pred  	%p3, %p1, %p2;
	@%p3 bra 	$L__BB16_2;
	ld.param.u64 	%rd27, [normalization_part_2_param_2];
	ld.param.u64 	%rd26, [normalization_part_2_param_0];
	cvta.to.global.u64 	%rd8, %rd26;
	cvta.to.global.u64 	%rd9, %rd2;
	cvta.to.global.u64 	%rd10, %rd27;
	cvta.to.global.u64 	%rd11, %rd5;
	cvta.to.global.u64 	%rd12, %rd6;
	cvta.to.global.u64 	%rd13, %rd7;
	cvta.to.global.u64 	%rd14, %rd4;
	mov.u32 	%r13, %nctaid.y;
	mul.lo.s32 	%r14, %r13, %r2;
	mad.lo.s32 	%r15, %r14, %r1, %r12;
	mul.wide.s32 	%rd15, %r15, 4;
	add.s64 	%rd16, %rd8, %rd15;
	ld.global.nc.f32 	%f1, [%rd16];
	cvt.f64.f32 	%fd1, %f1;
	mul.wide.s32 	%rd17, %r1, 8;
	add.s64 	%rd18, %rd9, %rd17;
	ld.global.nc.f64 	%fd2, [%rd18];
	sub.f64 	%fd3, %fd1, %fd2;
	cvt.rn.f32.f64 	%f2, %fd3;
	mul.wide.s32 	%rd19, %r1, 4;
	add.s64 	%rd20, %rd10, %rd19;
	ld.global.nc.f32 	%f3, [%rd20];
	div.rn.f32 	%f4, %f2, %f3;
	mul.wide.u32 	%rd21, %r12, 4;
	add.s64 	%rd22, %rd11, %rd21;
	ld.global.nc.f32 	%f5, [%rd22];
	add.s64 	%rd23, %rd12, %rd21;
	ld.global.nc.f32 	%f6, [%rd23];
	fma.rn.f32 	%f7, %f5, %f4, %f6;
	add.s64 	%rd24, %rd13, %rd15;
	st.global.f32 	[%rd24], %f7;
	add.s64 	%rd25, %rd14, %rd15;
	st.global.f32 	[%rd25], %f4;
$L__BB16_2:
	ret;

}
	// .globl	add_NNMatrix
.visible .entry add_NNMatrix(
	.param .u64 .ptr .align 1 add_NNMatrix_param_0,
	.param .u64 .ptr .align 1 add_NNMatrix_param_1,
	.param .u32 add_NNMatrix_param_2,
	.param .u32 add_NNMatrix_param_3
)
{
	.reg .pred 	%p<2>;
	.reg .b32 	%r<15>;
	.reg .b32 	%f<4>;
	.reg .b64 	%rd<9>;

	ld.param.u64 	%rd1, [add_NNMatrix_param_0];
	ld.param.u64 	%rd2, [add_NNMatrix_param_1];
	ld.param.u32 	%r3, [add_NNMatrix_param_2];
	ld.param.u32 	%r4, [add_NNMatrix_param_3];
	mov.u32 	%r5, %ntid.x;
	mov.u32 	%r6, %ctaid.x;
	mov.u32 	%r7, %tid.x;
	mad.lo.s32 	%r8, %r5, %r6, %r7;
	mov.u32 	%r9, %ntid.y;
	mov.u32 	%r10, %ctaid.y;
	mov.u32 	%r11, %tid.y;
	mad.lo.s32 	%r1, %r9, %r10, %r11;
	mov.u32 	%r12, %nctaid.y;
	mul.lo.s32 	%r13, %r12, %r9;
	mad.lo.s32 	%r2, %r13, %r8, %r1;
	mul.lo.s32 	%r14, %r4, %r3;
	setp.ge.s32 	%p1, %r2, %r14;
	@%p1 bra 	$L__BB17_2;
	cvta.to.global.u64 	%rd3, %rd1;
	cvta.to.global.u64 	%rd4, %rd2;
	mul.wide.s32 	%rd5, %r2, 4;
	add.s64 	%rd6, %rd3, %rd5;
	ld.global.nc.f32 	%f1, [%rd6];
	mul.wide.u32 	%rd7, %r1, 4;
	add.s64 	%rd8, %rd4, %rd7;
	ld.global.f32 	%f2, [%rd8];
	add.f32 	%f3, %f1, %f2;
	st.global.f32 	[%rd8], %f3;
$L__BB17_2:
	ret;

}
	// .globl	reverse
.visible .entry reverse(
	.param .u64 .ptr .align 1 reverse_param_0,
	.param .u32 reverse_param_1,
	.param .u32 reverse_param_2,
	.param .u32 reverse_param_3
)
{


	ret;

}
	// .globl	set2
.visible .entry set2(
	.param .u64 .ptr .align 1 set2_param_0,
	.param .u32 set2_param_1,
	.param .u32 set2_param_2,
	.param .u32 set2_param_3,
	.param .u32 set2_param_4,
	.param .u32 set2_param_5,
	.param .f32 set2_param_6
)
{
	.reg .b32 	%r<8>;
	.reg .b32 	%f<2>;
	.reg .b64 	%rd<5>;

	ld.param.u64 	%rd1, [set2_param_0];
	ld.param.u32 	%r1, [set2_param_1];
	ld.param.u32 	%r2, [set2_param_2];
	ld.param.u32 	%r3, [set2_param_3];
	ld.param.u32 	%r4, [set2_param_4];
	ld.param.u32 	%r5, [set2_param_5];
	ld.param.f32 	%f1, [set2_param_6];
	cvta.to.global.u64 	%rd2, %rd1;
	mad.lo.s32 	%r6, %r4, %r1, %r2;
	mad.lo.s32 	%r7, %r6, %r5, %r3;
	mul.wide.s32 	%rd3, %r7, 4;
	add.s64 	%rd4, %rd2, %rd3;
	st.global.f32 	[%rd4], %f1;
	ret;

}
	// .globl	MatAdd
.visible .entry MatAdd(
	.param .u64 .ptr .align 1 MatAdd_param_0,
	.param .u64 .ptr .align 1 MatAdd_param_1,
	.param .u32 MatAdd_param_2
)
{
	.reg .pred 	%p<2>;
	.reg .b32 	%r<6>;
	.reg .b32 	%f<4>;
	.reg .b64 	%rd<8>;

	ld.param.u64 	%rd1, [MatAdd_param_0];
	ld.param.u64 	%rd2, [MatAdd_param_1];
	ld.param.u32 	%r2, [MatAdd_param_2];
	mov.u32 	%r3, %ntid.x;
	mov.u32 	%r4, %ctaid.x;
	mov.u32 	%r5, %tid.x;
	mad.lo.s32 	%r1, %r3, %r4, %r5;
	setp.ge.s32 	%p1, %r1, %r2;
	@%p1 bra 	$L__BB20_2;
	cvta.to.global.u64 	%rd3, %rd1;
	cvta.to.global.u64 	%rd4, %rd2;
	mul.wide.s32 	%rd5, %r1, 4;
	add.s64 	%rd6, %rd3, %rd5;
	ld.global.f32 	%f1, [%rd6];
	add.s64 	%rd7, %rd4, %rd5;
	ld.global.nc.f32 	%f2, [%rd7];
	add.f32 	%f3, %f1, %f2;
	st.global.f32 	[%rd6], %f3;
$L__BB20_2:
	ret;

}
	// .globl	matrixDiv
.visible .entry matrixDiv(
	.param .u64 .ptr .align 1 matrixDiv_param_0,
	.param .f32 matrixDiv_param_1,
	.param .u32 matrixDiv_param_2
)
{
	.reg .pred 	%p<2>;
	.reg .b32 	%r<6>;
	.reg .b32 	%f<4>;
	.reg .b64 	%rd<5>;

	ld.param.u64 	%rd1, [matrixDiv_param_0];
	ld.param.f32 	%f1, [matrixDiv_param_1];
	ld.param.u32 	%r2, [matrixDiv_param_2];
	mov.u32 	%r3, %ntid.x;
	mov.u32 	%r4, %ctaid.x;
	mov.u32 	%r5, %tid.x;
	mad.lo.s32 	%r1, %r3, %r4, %r5;
	setp.ge.s32 	%p1, %r1, %r2;
	@%p1 bra 	$L__BB21_2;
	cvta.to.global.u64 	%rd2, %rd1;
	mul.wide.s32 	%rd3, %r1, 4;
	add.s64 	%rd4, %rd2, %rd3;
	ld.global.f32 	%f2, [%rd4];
	div.rn.f32 	%f3, %f2, %f1;
	st.global.f32 	[%rd4], %f3;
$L__BB21_2:
	ret;

}
	// .globl	matrixDiv_doublePrecision
.visible .entry matrixDiv_doublePrecision(
	.param .u64 .ptr .align 1 matrixDiv_doublePrecision_param_0,
	.param .f64 matrixDiv_doublePrecision_param_1,
	.param .u32 matrixDiv_doublePrecision_param_2
)
{
	.reg .pred 	%p<2>;
	.reg .b32 	%r<6>;
	.reg .b64 	%rd<5>;
	.reg .b64 	%fd<4>;

	ld.param.u64 	%rd1, [matrixDiv_doublePrecision_param_0];
	ld.param.f64 	%fd1, [matrixDiv_doublePrecision_param_1];
	ld.param.u32 	%r2, [matrixDiv_doublePrecision_param_2];
	mov.u32 	%r3, %ntid.x;
	mov.u32 	%r4, %ctaid.x;
	mov.u32 	%r5, %tid.x;
	mad.lo.s32 	%r1, %r3, %r4, %r5;
	setp.ge.s32 	%p1, %r1, %r2;
	@%p1 bra 	$L__BB22_2;
	cvta.to.global.u64 	%rd2, %rd1;
	mul.wide.s32 	%rd3, %r1, 8;
	add.s64 	%rd4, %rd2, %rd3;
	ld.global.f64 	%fd2, [%rd4];
	div.rn.f64 	%fd3, %fd2, %fd1;
	st.global.f64 	[%rd4], %fd3;
$L__BB22_2:
	ret;

}
	// .globl	vectorScalarSet
.visible .entry vectorScalarSet(
	.param .u64 .ptr .align 1 vectorScalarSet_param_0,
	.param .f32 vectorScalarSet_param_1,
	.param .u32 vectorScalarSet_param_2
)
{
	.reg .pred 	%p<2>;
	.reg .b32 	%r<6>;
	.reg .b32 	%f<2>;
	.reg .b64 	%rd<5>;

	ld.param.u64 	%rd1, [vectorScalarSet_param_0];
	ld.param.f32 	%f1, [vectorScalarSet_param_1];
	ld.param.u32 	%r2, [vectorScalarSet_param_2];
	mov.u32 	%r3, %ntid.x;
	mov.u32 	%r4, %ctaid.x;
	mov.u32 	%r5, %tid.x;
	mad.lo.s32 	%r1, %r3, %r4, %r5;
	setp.ge.s32 	%p1, %r1, %r2;
	@%p1 bra 	$L__BB23_2;
	cvta.to.global.u64 	%rd2, %rd1;
	mul.wide.s32 	%rd3, %r1, 4;
	add.s64 	%rd4, %rd2, %rd3;
	st.global.f32 	[%rd4], %f1;
$L__BB23_2:
	ret;

}
	// .globl	addCopy
.visible .entry addCopy(
	.param .u64 .ptr .align 1 addCopy_param_0,
	.param .u64 .ptr .align 1 addCopy_param_1,
	.param .u32 addCopy_param_2,
	.param .u32 addCopy_param_3,
	.param .u32 addCopy_param_4,
	.param .u32 addCopy_param_5
)
{
	.reg .pred 	%p<2>;
	.reg .b32 	%r<19>;
	.reg .b32 	%f<2>;
	.reg .b64 	%rd<9>;

	ld.param.u64 	%rd1, [addCopy_param_0];
	ld.param.u64 	%rd2, [addCopy_param_1];
	ld.param.u32 	%r7, [addCopy_param_2];
	ld.param.u32 	%r4, [addCopy_param_3];
	ld.param.u32 	%r5, [addCopy_param_4];
	ld.param.u32 	%r6, [addCopy_param_5];
	mov.u32 	%r8, %ntid.x;
	mov.u32 	%r9, %ctaid.x;
	mov.u32 	%r10, %tid.x;
	mad.lo.s32 	%r1, %r8, %r9, %r10;
	mov.u32 	%r11, %ntid.y;
	mov.u32 	%r12, %ctaid.y;
	mov.u32 	%r13, %tid.y;
	mad.lo.s32 	%r2, %r11, %r12, %r13;
	mov.u32 	%r14, %nctaid.y;
	mul.lo.s32 	%r15, %r14, %r11;
	mad.lo.s32 	%r3, %r15, %r1, %r2;
	mul.lo.s32 	%r16, %r5, %r7;
	setp.ge.s32 	%p1, %r3, %r16;
	@%p1 bra 	$L__BB24_2;
	cvta.to.global.u64 	%rd3, %rd1;
	cvta.to.global.u64 	%rd4, %rd2;
	mad.lo.s32 	%r17, %r4, %r1, %r2;
	mad.lo.s32 	%r18, %r6, %r5, %r17;
	mul.wide.s32 	%rd5, %r3, 4;
	add.s64 	%rd6, %rd3, %rd5;
	ld.global.nc.f32 	%f1, [%rd6];
	mul.wide.s32 	%rd7, %r18, 4;
	add.s64 	%rd8, %rd4, %rd7;
	st.global.f32 	[%rd8], %f1;
$L__BB24_2:
	ret;

}
	// .globl	normalization_part_1
.visible .entry normalization_part_1(
	.param .u64 .ptr .align 1 normalization_part_1_param_0,
	.param .u64 .ptr .align 1 normalization_part_1_param_1,
	.param .f32 normalization_part_1_param_2,
	.param .u32 normalization_part_1_param_3
)
{
	.reg .pred 	%p<2>;
	.reg .b32 	%r<6>;
	.reg .b32 	%f<5>;
	.reg .b64 	%rd<8>;

	ld.param.u64 	%rd1, [normalization_part_1_param_0];
	ld.param.u64 	%rd2, [normalization_part_1_param_1];
	ld.param.f32 	%f1, [normalization_part_1_param_2];
	ld.param.u32 	%r2, [normalization_part_1_param_3];
	mov.u32 	%r3, %ntid.x;
	mov.u32 	%r4, %ctaid.x;
	mov.u32 	%r5, %tid.x;
	mad.lo.s32 	%r1, %r3, %r4, %r5;
	setp.ge.s32 	%p1, %r1, %r2;
	@%p1 bra 	$L__BB25_2;
	cvta.to.global.u64 	%rd3, %rd2;
	cvta.to.global.u64 	%rd4, %rd1;
	mul.wide.s32 	%rd5, %r1, 4;
	add.s64 	%rd6, %rd3, %rd5;
	ld.global.nc.f32 	%f2, [%rd6];
	add.f32 	%f3, %f1, %f2;
	sqrt.rn.f32 	%f4, %f3;
	add.s64 	%rd7, %rd4, %rd5;
	st.global.f32 	[%rd7], %f4;
$L__BB25_2:
	ret;

}
	// .globl	dropout
.visible .entry dropout(
	.param .u64 .ptr .align 1 dropout_param_0,
	.param .u64 .ptr .align 1 dropout_param_1,
	.param .f64 dropout_param_2,
	.param .u32 dropout_param_3
)
{
	.reg .pred 	%p<3>;
	.reg .b32 	%r<6>;
	.reg .b32 	%f<5>;
	.reg .b64 	%rd<9>;
	.reg .b64 	%fd<6>;

	ld.param.u64 	%rd1, [dropout_param_0];
	ld.param.u64 	%rd2, [dropout_param_1];
	ld.param.f64 	%fd1, [dropout_param_2];
	ld.param.u32 	%r2, [dropout_param_3];
	mov.u32 	%r3, %ntid.x;
	mov.u32 	%r4, %ctaid.x;
	mov.u32 	%r5, %tid.x;
	mad.lo.s32 	%r1, %r3, %r4, %r5;
	setp.ge.s32 	%p1, %r1, %r2;
	@%p1 bra 	$L__BB26_3;
	cvta.to.global.u64 	%rd3, %rd2;
	mul.wide.s32 	%rd4, %r1, 4;
	add.s64 	%rd5, %rd3, %rd4;
	ld.global.f32 	%f1, [%rd5];
	cvt.f64.f32 	%fd2, %f1;
	setp.geu.f64 	%p2, %fd1, %fd2;
	@%p2 bra 	$L__BB26_3;
	mov.f64 	%fd3, 0d3FF0000000000000;
	sub.f64 	%fd4, %fd3, %fd1;
	rcp.rn.f64 	%fd5, %fd4;
	cvt.rn.f32.f64 	%f2, %fd5;
	cvta.to.global.u64 	%rd6, %rd1;
	add.s64 	%rd8, %rd6, %rd4;
	ld.global.f32 	%f3, [%rd8];
	mul.f32 	%f4, %f3, %f2;
	st.global.f32 	[%rd8], %f4;
$L__BB26_3:
	ret;

}
	// .globl	sub
.visible .entry sub(
	.param .u64 .ptr .align 1 sub_param_0,
	.param .u64 .ptr .align 1 sub_param_1,
	.param .u64 .ptr .align 1 sub_param_2,
	.param .u32 sub_param_3
)
{
	.reg .pred 	%p<2>;
	.reg .b32 	%r<6>;
	.reg .b32 	%f<4>;
	.reg .b64 	%rd<11>;

	ld.param.u64 	%rd1, [sub_param_0];
	ld.param.u64 	%rd2, [sub_param_1];
	ld.param.u64 	%rd3, [sub_param_2];
	ld.param.u32 	%r2, [sub_param_3];
	mov.u32 	%r3, %ntid.x;
	mov.u32 	%r4, %ctaid.x;
	mov.u32 	%r5, %tid.x;
	mad.lo.s32 	%r1, %r3, %r4, %r5;
	setp.ge.s32 	%p1, %r1, %r2;
	@%p1 bra 	$L__BB27_2;
	cvta.to.global.u64 	%rd4, %rd1;
	cvta.to.global.u64 	%rd5, %rd2;
	cvta.to.global.u64 	%rd6, %rd3;
	mul.wide.s32 	%rd7, %r1, 4;
	add.s64 	%rd8, %rd4, %rd7;
	ld.global.nc.f32 	%f1, [%rd8];
	add.s64 	%rd9, %rd5, %rd7;
	ld.global.nc.f32 	%f2, [%rd9];
	sub.f32 	%f3, %f1, %f2;
	add.s64 	%rd10, %rd6, %rd7;
	st.global.f32 	[%rd10], %f3;
$L__BB27_2:
	ret;

}
	// .globl	mul
.visible .entry mul(
	.param .u64 .ptr .align 1 mul_param_0,
	.param .f32 mul_param_1,
	.param .u32 mul_param_2
)
{
	.reg .pred 	%p<2>;
	.reg .b32 	%r<6>;
	.reg .b32 	%f<4>;
	.reg .b64 	%rd<5>;

	ld.param.u64 	%rd1, [mul_param_0];
	ld.param.f32 	%f1, [mul_param_1];
	ld.param.u32 	%r2, [mul_param_2];
	mov.u32 	%r3, %ntid.x;
	mov.u32 	%r4, %ctaid.x;
	mov.u32 	%r5, %tid.x;
	mad.lo.s32 	%r1, %r3, %r4, %r5;
	setp.ge.s32 	%p1, %r1, %r2;
	@%p1 bra 	$L__BB28_2;
	cvta.to.global.u64 	%rd2, %rd1;
	mul.wide.s32 	%rd3, %r1, 4;
	add.s64 	%rd4, %rd2, %rd3;
	ld.global.f32 	%f2, [%rd4];
	mul.f32 	%f3, %f1, %f2;
	st.global.f32 	[%rd4], %f3;
$L__BB28_2:
	ret;

}
	// .globl	derVar_part_1
.visible .entry derVar_part_1(
	.param .u64 .ptr .align 1 derVar_part_1_param_0,
	.param .f32 derVar_part_1_param_1,
	.param .u64 .ptr .align 1 derVar_part_1_param_2,
	.param .u32 derVar_part_1_param_3
)
{
	.reg .pred 	%p<14>;
	.reg .b32 	%r<23>;
	.reg .b32 	%f<4>;
	.reg .b64 	%rd<9>;
	.reg .b64 	%fd<20>;

	ld.param.u64 	%rd1, [derVar_part_1_param_0];
	ld.param.f32 	%f1, [derVar_part_1_param_1];
	ld.param.u64 	%rd2, [derVar_part_1_param_2];
	ld.param.u32 	%r5, [derVar_part_1_param_3];
	mov.u32 	%r6, %ntid.x;
	mov.u32 	%r7, %ctaid.x;
	mov.u32 	%r8, %tid.x;
	mad.lo.s32 	%r1, %r6, %r7, %r8;
	setp.ge.s32 	%p1, %r1, %r5;
	@%p1 bra 	$L__BB29_10;
	cvta.to.global.u64 	%rd3, %rd1;
	mul.wide.s32 	%rd4, %r1, 4;
	add.s64 	%rd5, %rd3, %rd4;
	ld.global.nc.f32 	%f2, [%rd5];
	cvt.f64.f32 	%fd9, %f2;
	cvt.f64.f32 	%fd10, %f1;
	add.f64 	%fd1, %fd10, %fd9;
	{
	.reg .b32 %temp; 
	mov.b64 	{%temp, %r2}, %fd1;
	}
	mov.f64 	%fd11, 0dBFF8000000000000;
	{
	.reg .b32 %temp; 
	mov.b64 	{%temp, %r3}, %fd11;
	}
	and.b32  	%r4, %r3, 2146435072;
	abs.f64 	%fd2, %fd1;
	setp.neu.f64 	%p2, %fd1, 0d0000000000000000;
	@%p2 bra 	$L__BB29_3;
	setp.eq.s32 	%p4, %r4, 1073741824;
	selp.b32 	%r9, %r2, 0, %p4;
	setp.lt.s32 	%p5, %r3, 0;
	or.b32  	%r10, %r9, 2146435072;
	selp.b32 	%r11, %r10, %r9, %p5;
	mov.b32 	%r12, 0;
	mov.b64 	%fd19, {%r12, %r11};
	bra.uni 	$L__BB29_4;
$L__BB29_3:
	setp.lt.s32 	%p3, %r2, 0;
	{ // callseq 0, 0
	.param .b64 param0;
	st.param.f64 	[param0], %fd2;
	.param .b64 param1;
	st.param.f64 	[param1], 0dBFF8000000000000;
	.param .b64 retval0;
	call.uni (retval0), 
	__internal_accurate_pow, 
	(
	param0, 
	param1
	);
	ld.param.f64 	%fd12, [retval0];
	} // callseq 0
	selp.f64 	%fd19, 0dFFF8000000000000, %fd12, %p3;
$L__BB29_4:
	add.f64 	%fd14, %fd1, 0dBFF8000000000000;
	{
	.reg .b32 %temp; 
	mov.b64 	{%temp, %r13}, %fd14;
	}
	and.b32  	%r14, %r13, 2146435072;
	setp.ne.s32 	%p6, %r14, 2146435072;
	@%p6 bra 	$L__BB29_9;
	setp.num.f64 	%p7, %fd1, %fd1;
	@%p7 bra 	$L__BB29_7;
	mov.f64 	%fd15, 0dBFF8000000000000;
	add.rn.f64 	%fd19, %fd1, %fd15;
	bra.uni 	$L__BB29_9;
$L__BB29_7:
	setp.neu.f64 	%p8, %fd2, 0d7FF0000000000000;
	@%p8 bra 	$L__BB29_9;
	setp.lt.s32 	%p9, %r2, 0;
	setp.eq.s32 	%p10, %r4, 1073741824;
	setp.lt.s32 	%p11, %r3, 0;
	selp.b32 	%r16, 0, 2146435072, %p11;
	and.b32  	%r17, %r3, 2147483647;
	setp.ne.s32 	%p12, %r17, 1071644672;
	or.b32  	%r18, %r16, -2147483648;
	selp.b32 	%r19, %r18, %r16, %p12;
	selp.b32 	%r20, %r19, %r16, %p10;
	selp.b32 	%r21, %r20, %r16, %p9;
	mov.b32 	%r22, 0;
	mov.b64 	%fd19, {%r22, %r21};
$L__BB29_9:
	setp.eq.f64 	%p13, %fd1, 0d3FF0000000000000;
	mul.f64 	%fd16, %fd19, 0dBFE0000000000000;
	selp.f64 	%fd17, 0dBFE0000000000000, %fd16, %p13;
	cvt.rn.f32.f64 	%f3, %fd17;
	cvta.to.global.u64 	%rd6, %rd2;
	add.s64 	%rd8, %rd6, %rd4;
	st.global.f32 	[%rd8], %f3;
$L__BB29_10:
	ret;

}
	// .globl	derVar_part_3
.visible .entry derVar_part_3(
	.param .u64 .ptr .align 1 derVar_part_3_param_0,
	.param .u64 .ptr .align 1 derVar_part_3_param_1,
	.param .u32 derVar_part_3_param_2
)
{
	.reg .pred 	%p<2>;
	.reg .b32 	%r<6>;
	.reg .b32 	%f<4>;
	.reg .b64 	%rd<8>;

	ld.param.u64 	%rd1, [derVar_part_3_param_0];
	ld.param.u64 	%rd2, [derVar_part_3_param_1];
	ld.param.u32 	%r2, [derVar_part_3_param_2];
	mov.u32 	%r3, %ntid.x;
	mov.u32 	%r4, %ctaid.x;
	mov.u32 	%r5, %tid.x;
	mad.lo.s32 	%r1, %r3, %r4, %r5;
	setp.ge.s32 	%p1, %r1, %r2;
	@%p1 bra 	$L__BB30_2;
	cvta.to.global.u64 	%rd3, %rd1;
	cvta.to.global.u64 	%rd4, %rd2;
	mul.wide.s32 	%rd5, %r1, 4;
	add.s64 	%rd6, %rd3, %rd5;
	ld.global.nc.f32 	%f1, [%rd6];
	add.s64 	%rd7, %rd4, %rd5;
	ld.global.f32 	%f2, [%rd7];
	mul.f32 	%f3, %f1, %f2;
	st.global.f32 	[%rd7], %f3;
$L__BB30_2:
	ret;

}
	// .globl	derMean_part_1
.visible .entry derMean_part_1(
	.param .u64 .ptr .align 1 derMean_part_1_param_0,
	.param .f32 derMean_part_1_param_1,
	.param .u64 .ptr .align 1 derMean_part_1_param_2,
	.param .u32 derMean_part_1_param_3
)
{
	.reg .pred 	%p<2>;
	.reg .b32 	%r<6>;
	.reg .b32 	%f<7>;
	.reg .b64 	%rd<8>;

	ld.param.u64 	%rd1, [derMean_part_1_param_0];
	ld.param.f32 	%f1, [derMean_part_1_param_1];
	ld.param.u64 	%rd2, [derMean_part_1_param_2];
	ld.param.u32 	%r2, [derMean_part_1_param_3];
	mov.u32 	%r3, %ntid.x;
	mov.u32 	%r4, %ctaid.x;
	mov.u32 	%r5, %tid.x;
	mad.lo.s32 	%r1, %r3, %r4, %r5;
	setp.ge.s32 	%p1, %r1, %r2;
	@%p1 bra 	$L__BB31_2;
	cvta.to.global.u64 	%rd3, %rd1;
	cvta.to.global.u64 	%rd4, %rd2;
	mul.wide.s32 	%rd5, %r1, 4;
	add.s64 	%rd6, %rd3, %rd5;
	ld.global.nc.f32 	%f2, [%rd6];
	add.f32 	%f3, %f1, %f2;
	sqrt.rn.f32 	%f4, %f3;
	mov.f32 	%f5, 0fBF800000;
	div.rn.f32 	%f6, %f5, %f4;
	add.s64 	%rd7, %rd4, %rd5;
	st.global.f32 	[%rd7], %f6;
$L__BB31_2:
	ret;

}
	// .globl	derMean_part_3
.visible .entry derMean_part_3(
	.param .u64 .ptr .align 1 derMean_part_3_param_0,
	.param .u64 .ptr .align 1 derMean_part_3_param_1,
	.param .u64 .ptr .align 1 derMean_part_3_param_2,
	.param .u32 derMean_part_3_param_3,
	.param .u64 .ptr .align 1 derMean_part_3_param_4,
	.param .u32 derMean_part_3_param_5
)
{
	.reg .pred 	%p<2>;
	.reg .b32 	%r<7>;
	.reg .b32 	%f<7>;
	.reg .b64 	%rd<14>;
	.reg .b64 	%fd<7>;

	ld.param.u64 	%rd1, [derMean_part_3_param_0];
	ld.param.u64 	%rd2, [derMean_part_3_param_1];
	ld.param.u64 	%rd3, [derMean_part_3_param_2];
	ld.param.u32 	%r2, [derMean_part_3_param_3];
	ld.param.u64 	%rd4, [derMean_part_3_param_4];
	ld.param.u32 	%r3, [derMean_part_3_param_5];
	mov.u32 	%r4, %ntid.x;
	mov.u32 	%r5, %ctaid.x;
	mov.u32 	%r6, %tid.x;
	mad.lo.s32 	%r1, %r4, %r5, %r6;
	setp.ge.s32 	%p1, %r1, %r3;
	@%p1 bra 	$L__BB32_2;
	cvta.to.global.u64 	%rd5, %rd4;
	cvta.to.global.u64 	%rd6, %rd1;
	cvta.to.global.u64 	%rd7, %rd2;
	cvta.to.global.u64 	%rd8, %rd3;
	mul.wide.s32 	%rd9, %r1, 4;
	add.s64 	%rd10, %rd5, %rd9;
	ld.global.f32 	%f1, [%rd10];
	add.s64 	%rd11, %rd6, %rd9;
	ld.global.nc.f32 	%f2, [%rd11];
	add.s64 	%rd12, %rd7, %rd9;
	ld.global.nc.f32 	%f3, [%rd12];
	cvt.f64.f32 	%fd1, %f3;
	mul.f64 	%fd2, %fd1, 0dC000000000000000;
	add.s64 	%rd13, %rd8, %rd9;
	ld.global.nc.f32 	%f4, [%rd13];
	cvt.f64.f32 	%fd3, %f4;
	mul.f64 	%fd4, %fd2, %fd3;
	cvt.rn.f64.s32 	%fd5, %r2;
	div.rn.f64 	%fd6, %fd4, %fd5;
	cvt.rn.f32.f64 	%f5, %fd6;
	fma.rn.f32 	%f6, %f1, %f2, %f5;
	st.global.f32 	[%rd10], %f6;
$L__BB32_2:
	ret;

}
	// .globl	derNorm_part_1
.visible .entry derNorm_part_1(
	.param .u64 .ptr .align 1 derNorm_part_1_param_0,
	.param .f32 derNorm_part_1_param_1,
	.param .u64 .ptr .align 1 derNorm_part_1_param_2,
	.param .u32 derNorm_part_1_param_3
)
{
	.reg .pred 	%p<2>;
	.reg .b32 	%r<6>;
	.reg .b32 	%f<6>;
	.reg .b64 	%rd<8>;

	ld.param.u64 	%rd1, [derNorm_part_1_param_0];
	ld.param.f32 	%f1, [derNorm_part_1_param_1];
	ld.param.u64 	%rd2, [derNorm_part_1_param_2];
	ld.param.u32 	%r2, [derNorm_part_1_param_3];
	mov.u32 	%r3, %ntid.x;
	mov.u32 	%r4, %ctaid.x;
	mov.u32 	%r5, %tid.x;
	mad.lo.s32 	%r1, %r3, %r4, %r5;
	setp.ge.s32 	%p1, %r1, %r2;
	@%p1 bra 	$L__BB33_2;
	cvta.to.global.u64 	%rd3, %rd1;
	cvta.to.global.u64 	%rd4, %rd2;
	mul.wide.s32 	%rd5, %r1, 4;
	add.s64 	%rd6, %rd3, %rd5;
	ld.global.nc.f32 	%f2, [%rd6];
	add.f32 	%f3, %f1, %f2;
	sqrt.rn.f32 	%f4, %f3;
	rcp.rn.f32 	%f5, %f4;
	add.s64 	%rd7, %rd4, %rd5;
	st.global.f32 	[%rd7], %f5;
$L__BB33_2:
	ret;

}
	// .globl	pow2
.visible .entry pow2(
	.param .u64 .ptr .align 1 pow2_param_0,
	.param .u32 pow2_param_1
)
{
	.reg .pred 	%p<2>;
	.reg .b32 	%r<6>;
	.reg .b32 	%f<3>;
	.reg .b64 	%rd<5>;

	ld.param.u64 	%rd1, [pow2_param_0];
	ld.param.u32 	%r2, [pow2_param_1];
	mov.u32 	%r3, %ntid.x;
	mov.u32 	%r4, %ctaid.x;
	mov.u32 	%r5, %tid.x;
	mad.lo.s32 	%r1, %r3, %r4, %r5;
	setp.ge.s32 	%p1, %r1, %r2;
	@%p1 bra 	$L__BB34_2;
	cvta.to.global.u64 	%rd2, %rd1;
	mul.wide.s32 	%rd3, %r1, 4;
	add.s64 	%rd4, %rd2, %rd3;
	ld.global.f32 	%f1, [%rd4];
	mul.f32 	%f2, %f1, %f1;
	st.global.f32 	[%rd4], %f2;
$L__BB34_2:
	ret;

}
	// .globl	sum
.visible .entry sum(
	.param .u64 .ptr .align 1 sum_param_0,
	.param .u64 .ptr .align 1 sum_param_1,
	.param .u32 sum_param_2
)
{
	.reg .pred 	%p<2>;
	.reg .b32 	%r<6>;
	.reg .b32 	%f<3>;
	.reg .b64 	%rd<7>;

	ld.param.u64 	%rd1, [sum_param_0];
	ld.param.u64 	%rd2, [sum_param_1];
	ld.param.u32 	%r2, [sum_param_2];
	mov.u32 	%r3, %ntid.x;
	mov.u32 	%r4, %ctaid.x;
	mov.u32 	%r5, %tid.x;
	mad.lo.s32 	%r1, %r3, %r4, %r5;
	setp.ge.s32 	%p1, %r1, %r2;
	@%p1 bra 	$L__BB35_2;
	cvta.to.global.u64 	%rd3, %rd1;
	cvta.to.global.u64 	%rd4, %rd2;
	mul.wide.s32 	%rd5, %r1, 4;
	add.s64 	%rd6, %rd3, %rd5;
	ld.global.nc.f32 	%f1, [%rd6];
	atom.global.add.f32 	%f2, [%rd4], %f1;
$L__BB35_2:
	ret;

}
	// .globl	isnan
.visible .entry isnan(
	.param .u64 .ptr .align 1 isnan_param_0,
	.param .u64 .ptr .align 1 isnan_param_1,
	.param .u32 isnan_param_2
)
{
	.reg .pred 	%p<4>;
	.reg .b32 	%r<8>;
	.reg .b32 	%f<3>;
	.reg .b64 	%rd<7>;

	ld.param.u64 	%rd2, [isnan_param_0];
	ld.param.u64 	%rd3, [isnan_param_1];
	ld.param.u32 	%r2, [isnan_param_2];
	cvta.to.global.u64 	%rd1, %rd3;
	mov.u32 	%r3, %ntid.x;
	mov.u32 	%r4, %ctaid.x;
	mov.u32 	%r5, %tid.x;
	mad.lo.s32 	%r1, %r3, %r4, %r5;
	setp.ge.s32 	%p1, %r1, %r2;
	@%p1 bra 	$L__BB36_4;
	ld.global.u32 	%r6, [%rd1];
	setp.ne.s32 	%p2, %r6, 0;
	@%p2 bra 	$L__BB36_4;
	cvta.to.global.u64 	%rd4, %rd2;
	mul.wide.s32 	%rd5, %r1, 4;
	add.s64 	%rd6, %rd4, %rd5;
	ld.global.nc.f32 	%f1, [%rd6];
	abs.f32 	%f2, %f1;
	setp.num.f32 	%p3, %f2, %f2;
	@%p3 bra 	$L__BB36_4;
	mov.b32 	%r7, 1;
	st.global.u32 	[%rd1], %r7;
$L__BB36_4:
	ret;

}
	// .globl	divide_add
.visible .entry divide_add(
	.param .u64 .ptr .align 1 divide_add_param_0,
	.param .u64 .ptr .align 1 divide_add_param_1,
	.param .u32 divide_add_param_2
)
{
	.reg .b32 	%r<2>;
	.reg .b32 	%f<5>;
	.reg .b64 	%rd<5>;

	ld.param.u64 	%rd1, [divide_add_param_0];
	ld.param.u64 	%rd2, [divide_add_param_1];
	ld.param.u32 	%r1, [divide_add_param_2];
	cvta.to.global.u64 	%rd3, %rd1;
	cvta.to.global.u64 	%rd4, %rd2;
	ld.global.f32 	%f1, [%rd4];
	cvt.rn.f32.s32 	%f2, %r1;
	div.rn.f32 	%f3, %f1, %f2;
	atom.global.add.f32 	%f4, [%rd3], %f3;
	ret;

}
	// .globl	momentum
.visible .entry momentum(
	.param .u64 .ptr .align 1 momentum_param_0,
	.param .u64 .ptr .align 1 momentum_param_1,
	.param .f32 momentum_param_2,
	.param .u32 momentum_param_3
)
{
	.reg .pred 	%p<2>;
	.reg .b32 	%r<6>;
	.reg .b32 	%f<6>;
	.reg .b64 	%rd<8>;
	.reg .b64 	%fd<7>;

	ld.param.u64 	%rd1, [momentum_param_0];
	ld.param.u64 	%rd2, [momentum_param_1];
	ld.param.f32 	%f1, [momentum_param_2];
	ld.param.u32 	%r2, [momentum_param_3];
	mov.u32 	%r3, %ntid.x;
	mov.u32 	%r4, %ctaid.x;
	mov.u32 	%r5, %tid.x;
	mad.lo.s32 	%r1, %r3, %r4, %r5;
	setp.ge.s32 	%p1, %r1, %r2;
	@%p1 bra 	$L__BB38_2;
	cvta.to.global.u64 	%rd3, %rd1;
	cvta.to.global.u64 	%rd4, %rd2;
	mul.wide.s32 	%rd5, %r1, 4;
	add.s64 	%rd6, %rd3, %rd5;
	ld.global.f32 	%f2, [%rd6];
	mul.f32 	%f3, %f1, %f2;
	cvt.f64.f32 	%fd1, %f3;
	add.s64 	%rd7, %rd4, %rd5;
	ld.global.nc.f32 	%f4, [%rd7];
	cvt.f64.f32 	%fd2, %f4;
	cvt.f64.f32 	%fd3, %f1;
	mov.f64 	%fd4, 0d3FF0000000000000;
	sub.f64 	%fd5, %fd4, %fd3;
	fma.rn.f64 	%fd6, %fd5, %fd2, %fd1;
	cvt.rn.f32.f64 	%f5, %fd6;
	st.global.f32 	[%rd6], %f5;
$L__BB38_2:
	ret;

}
	// .globl	momentumPow2
.visible .entry momentumPow2(
	.param .u64 .ptr .align 1 momentumPow2_param_0,
	.param .u64 .ptr .align 1 momentumPow2_param_1,
	.param .f32 momentumPow2_param_2,
	.param .u32 momentumPow2_param_3
)
{
	.reg .pred 	%p<2>;
	.reg .b32 	%r<6>;
	.reg .b32 	%f<6>;
	.reg .b64 	%rd<8>;
	.reg .b64 	%fd<8>;

	ld.param.u64 	%rd1, [momentumPow2_param_0];
	ld.param.u64 	%rd2, [momentumPow2_param_1];
	ld.param.f32 	%f1, [momentumPow2_param_2];
	ld.param.u32 	%r2, [momentumPow2_param_3];
	mov.u32 	%r3, %ntid.x;
	mov.u32 	%r4, %ctaid.x;
	mov.u32 	%r5, %tid.x;
	mad.lo.s32 	%r1, %r3, %r4, %r5;
	setp.ge.s32 	%p1, %r1, %r2;
	@%p1 bra 	$L__BB39_2;
	cvta.to.global.u64 	%rd3, %rd1;
	cvta.to.global.u64 	%rd4, %rd2;
	mul.wide.s32 	%rd5, %r1, 4;
	add.s64 	%rd6, %rd3, %rd5;
	ld.global.f32 	%f2, [%rd6];
	mul.f32 	%f3, %f1, %f2;
	cvt.f64.f32 	%fd1, %f3;
	cvt.f64.f32 	%fd2, %f1;
	mov.f64 	%fd3, 0d3FF0000000000000;
	sub.f64 	%fd4, %fd3, %fd2;
	add.s64 	%rd7, %rd4, %rd5;
	ld.global.nc.f32 	%f4, [%rd7];
	cvt.f64.f32 	%fd5, %f4;
	mul.f64 	%fd6, %fd4, %fd5;
	fma.rn.f64 	%fd7, %fd6, %fd5, %fd1;
	cvt.rn.f32.f64 	%f5, %fd7;
	st.global.f32 	[%rd6], %f5;
$L__BB39_2:
	ret;

}
	// .globl	subDivSqrtNorm
.visible .entry subDivSqrtNorm(
	.param .u64 .ptr .align 1 subDivSqrtNorm_param_0,
	.param .u64 .ptr .align 1 subDivSqrtNorm_param_1,
	.param .f32 subDivSqrtNorm_param_2,
	.param .f32 subDivSqrtNorm_param_3,
	.param .f32 subDivSqrtNorm_param_4,
	.param .u64 .ptr .align 1 subDivSqrtNorm_param_5,
	.param .u32 subDivSqrtNorm_param_6
)
{
	.reg .pred 	%p<2>;
	.reg .b32 	%r<6>;
	.reg .b32 	%f<11>;
	.reg .b64 	%rd<11>;
	.reg .b64 	%fd<10>;

	ld.param.u64 	%rd1, [subDivSqrtNorm_param_0];
	ld.param.u64 	%rd2, [subDivSqrtNorm_param_1];
	ld.param.f32 	%f1, [subDivSqrtNorm_param_2];
	ld.param.f32 	%f2, [subDivSqrtNorm_param_3];
	ld.param.f32 	%f3, [subDivSqrtNorm_param_4];
	ld.param.u64 	%rd3, [subDivSqrtNorm_param_5];
	ld.param.u32 	%r2, [subDivSqrtNorm_param_6];
	mov.u32 	%r3, %ntid.x;
	mov.u32 	%r4, %ctaid.x;
	mov.u32 	%r5, %tid.x;
	mad.lo.s32 	%r1, %r3, %r4, %r5;
	setp.ge.s32 	%p1, %r1, %r2;
	@%p1 bra 	$L__BB40_2;
	cvta.to.global.u64 	%rd4, %rd1;
	cvta.to.global.u64 	%rd5, %rd2;
	cvta.to.global.u64 	%rd6, %rd3;
	cvt.f64.f32 	%fd1, %f1;
	cvt.f64.f32 	%fd2, %f2;
	add.f64 	%fd3, %fd2, 0d3E7AD7F29ABCAF48;
	div.rn.f64 	%fd4, %fd1, %fd3;
	mul.wide.s32 	%rd7, %r1, 4;
	add.s64 	%rd8, %rd4, %rd7;
	ld.global.nc.f32 	%f4, [%rd8];
	cvt.f64.f32 	%fd5, %f4;
	mul.f64 	%fd6, %fd4, %fd5;
	add.s64 	%rd9, %rd5, %rd7;
	ld.global.nc.f32 	%f5, [%rd9];
	div.rn.f32 	%f6, %f5, %f3;
	sqrt.rn.f32 	%f7, %f6;
	cvt.f64.f32 	%fd7, %f7;
	add.f64 	%fd8, %fd7, 0d3E7AD7F29ABCAF48;
	div.rn.f64 	%fd9, %fd6, %fd8;
	cvt.rn.f32.f64 	%f8, %fd9;
	add.s64 	%rd10, %rd6, %rd7;
	ld.global.f32 	%f9, [%rd10];
	sub.f32 	%f10, %f9, %f8;
	st.global.f32 	[%rd10], %f10;
$L__BB40_2:
	ret;

}
	// .globl	addBackCopy
.visible .entry addBackCopy(
	.param .u64 .ptr .align 1 addBackCopy_param_0,
	.param .u32 addBackCopy_param_1,
	.param .u32 addBackCopy_param_2,
	.param .u32 addBackCopy_param_3,
	.param .u32 addBackCopy_param_4,
	.param .u64 .ptr .align 1 addBackCopy_param_5
)
{
	.reg .pred 	%p<2>;
	.reg .b32 	%r<19>;
	.reg .b32 	%f<2>;
	.reg .b64 	%rd<9>;

	ld.param.u64 	%rd1, [addBackCopy_param_0];
	ld.param.u32 	%r4, [addBackCopy_param_1];
	ld.param.u32 	%r7, [addBackCopy_param_2];
	ld.param.u32 	%r5, [addBackCopy_param_3];
	ld.param.u32 	%r6, [addBackCopy_param_4];
	ld.param.u64 	%rd2, [addBackCopy_param_5];
	mov.u32 	%r8, %ctaid.x;
	mov.u32 	%r9, %ntid.x;
	mov.u32 	%r10, %tid.x;
	mad.lo.s32 	%r1, %r8, %r9, %r10;
	mov.u32 	%r11, %ctaid.y;
	mov.u32 	%r12, %ntid.y;
	mov.u32 	%r13, %tid.y;
	mad.lo.s32 	%r2, %r11, %r12, %r13;
	mov.u32 	%r14, %nctaid.y;
	mul.lo.s32 	%r15, %r14, %r12;
	mad.lo.s32 	%r3, %r15, %r1, %r2;
	mul.lo.s32 	%r16, %r5, %r7;
	setp.ge.s32 	%p1, %r3, %r16;
	@%p1 bra 	$L__BB41_2;
	cvta.to.global.u64 	%rd3, %rd1;
	cvta.to.global.u64 	%rd4, %rd2;
	mad.lo.s32 	%r17, %r4, %r1, %r2;
	mad.lo.s32 	%r18, %r6, %r5, %r17;
	mul.wide.s32 	%rd5, %r18, 4;
	add.s64 	%rd6, %rd3, %rd5;
	ld.global.nc.f32 	%f1, [%rd6];
	mul.wide.s32 	%rd7, %r3, 4;
	add.s64 	%rd8, %rd4, %rd7;
	st.global.f32 	[%rd8], %f1;
$L__BB41_2:
	ret;

}
	// .globl	dropoutBack
.visible .entry dropoutBack(
	.param .u64 .ptr .align 1 dropoutBack_param_0,
	.param .u64 .ptr .align 1 dropoutBack_param_1,
	.param .f32 dropoutBack_param_2,
	.param .u64 .ptr .align 1 dropoutBack_param_3,
	.param .u32 dropoutBack_param_4
)
{
	.reg .pred 	%p<3>;
	.reg .b32 	%r<6>;
	.reg .b32 	%f<5>;
	.reg .b64 	%rd<12>;

	ld.param.u64 	%rd1, [dropoutBack_param_0];
	ld.param.u64 	%rd2, [dropoutBack_param_1];
	ld.param.f32 	%f1, [dropoutBack_param_2];
	ld.param.u64 	%rd3, [dropoutBack_param_3];
	ld.param.u32 	%r2, [dropoutBack_param_4];
	mov.u32 	%r3, %ntid.x;
	mov.u32 	%r4, %ctaid.x;
	mov.u32 	%r5, %tid.x;
	mad.lo.s32 	%r1, %r3, %r4, %r5;
	setp.ge.s32 	%p1, %r1, %r2;
	@%p1 bra 	$L__BB42_3;
	cvta.to.global.u64 	%rd4, %rd1;
	mul.wide.s32 	%rd5, %r1, 4;
	add.s64 	%rd6, %rd4, %rd5;
	ld.global.nc.f32 	%f2, [%rd6];
	setp.eq.f32 	%p2, %f2, 0f00000000;
	@%p2 bra 	$L__BB42_3;
	cvta.to.global.u64 	%rd7, %rd2;
	add.s64 	%rd9, %rd7, %rd5;
	ld.global.nc.f32 	%f3, [%rd9];
	mul.f32 	%f4, %f1, %f3;
	cvta.to.global.u64 	%rd10, %rd3;
	add.s64 	%rd11, %rd10, %rd5;
	st.global.f32 	[%rd11], %f4;
$L__BB42_3:
	ret;

}
	// .globl	mask
.visible .entry mask(
	.param .u64 .ptr .align 1 mask_param_0,
	.param .f32 mask_param_1,
	.param .f32 mask_param_2,
	.param .u64 .ptr .align 1 mask_param_3,
	.param .u32 mask_param_4
)
{
	.reg .pred 	%p<3>;
	.reg .b32 	%r<6>;
	.reg .b32 	%f<4>;
	.reg .b64 	%rd<9>;

	ld.param.u64 	%rd1, [mask_param_0];
	ld.param.f32 	%f1, [mask_param_1];
	ld.param.f32 	%f2, [mask_param_2];
	ld.param.u64 	%rd2, [mask_param_3];
	ld.param.u32 	%r2, [mask_param_4];
	mov.u32 	%r3, %ntid.x;
	mov.u32 	%r4, %ctaid.x;
	mov.u32 	%r5, %tid.x;
	mad.lo.s32 	%r1, %r3, %r4, %r5;
	setp.ge.s32 	%p1, %r1, %r2;
	@%p1 bra 	$L__BB43_3;
	cvta.to.global.u64 	%rd3, %rd1;
	mul.wide.s32 	%rd4, %r1, 4;
	add.s64 	%rd5, %rd3, %rd4;
	ld.global.nc.f32 	%f3, [%rd5];
	setp.neu.f32 	%p2, %f3, %f1;
	@%p2 bra 	$L__BB43_3;
	cvta.to.global.u64 	%rd6, %rd2;
	add.s64 	%rd8, %rd6, %rd4;
	st.global.f32 	[%rd8], %f2;
$L__BB43_3:
	ret;

}
	// .globl	fillUnderDiagonal
.visible .entry fillUnderDiagonal(
	.param .u32 fillUnderDiagonal_param_0,
	.param .f32 fillUnderDiagonal_param_1,
	.param .u64 .ptr .align 1 fillUnderDiagonal_param_2,
	.param .u32 fillUnderDiagonal_param_3
)
{
	.reg .pred 	%p<11>;
	.reg .b32 	%r<32>;
	.reg .b32 	%f<2>;
	.reg .b64 	%rd<12>;

	ld.param.u32 	%r16, [fillUnderDiagonal_param_0];
	ld.param.f32 	%f1, [fillUnderDiagonal_param_1];
	ld.param.u64 	%rd3, [fillUnderDiagonal_param_2];
	ld.param.u32 	%r17, [fillUnderDiagonal_param_3];
	cvta.to.global.u64 	%rd1, %rd3;
	mov.u32 	%r18, %ntid.x;
	mov.u32 	%r19, %ctaid.x;
	mov.u32 	%r20, %tid.x;
	mad.lo.s32 	%r1, %r18, %r19, %r20;
	setp.ge.s32 	%p1, %r1, %r17;
	setp.lt.s32 	%p2, %r1, 0;
	or.pred  	%p3, %p1, %p2;
	@%p3 bra 	$L__BB44_12;
	mul.lo.s32 	%r2, %r1, %r16;
	add.s32 	%r3, %r1, 1;
	and.b32  	%r4, %r3, 7;
	setp.lt.u32 	%p4, %r1, 7;
	mov.b32 	%r30, 0;
	@%p4 bra 	$L__BB44_4;
	and.b32  	%r30, %r3, 2147483640;
	neg.s32 	%r28, %r30;
	add.s64 	%rd2, %rd1, 16;
	mov.u32 	%r27, %r2;
$L__BB44_3:
	.pragma "nounroll";
	mul.wide.s32 	%rd4, %r27, 4;
	add.s64 	%rd5, %rd2, %rd4;
	st.global.f32 	[%rd5+-16], %f1;
	st.global.f32 	[%rd5+-12], %f1;
	st.global.f32 	[%rd5+-8], %f1;
	st.global.f32 	[%rd5+-4], %f1;
	st.global.f32 	[%rd5], %f1;
	st.global.f32 	[%rd5+4], %f1;
	st.global.f32 	[%rd5+8], %f1;
	st.global.f32 	[%rd5+12], %f1;
	add.s32 	%r28, %r28, 8;
	add.s32 	%r27, %r27, 8;
	setp.ne.s32 	%p5, %r28, 0;
	@%p5 bra 	$L__BB44_3;
$L__BB44_4:
	setp.eq.s32 	%p6, %r4, 0;
	@%p6 bra 	$L__BB44_12;
	setp.lt.u32 	%p7, %r4, 4;
	@%p7 bra 	$L__BB44_7;
	add.s32 	%r22, %r30, %r2;
	mul.wide.s32 	%rd6, %r22, 4;
	add.s64 	%rd7, %rd1, %rd6;
	st.global.f32 	[%rd7], %f1;
	st.global.f32 	[%rd7+4], %f1;
	st.global.f32 	[%rd7+8], %f1;
	st.global.f32 	[%rd7+12], %f1;
	add.s32 	%r30, %r30, 4;
$L__BB44_7:
	and.b32  	%r23, %r3, 3;
	setp.eq.s32 	%p8, %r23, 0;
	@%p8 bra 	$L__BB44_12;
	setp.eq.s32 	%p9, %r23, 1;
	@%p9 bra 	$L__BB44_10;
	add.s32 	%r24, %r30, %r2;
	mul.wide.s32 	%rd8, %r24, 4;
	add.s64 	%rd9, %rd1, %rd8;
	st.global.f32 	[%rd9], %f1;
	st.global.f32 	[%rd9+4], %f1;
	add.s32 	%r30, %r30, 2;
$L__BB44_10:
	and.b32  	%r25, %r1, 1;
	setp.eq.b32 	%p10, %r25, 1;
	@%p10 bra 	$L__BB44_12;
	add.s32 	%r26, %r30, %r2;
	mul.wide.s32 	%rd10, %r26, 4;
	add.s64 	%rd11, %rd1, %rd10;
	st.global.f32 	[%rd11], %f1;
$L__BB44_12:
	ret;

}
	// .globl	derGelu
.visible .entry derGelu(
	.param .u64 .ptr .align 1 derGelu_param_0,
	.param .u64 .ptr .align 1 derGelu_param_1,
	.param .u64 .ptr .align 1 derGelu_param_2,
	.param .u32 derGelu_param_3
)
{
	.reg .pred 	%p<15>;
	.reg .b32 	%r<15>;
	.reg .b32 	%f<86>;
	.reg .b64 	%rd<15>;
	.reg .b64 	%fd<17>;

	ld.param.u64 	%rd1, [derGelu_param_0];
	ld.param.u64 	%rd2, [derGelu_param_1];
	ld.param.u64 	%rd3, [derGelu_param_2];
	ld.param.u32 	%r2, [derGelu_param_3];
	mov.u32 	%r3, %ntid.x;
	mov.u32 	%r4, %ctaid.x;
	mov.u32 	%r5, %tid.x;
	mad.lo.s32 	%r1, %r3, %r4, %r5;
	setp.ge.s32 	%p1, %r1, %r2;
	@%p1 bra 	$L__BB45_9;
	cvta.to.global.u64 	%rd4, %rd1;
	mul.wide.s32 	%rd5, %r1, 4;
	add.s64 	%rd6, %rd4, %rd5;
	ld.global.nc.f32 	%f1, [%rd6];
	abs.f32 	%f2, %f1;
	setp.lt.f32 	%p2, %f2, 0f00800000;
	mul.f32 	%f9, %f2, 0f4B800000;
	selp.f32 	%f10, %f9, %f2, %p2;
	selp.f32 	%f11, 0fC1C00000, 0f00000000, %p2;
	mov.b32 	%r6, %f10;
	add.s32 	%r7, %r6, -1060439283;
	and.b32  	%r8, %r7, -8388608;
	sub.s32 	%r9, %r6, %r8;
	mov.b32 	%f12, %r9;
	cvt.rn.f32.s32 	%f13, %r8;
	fma.rn.f32 	%f14, %f13, 0f34000000, %f11;
	add.f32 	%f15, %f12, 0fBF800000;
	add.f32 	%f16, %f12, 0f3F800000;
	rcp.approx.ftz.f32 	%f17, %f16;
	add.f32 	%f18, %f15, %f15;
	mul.f32 	%f19, %f18, %f17;
	mul.f32 	%f20, %f19, %f19;
	sub.f32 	%f21, %f15, %f19;
	add.f32 	%f22, %f21, %f21;
	neg.f32 	%f23, %f19;
	fma.rn.f32 	%f24, %f23, %f15, %f22;
	mul.rn.f32 	%f25, %f17, %f24;
	fma.rn.f32 	%f26, %f20, 0f3A2C32E4, 0f3B52E7DB;
	fma.rn.f32 	%f27, %f26, %f20, 0f3C93BB73;
	fma.rn.f32 	%f28, %f27, %f20, 0f3DF6384F;
	mul.rn.f32 	%f29, %f28, %f20;
	fma.rn.f32 	%f30, %f19, 0f3FB8AA3B, %f14;
	sub.f32 	%f31, %f14, %f30;
	fma.rn.f32 	%f32, %f19, 0f3FB8AA3B, %f31;
	fma.rn.f32 	%f33, %f25, 0f3FB8AA3B, %f32;
	fma.rn.f32 	%f34, %f19, 0f32A55E34, %f33;
	mul.f32 	%f35, %f29, 0f40400000;
	fma.rn.f32 	%f36, %f35, %f25, %f34;
	fma.rn.f32 	%f37, %f29, %f19, %f36;
	add.rn.f32 	%f38, %f30, %f37;
	neg.f32 	%f39, %f30;
	add.rn.f32 	%f40, %f38, %f39;
	neg.f32 	%f41, %f40;
	add.rn.f32 	%f42, %f37, %f41;
	mov.f32 	%f43, 0f40400000;
	mul.rn.f32 	%f44, %f38, %f43;
	neg.f32 	%f45, %f44;
	fma.rn.f32 	%f46, %f38, 0f40400000, %f45;
	fma.rn.f32 	%f47, %f42, 0f40400000, %f46;
	cvt.rni.f32.f32 	%f48, %f44;
	sub.f32 	%f49, %f44, %f48;
	add.f32 	%f50, %f49, %f47;
	fma.rn.f32 	%f51, %f50, 0f391FCB8E, 0f3AAF85ED;
	fma.rn.f32 	%f52, %f51, %f50, 0f3C1D9856;
	fma.rn.f32 	%f53, %f52, %f50, 0f3D6357BB;
	fma.rn.f32 	%f54, %f53, %f50, 0f3E75FDEC;
	fma.rn.f32 	%f55, %f54, %f50, 0f3F317218;
	fma.rn.f32 	%f56, %f55, %f50, 0f3F800000;
	cvt.rzi.s32.f32 	%r10, %f48;
	setp.gt.f32 	%p3, %f48, 0f00000000;
	selp.b32 	%r11, 0, -2097152000, %p3;
	add.s32 	%r12, %r11, 2130706432;
	mov.b32 	%f57, %r12;
	mul.f32 	%f58, %f56, %f57;
	shl.b32 	%r13, %r10, 23;
	sub.s32 	%r14, %r13, %r11;
	mov.b32 	%f59, %r14;
	mul.f32 	%f60, %f58, %f59;
	abs.f32 	%f61, %f44;
	setp.gt.f32 	%p4, %f61, 0f43180000;
	setp.lt.f32 	%p5, %f44, 0f00000000;
	selp.f32 	%f62, 0f00000000, 0f7F800000, %p5;
	selp.f32 	%f3, %f62, %f60, %p4;
	setp.eq.f32 	%p6, %f1, 0f3F800000;
	mov.f32 	%f85, 0f3F800000;
	@%p6 bra 	$L__BB45_8;
	setp.num.f32 	%p7, %f2, %f2;
	@%p7 bra 	$L__BB45_4;
	mov.f32 	%f63, 0f40400000;
	add.rn.f32 	%f85, %f1, %f63;
	bra.uni 	$L__BB45_8;
$L__BB45_4:
	setp.neu.f32 	%p8, %f1, 0f00000000;
	setp.neu.f32 	%p9, %f2, 0f7F800000;
	and.pred  	%p10, %p8, %p9;
	@%p10 bra 	$L__BB45_6;
	add.f32 	%f85, %f1, %f1;
	bra.uni 	$L__BB45_8;
$L__BB45_6:
	setp.geu.f32 	%p11, %f1, 0f00000000;
	mov.f32 	%f85, %f3;
	@%p11 bra 	$L__BB45_8;
	neg.f32 	%f85, %f3;
$L__BB45_8:
	cvt.f64.f32 	%fd1, %f1;
	cvt.f64.f32 	%fd2, %f85;
	mul.f64 	%fd3, %fd2, 0d3FA2444EE469A184;
	fma.rn.f64 	%fd4, %fd1, 0d3FE9884548DF6CE3, %fd3;
	cvt.rn.f32.f64 	%f64, %fd4;
	abs.f32 	%f65, %f64;
	mul.f32 	%f66, %f65, 0f4038AA3B;
	ex2.approx.ftz.f32 	%f67, %f66;
	add.f32 	%f68, %f67, 0f3F800000;
	rcp.approx.ftz.f32 	%f69, %f68;
	fma.rn.f32 	%f70, %f69, 0fC0000000, 0f3F800000;
	setp.ge.f32 	%p12, %f65, 0f41102CB4;
	selp.f32 	%f71, 0f3F800000, %f70, %p12;
	abs.f32 	%f72, %f71;
	neg.f32 	%f73, %f72;
	mov.b64 	%rd7, %fd4;
	shr.u64 	%rd8, %rd7, 63;
	and.b64  	%rd9, %rd8, 1;
	setp.eq.b64 	%p13, %rd9, 1;
	selp.f32 	%f74, %f73, %f72, %p13;
	mul.f32 	%f75, %f64, %f64;
	fma.rn.f32 	%f76, %f75, 0f3C80F082, 0fBD563CAE;
	fma.rn.f32 	%f77, %f76, %f75, 0f3E085941;
	fma.rn.f32 	%f78, %f77, %f75, 0fBEAAA9ED;
	fma.rn.f32 	%f79, %f78, %f75, 0f00000000;
	fma.rn.f32 	%f80, %f79, %f64, %f64;
	setp.ge.f32 	%p14, %f65, 0f3F19999A;
	selp.f32 	%f81, %f74, %f80, %p14;
	cvta.to.global.u64 	%rd10, %rd2;
	add.s64 	%rd12, %rd10, %rd5;
	ld.global.nc.f32 	%f82, [%rd12];
	cvt.f64.f32 	%fd5, %f82;
	mul.f64 	%fd6, %fd5, 0d3FE0000000000000;
	cvt.f64.f32 	%fd7, %f81;
	add.f64 	%fd8, %fd7, 0d3FF0000000000000;
	mul.f32 	%f83, %f81, %f81;
	cvt.f64.f32 	%fd9, %f83;
	mov.f64 	%fd10, 0d3FF0000000000000;
	sub.f64 	%fd11, %fd10, %fd9;
	mul.f64 	%fd12, %fd11, %fd1;
	mul.f64 	%fd13, %fd1, 0d3FBB6676569E7246;
	fma.rn.f64 	%fd14, %fd13, %fd1, 0d3FE9884D6131C926;
	fma.rn.f64 	%fd15, %fd14, %fd12, %fd8;
	mul.f64 	%fd16, %fd6, %fd15;
	cvt.rn.f32.f64 	%f84, %fd16;
	cvta.to.global.u64 	%rd13, %rd3;
	add.s64 	%rd14, %rd13, %rd5;
	st.global.f32 	[%rd14], %f84;
$L__BB45_9:
	ret;

}
	// .globl	matrixMultiplicationKernel
.visible .entry matrixMultiplicationKernel(
	.param .u64 .ptr .align 1 matrixMultiplicationKernel_param_0,
	.param .u64 .ptr .align 1 matrixMultiplicationKernel_param_1,
	.param .u64 .ptr .align 1 matrixMultiplicationKernel_param_2,
	.param .u32 matrixMultiplicationKernel_param_3,
	.param .u32 matrixMultiplicationKernel_param_4,
	.param .u32 matrixMultiplicationKernel_param_5
)
{
	.reg .pred 	%p<11>;
	.reg .b32 	%r<45>;
	.reg .b32 	%f<68>;
	.reg .b64 	%rd<53>;

	ld.param.u64 	%rd7, [matrixMultiplicationKernel_param_0];
	ld.param.u64 	%rd8, [matrixMultiplicationKernel_param_1];
	ld.param.u64 	%rd6, [matrixMultiplicationKernel_param_2];
	ld.param.u32 	%r18, [matrixMultiplicationKernel_param_3];
	ld.param.u32 	%r20, [matrixMultiplicationKernel_param_4];
	ld.param.u32 	%r19, [matrixMultiplicationKernel_param_5];
	cvta.to.global.u64 	%rd1, %rd8;
	cvta.to.global.u64 	%rd2, %rd7;
	mov.u32 	%r21, %ctaid.y;
	mov.u32 	%r22, %ntid.y;
	mov.u32 	%r23, %tid.y;
	mad.lo.s32 	%r1, %r21, %r22, %r23;
	mov.u32 	%r24, %ctaid.x;
	mov.u32 	%r25, %ntid.x;
	mov.u32 	%r26, %tid.x;
	mad.lo.s32 	%r2, %r24, %r25, %r26;
	mov.u32 	%r27, %nctaid.y;
	mul.lo.s32 	%r28, %r27, %r22;
	mad.lo.s32 	%r29, %r28, %r1, %r2;
	mul.lo.s32 	%r30, %r19, %r20;
	setp.ge.s32 	%p1, %r29, %r30;
	@%p1 bra 	$L__BB46_14;
	setp.lt.s32 	%p2, %r18, 1;
	mov.f32 	%f67, 0f00000000;
	@%p2 bra 	$L__BB46_13;
	mul.lo.s32 	%r3, %r18, %r1;
	and.b32  	%r4, %r18, 7;
	setp.lt.u32 	%p3, %r18, 8;
	mov.f32 	%f67, 0f00000000;
	mov.b32 	%r43, 0;
	@%p3 bra 	$L__BB46_5;
	and.b32  	%r43, %r18, 2147483640;
	neg.s32 	%r41, %r43;
	shl.b32 	%r7, %r19, 3;
	mul.wide.u32 	%rd9, %r3, 4;
	add.s64 	%rd10, %rd9, %rd2;
	add.s64 	%rd52, %rd10, 16;
	mov.f32 	%f67, 0f00000000;
	mul.wide.s32 	%rd13, %r19, 4;
	mov.u32 	%r40, %r2;
$L__BB46_4:
	.pragma "nounroll";
	ld.global.nc.f32 	%f17, [%rd52+-16];
	mul.wide.s32 	%rd11, %r40, 4;
	add.s64 	%rd12, %rd1, %rd11;
	ld.global.nc.f32 	%f18, [%rd12];
	fma.rn.f32 	%f19, %f17, %f18, %f67;
	ld.global.nc.f32 	%f20, [%rd52+-12];
	add.s64 	%rd14, %rd12, %rd13;
	ld.global.nc.f32 	%f21, [%rd14];
	fma.rn.f32 	%f22, %f20, %f21, %f19;
	ld.global.nc.f32 	%f23, [%rd52+-8];
	add.s64 	%rd15, %rd14, %rd13;
	ld.global.nc.f32 	%f24, [%rd15];
	fma.rn.f32 	%f25, %f23, %f24, %f22;
	ld.global.nc.f32 	%f26, [%rd52+-4];
	add.s64 	%rd16, %rd15, %rd13;
	ld.global.nc.f32 	%f27, [%rd16];
	fma.rn.f32 	%f28, %f26, %f27, %f25;
	ld.global.nc.f32 	%f29, [%rd52];
	add.s64 	%rd17, %rd16, %rd13;
	ld.global.nc.f32 	%f30, [%rd17];
	fma.rn.f32 	%f31, %f29, %f30, %f28;
	ld.global.nc.f32 	%f32, [%rd52+4];
	add.s64 	%rd18, %rd17, %rd13;
	ld.global.nc.f32 	%f33, [%rd18];
	fma.rn.f32 	%f34, %f32, %f33, %f31;
	ld.global.nc.f32 	%f35, [%rd52+8];
	add.s64 	%rd19, %rd18, %rd13;
	ld.global.nc.f32 	%f36, [%rd19];
	fma.rn.f32 	%f37, %f35, %f36, %f34;
	ld.global.nc.f32 	%f38, [%rd52+12];
	add.s64 	%rd20, %rd19, %rd13;
	ld.global.nc.f32 	%f39, [%rd20];
	fma.rn.f32 	%f67, %f38, %f39, %f37;
	add.s32 	%r41, %r41, 8;
	add.s32 	%r40, %r40, %r7;
	add.s64 	%rd52, %rd52, 32;
	setp.ne.s32 	%p4, %r41, 0;
	@%p4 bra 	$L__BB46_4;
$L__BB46_5:
	setp.eq.s32 	%p5, %r4, 0;
	@%p5 bra 	$L__BB46_13;
	and.b32  	%r13, %r18, 3;
	setp.lt.u32 	%p6, %r4, 4;
	@%p6 bra 	$L__BB46_8;
	add.s32 	%r32, %r43, %r3;
	mul.wide.u32 	%rd21, %r32, 4;
	add.s64 	%rd22, %rd2, %rd21;
	ld.global.nc.f32 	%f41, [%rd22];
	mad.lo.s32 	%r33, %r43, %r19, %r2;
	mul.wide.s32 	%rd23, %r33, 4;
	add.s64 	%rd24, %rd1, %rd23;
	ld.global.nc.f32 	%f42, [%rd24];
	fma.rn.f32 	%f43, %f41, %f42, %f67;
	cvt.u64.u32 	%rd25, %r3;
	cvt.u64.u32 	%rd26, %r43;
	add.s64 	%rd27, %rd26, %rd25;
	shl.b64 	%rd28, %rd27, 2;
	add.s64 	%rd29, %rd2, %rd28;
	ld.global.nc.f32 	%f44, [%rd29+4];
	mul.wide.s32 	%rd30, %r19, 4;
	add.s64 	%rd31, %rd24, %rd30;
	ld.global.nc.f32 	%f45, [%rd31];
	fma.rn.f32 	%f46, %f44, %f45, %f43;
	ld.global.nc.f32 	%f47, [%rd29+8];
	add.s64 	%rd32, %rd31, %rd30;
	ld.global.nc.f32 	%f48, [%rd32];
	fma.rn.f32 	%f49, %f47, %f48, %f46;
	ld.global.nc.f32 	%f50, [%rd29+12];
	add.s64 	%rd33, %rd32, %rd30;
	ld.global.nc.f32 	%f51, [%rd33];
	fma.rn.f32 	%f67, %f50, %f51, %f49;
	add.s32 	%r43, %r43, 4;
$L__BB46_8:
	setp.eq.s32 	%p7, %r13, 0;
	@%p7 bra 	$L__BB46_13;
	setp.eq.s32 	%p8, %r13, 1;
	@%p8 bra 	$L__BB46_11;
	add.s32 	%r34, %r43, %r3;
	mul.wide.u32 	%rd34, %r34, 4;
	add.s64 	%rd35, %rd2, %rd34;
	ld.global.nc.f32 	%f53, [%rd35];
	mad.lo.s32 	%r35, %r43, %r19, %r2;
	mul.wide.s32 	%rd36, %r35, 4;
	add.s64 	%rd37, %rd1, %rd36;
	ld.global.nc.f32 	%f54, [%rd37];
	fma.rn.f32 	%f55, %f53, %f54, %f67;
	cvt.u64.u32 	%rd38, %r3;
	cvt.u64.u32 	%rd39, %r43;
	add.s64 	%rd40, %rd39, %rd38;
	shl.b64 	%rd41, %rd40, 2;
	add.s64 	%rd42, %rd2, %rd41;
	ld.global.nc.f32 	%f56, [%rd42+4];
	mul.wide.s32 	%rd43, %r19, 4;
	add.s64 	%rd44, %rd37, %rd43;
	ld.global.nc.f32 	%f57, [%rd44];
	fma.rn.f32 	%f67, %f56, %f57, %f55;
	add.s32 	%r43, %r43, 2;
$L__BB46_11:
	and.b32  	%r36, %r18, 1;
	setp.eq.b32 	%p9, %r36, 1;
	not.pred 	%p10, %p9;
	@%p10 bra 	$L__BB46_13;
	add.s32 	%r37, %r43, %r3;
	mul.wide.u32 	%rd45, %r37, 4;
	add.s64 	%rd46, %rd2, %rd45;
	ld.global.nc.f32 	%f58, [%rd46];
	mad.lo.s32 	%r38, %r43, %r19, %r2;
	mul.wide.s32 	%rd47, %r38, 4;
	add.s64 	%rd48, %rd1, %rd47;
	ld.global.nc.f32 	%f59, [%rd48];
	fma.rn.f32 	%f67, %f58, %f59, %f67;
$L__BB46_13:
	mad.lo.s32 	%r39, %r19, %r1, %r2;
	cvta.to.global.u64 	%rd49, %rd6;
	mul.wide.s32 	%rd50, %r39, 4;
	add.s64 	%rd51, %rd49, %rd50;
	st.global.f32 	[%rd51], %f67;
$L__BB46_14:
	ret;

}
	// .globl	Softmax
.visible .entry Softmax(
	.param .u64 .ptr .align 1 Softmax_param_0,
	.param .u64 .ptr .align 1 Softmax_param_1,
	.param .u32 Softmax_param_2,
	.param .u32 Softmax_param_3
)
{
	.reg .pred 	%p<94>;
	.reg .b32 	%r<121>;
	.reg .b32 	%f<181>;
	.reg .b64 	%rd<48>;
	.reg .b64 	%fd<94>;

	ld.param.u64 	%rd11, [Softmax_param_0];
	ld.param.u64 	%rd12, [Softmax_param_1];
	ld.param.u32 	%r58, [Softmax_param_2];
	ld.param.u32 	%r59, [Softmax_param_3];
	cvta.to.global.u64 	%rd1, %rd12;
	cvta.to.global.u64 	%rd2, %rd11;
	mov.u32 	%r60, %ntid.x;
	mov.u32 	%r61, %ctaid.x;
	mov.u32 	%r62, %tid.x;
	mad.lo.s32 	%r1, %r60, %r61, %r62;
	setp.ge.s32 	%p1, %r1, %r59;
	@%p1 bra 	$L__BB47_60;
	mul.lo.s32 	%r116, %r58, %r1;
	mul.wide.s32 	%rd13, %r116, 4;
	add.s64 	%rd14, %rd2, %rd13;
	ld.global.nc.f32 	%f173, [%rd14];
	setp.lt.s32 	%p2, %r58, 2;
	@%p2 bra 	$L__BB47_14;
	add.s32 	%r3, %r58, -1;
	add.s32 	%r63, %r58, -2;
	and.b32  	%r4, %r3, 15;
	setp.lt.u32 	%p3, %r63, 15;
	mov.u32 	%r108, %r116;
	@%p3 bra 	$L__BB47_5;
	and.b32  	%r64, %r3, -16;
	neg.s32 	%r107, %r64;
	add.s64 	%rd3, %rd2, 32;
	mov.u32 	%r108, %r116;
$L__BB47_4:
	.pragma "nounroll";
	mul.wide.s32 	%rd15, %r108, 4;
	add.s64 	%rd16, %rd3, %rd15;
	ld.global.nc.f32 	%f33, [%rd16+-32];
	setp.lt.f32 	%p4, %f173, %f33;
	selp.f32 	%f34, %f33, %f173, %p4;
	ld.global.nc.f32 	%f35, [%rd16+-28];
	setp.lt.f32 	%p5, %f34, %f35;
	selp.f32 	%f36, %f35, %f34, %p5;
	ld.global.nc.f32 	%f37, [%rd16+-24];
	setp.lt.f32 	%p6, %f36, %f37;
	selp.f32 	%f38, %f37, %f36, %p6;
	ld.global.nc.f32 	%f39, [%rd16+-20];
	setp.lt.f32 	%p7, %f38, %f39;
	selp.f32 	%f40, %f39, %f38, %p7;
	ld.global.nc.f32 	%f41, [%rd16+-16];
	setp.lt.f32 	%p8, %f40, %f41;
	selp.f32 	%f42, %f41, %f40, %p8;
	ld.global.nc.f32 	%f43, [%rd16+-12];
	setp.lt.f32 	%p9, %f42, %f43;
	selp.f32 	%f44, %f43, %f42, %p9;
	ld.global.nc.f32 	%f45, [%rd16+-8];
	setp.lt.f32 	%p10, %f44, %f45;
	selp.f32 	%f46, %f45, %f44, %p10;
	ld.global.nc.f32 	%f47, [%rd16+-4];
	setp.lt.f32 	%p11, %f46, %f47;
	selp.f32 	%f48, %f47, %f46, %p11;
	ld.global.nc.f32 	%f49, [%rd16];
	setp.lt.f32 	%p12, %f48, %f49;
	selp.f32 	%f50, %f49, %f48, %p12;
	ld.global.nc.f32 	%f51, [%rd16+4];
	setp.lt.f32 	%p13, %f50, %f51;
	selp.f32 	%f52, %f51, %f50, %p13;
	ld.global.nc.f32 	%f53, [%rd16+8];
	setp.lt.f32 	%p14, %f52, %f53;
	selp.f32 	%f54, %f53, %f52, %p14;
	ld.global.nc.f32 	%f55, [%rd16+12];
	setp.lt.f32 	%p15, %f54, %f55;
	selp.f32 	%f56, %f55, %f54, %p15;
	ld.global.nc.f32 	%f57, [%rd16+16];
	setp.lt.f32 	%p16, %f56, %f57;
	selp.f32 	%f58, %f57, %f56, %p16;
	ld.global.nc.f32 	%f59, [%rd16+20];
	setp.lt.f32 	%p17, %f58, %f59;
	selp.f32 	%f60, %f59, %f58, %p17;
	ld.global.nc.f32 	%f61, [%rd16+24];
	setp.lt.f32 	%p18, %f60, %f61;
	selp.f32 	%f62, %f61, %f60, %p18;
	ld.global.nc.f32 	%f63, [%rd16+28];
	setp.lt.f32 	%p19, %f62, %f63;
	selp.f32 	%f173, %f63, %f62, %p19;
	add.s32 	%r108, %r108, 16;
	add.s32 	%r107, %r107, 16;
	setp.eq.s32 	%p20, %r107, 0;
	@%p20 bra 	$L__BB47_5;
	bra.uni 	$L__BB47_4;
$L__BB47_5:
	setp.eq.s32 	%p21, %r4, 0;
	@%p21 bra 	$L__BB47_14;
	and.b32  	%r7, %r3, 7;
	setp.lt.u32 	%p22, %r4, 8;
	@%p22 bra 	$L__BB47_8;
	mul.wide.s32 	%rd17, %r108, 4;
	add.s64 	%rd18, %rd2, %rd17;
	ld.global.nc.f32 	%f65, [%rd18];
	setp.lt.f32 	%p23, %f173, %f65;
	selp.f32 	%f66, %f65, %f173, %p23;
	ld.global.nc.f32 	%f67, [%rd18+4];
	setp.lt.f32 	%p24, %f66, %f67;
	selp.f32 	%f68, %f67, %f66, %p24;
	ld.global.nc.f32 	%f69, [%rd18+8];
	setp.lt.f32 	%p25, %f68, %f69;
	selp.f32 	%f70, %f69, %f68, %p25;
	ld.global.nc.f32 	%f71, [%rd18+12];
	setp.lt.f32 	%p26, %f70, %f71;
	selp.f32 	%f72, %f71, %f70, %p26;
	ld.global.nc.f32 	%f73, [%rd18+16];
	setp.lt.f32 	%p27, %f72, %f73;
	selp.f32 	%f74, %f73, %f72, %p27;
	ld.global.nc.f32 	%f75, [%rd18+20];
	setp.lt.f32 	%p28, %f74, %f75;
	selp.f32 	%f76, %f75, %f74, %p28;
	ld.global.nc.f32 	%f77, [%rd18+24];
	setp.lt.f32 	%p29, %f76, %f77;
	selp.f32 	%f78, %f77, %f76, %p29;
	ld.global.nc.f32 	%f79, [%rd18+28];
	setp.lt.f32 	%p30, %f78, %f79;
	selp.f32 	%f173, %f79, %f78, %p30;
	add.s32 	%r108, %r108, 8;
$L__BB47_8:
	setp.eq.s32 	%p31, %r7, 0;
	@%p31 bra 	$L__BB47_14;
	and.b32  	%r10, %r3, 3;
	setp.lt.u32 	%p32, %r7, 4;
	@%p32 bra 	$L__BB47_11;
	mul.wide.s32 	%rd19, %r108, 4;
	add.s64 	%rd20, %rd2, %rd19;
	ld.global.nc.f32 	%f81, [%rd20];
	setp.lt.f32 	%p33, %f173, %f81;
	selp.f32 	%f82, %f81, %f173, %p33;
	ld.global.nc.f32 	%f83, [%rd20+4];
	setp.lt.f32 	%p34, %f82, %f83;
	selp.f32 	%f84, %f83, %f82, %p34;
	ld.global.nc.f32 	%f85, [%rd20+8];
	setp.lt.f32 	%p35, %f84, %f85;
	selp.f32 	%f86, %f85, %f84, %p35;
	ld.global.nc.f32 	%f87, [%rd20+12];
	setp.lt.f32 	%p36, %f86, %f87;
	selp.f32 	%f173, %f87, %f86, %p36;
	add.s32 	%r108, %r108, 4;
$L__BB47_11:
	setp.eq.s32 	%p37, %r10, 0;
	@%p37 bra 	$L__BB47_14;
	neg.s32 	%r105, %r10;
$L__BB47_13:
	.pragma "nounroll";
	mul.wide.s32 	%rd21, %r108, 4;
	add.s64 	%rd22, %rd2, %rd21;
	ld.global.nc.f32 	%f88, [%rd22];
	setp.lt.f32 	%p38, %f173, %f88;
	selp.f32 	%f173, %f88, %f173, %p38;
	add.s32 	%r108, %r108, 1;
	add.s32 	%r105, %r105, 1;
	setp.ne.s32 	%p39, %r105, 0;
	@%p39 bra 	$L__BB47_13;
$L__BB47_14:
	setp.lt.s32 	%p40, %r58, 1;
	mov.f32 	%f180, 0f322BCC77;
	@%p40 bra 	$L__BB47_47;
	mov.f64 	%fd26, 0d4005BF0A8B145769;
	{
	.reg .b32 %temp; 
	mov.b64 	{%temp, %r18}, %fd26;
	}
	and.b32  	%r19, %r58, 3;
	setp.lt.u32 	%p41, %r58, 4;
	mov.f32 	%f179, 0f00000000;
	mov.u32 	%r111, %r116;
	@%p41 bra 	$L__BB47_38;
	and.b32  	%r65, %r58, 2147483644;
	neg.s32 	%r109, %r65;
	add.s64 	%rd4, %rd2, 8;
	add.s64 	%rd5, %rd1, 8;
	mov.f32 	%f179, 0f00000000;
	mov.u32 	%r111, %r116;
$L__BB47_17:
	setp.lt.s32 	%p42, %r18, 0;
	mul.wide.s32 	%rd6, %r111, 4;
	add.s64 	%rd7, %rd4, %rd6;
	ld.global.nc.f32 	%f93, [%rd7+-8];
	sub.f32 	%f16, %f93, %f173;
	cvt.f64.f32 	%fd27, %f16;
	{
	.reg .b32 %temp; 
	mov.b64 	{%temp, %r27}, %fd27;
	}
	shr.u32 	%r66, %r27, 20;
	and.b32  	%r67, %r66, 2047;
	add.s32 	%r68, %r67, -1012;
	mov.b64 	%rd23, %fd27;
	shl.b64 	%rd24, %rd23, %r68;
	setp.eq.s64 	%p43, %rd24, -9223372036854775808;
	{ // callseq 1, 0
	.param .b64 param0;
	st.param.f64 	[param0], 0d4005BF0A8B145769;
	.param .b64 param1;
	st.param.f64 	[param1], %fd27;
	.param .b64 retval0;
	call.uni (retval0), 
	__internal_accurate_pow, 
	(
	param0, 
	param1
	);
	ld.param.f64 	%fd28, [retval0];
	} // callseq 1
	neg.f64 	%fd30, %fd28;
	selp.f64 	%fd31, %fd30, %fd28, %p43;
	selp.f64 	%fd32, %fd31, %fd28, %p42;
	cvt.rzi.f64.f64 	%fd33, %fd27;
	setp.neu.f64 	%p44, %fd33, %fd27;
	selp.f64 	%fd35, 0dFFF8000000000000, %fd32, %p44;
	selp.f64 	%fd89, %fd35, %fd32, %p42;
	add.f64 	%fd36, %fd27, 0d4005BF0A8B145769;
	{
	.reg .b32 %temp; 
	mov.b64 	{%temp, %r69}, %fd36;
	}
	and.b32  	%r70, %r69, 2146435072;
	setp.ne.s32 	%p45, %r70, 2146435072;
	@%p45 bra 	$L__BB47_22;
	setp.num.f32 	%p46, %f16, %f16;
	@%p46 bra 	$L__BB47_20;
	mov.f64 	%fd38, 0d4005BF0A8B145769;
	add.rn.f64 	%fd89, %fd38, %fd27;
	bra.uni 	$L__BB47_22;
$L__BB47_20:
	abs.f64 	%fd37, %fd27;
	setp.neu.f64 	%p47, %fd37, 0d7FF0000000000000;
	@%p47 bra 	$L__BB47_22;
	setp.lt.s32 	%p48, %r27, 0;
	selp.b32 	%r71, 0, 2146435072, %p48;
	mov.b32 	%r72, 0;
	mov.b64 	%fd89, {%r72, %r71};
$L__BB47_22:
	add.s64 	%rd8, %rd5, %rd6;
	setp.lt.s32 	%p49, %r18, 0;
	setp.eq.f32 	%p50, %f16, 0f00000000;
	cvt.rn.f32.f64 	%f94, %fd89;
	selp.f32 	%f95, 0f3F800000, %f94, %p50;
	st.global.f32 	[%rd8+-8], %f95;
	add.f32 	%f17, %f179, %f95;
	ld.global.nc.f32 	%f96, [%rd7+-4];
	sub.f32 	%f18, %f96, %f173;
	cvt.f64.f32 	%fd39, %f18;
	{
	.reg .b32 %temp; 
	mov.b64 	{%temp, %r28}, %fd39;
	}
	shr.u32 	%r73, %r28, 20;
	and.b32  	%r74, %r73, 2047;
	add.s32 	%r75, %r74, -1012;
	mov.b64 	%rd26, %fd39;
	shl.b64 	%rd27, %rd26, %r75;
	setp.eq.s64 	%p51, %rd27, -9223372036854775808;
	{ // callseq 2, 0
	.param .b64 param0;
	st.param.f64 	[param0], 0d4005BF0A8B145769;
	.param .b64 param1;
	st.param.f64 	[param1], %fd39;
	.param .b64 retval0;
	call.uni (retval0), 
	__internal_accurate_pow, 
	(
	param0, 
	param1
	);
	ld.param.f64 	%fd40, [retval0];
	} // callseq 2
	neg.f64 	%fd42, %fd40;
	selp.f64 	%fd43, %fd42, %fd40, %p51;
	selp.f64 	%fd44, %fd43, %fd40, %p49;
	cvt.rzi.f64.f64 	%fd45, %fd39;
	setp.neu.f64 	%p52, %fd45, %fd39;
	selp.f64 	%fd47, 0dFFF8000000000000, %fd44, %p52;
	selp.f64 	%fd90, %fd47, %fd44, %p49;
	add.f64 	%fd48, %fd39, 0d4005BF0A8B145769;
	{
	.reg .b32 %temp; 
	mov.b64 	{%temp, %r76}, %fd48;
	}
	and.b32  	%r77, %r76, 2146435072;
	setp.ne.s32 	%p53, %r77, 2146435072;
	@%p53 bra 	$L__BB47_27;
	setp.nan.f32 	%p54, %f18, %f18;
	@%p54 bra 	$L__BB47_26;
	abs.f64 	%fd49, %fd39;
	setp.neu.f64 	%p55, %fd49, 0d7FF0000000000000;
	@%p55 bra 	$L__BB47_27;
	setp.lt.s32 	%p56, %r28, 0;
	selp.b32 	%r78, 0, 2146435072, %p56;
	mov.b32 	%r79, 0;
	mov.b64 	%fd90, {%r79, %r78};
	bra.uni 	$L__BB47_27;
$L__BB47_26:
	mov.f64 	%fd50, 0d4005BF0A8B145769;
	add.rn.f64 	%fd90, %fd50, %fd39;
$L__BB47_27:
	setp.lt.s32 	%p57, %r18, 0;
	setp.eq.f32 	%p58, %f18, 0f00000000;
	cvt.rn.f32.f64 	%f97, %fd90;
	selp.f32 	%f98, 0f3F800000, %f97, %p58;
	st.global.f32 	[%rd8+-4], %f98;
	add.f32 	%f19, %f17, %f98;
	ld.global.nc.f32 	%f99, [%rd7];
	sub.f32 	%f20, %f99, %f173;
	cvt.f64.f32 	%fd51, %f20;
	{
	.reg .b32 %temp; 
	mov.b64 	{%temp, %r29}, %fd51;
	}
	shr.u32 	%r80, %r29, 20;
	and.b32  	%r81, %r80, 2047;
	add.s32 	%r82, %r81, -1012;
	mov.b64 	%rd29, %fd51;
	shl.b64 	%rd30, %rd29, %r82;
	setp.eq.s64 	%p59, %rd30, -9223372036854775808;
	{ // callseq 3, 0
	.param .b64 param0;
	st.param.f64 	[param0], 0d4005BF0A8B145769;
	.param .b64 param1;
	st.param.f64 	[param1], %fd51;
	.param .b64 retval0;
	call.uni (retval0), 
	__internal_accurate_pow, 
	(
	param0, 
	param1
	);
	ld.param.f64 	%fd52, [retval0];
	} // callseq 3
	neg.f64 	%fd54, %fd52;
	selp.f64 	%fd55, %fd54, %fd52, %p59;
	selp.f64 	%fd56, %fd55, %fd52, %p57;
	cvt.rzi.f64.f64 	%fd57, %fd51;
	setp.neu.f64 	%p60, %fd57, %fd51;
	selp.f64 	%fd59, 0dFFF8000000000000, %fd56, %p60;
	selp.f64 	%fd91, %fd59, %fd56, %p57;
	add.f64 	%fd60, %fd51, 0d4005BF0A8B145769;
	{
	.reg .b32 %temp; 
	mov.b64 	{%temp, %r83}, %fd60;
	}
	and.b32  	%r84, %r83, 2146435072;
	setp.ne.s32 	%p61, %r84, 2146435072;
	@%p61 bra 	$L__BB47_32;
	setp.nan.f32 	%p62, %f20, %f20;
	@%p62 bra 	$L__BB47_31;
	abs.f64 	%fd61, %fd51;
	setp.neu.f64 	%p63, %fd61, 0d7FF0000000000000;
	@%p63 bra 	$L__BB47_32;
	setp.lt.s32 	%p64, %r29, 0;
	selp.b32 	%r85, 0, 2146435072, %p64;
	mov.b32 	%r86, 0;
	mov.b64 	%fd91, {%r86, %r85};
	bra.uni 	$L__BB47_32;
$L__BB47_31:
	mov.f64 	%fd62, 0d4005BF0A8B145769;
	add.rn.f64 	%fd91, %fd62, %fd51;
$L__BB47_32:
	setp.lt.s32 	%p65, %r18, 0;
	setp.eq.f32 	%p66, %f20, 0f00000000;
	cvt.rn.f32.f64 	%f100, %fd91;
	selp.f32 	%f101, 0f3F800000, %f100, %p66;
	st.global.f32 	[%rd8], %f101;
	add.f32 	%f21, %f19, %f101;
	ld.global.nc.f32 	%f102, [%rd7+4];
	sub.f32 	%f22, %f102, %f173;
	cvt.f64.f32 	%fd63, %f22;
	{
	.reg .b32 %temp; 
	mov.b64 	{%temp, %r30}, %fd63;
	}
	shr.u32 	%r87, %r30, 20;
	and.b32  	%r88, %r87, 2047;
	add.s32 	%r89, %r88, -1012;
	mov.b64 	%rd32, %fd63;
	shl.b64 	%rd33, %rd32, %r89;
	setp.eq.s64 	%p67, %rd33, -9223372036854775808;
	{ // callseq 4, 0
	.param .b64 param0;
	st.param.f64 	[param0], 0d4005BF0A8B145769;
	.param .b64 param1;
	st.param.f64 	[param1], %fd63;
	.param .b64 retval0;
	call.uni (retval0), 
	__internal_accurate_pow, 
	(
	param0, 
	param1
	);
	ld.param.f64 	%fd64, [retval0];
	} // callseq 4
	neg.f64 	%fd66, %fd64;
	selp.f64 	%fd67, %fd66, %fd64, %p67;
	selp.f64 	%fd68, %fd67, %fd64, %p65;
	cvt.rzi.f64.f64 	%fd69, %fd63;
	setp.neu.f64 	%p68, %fd69, %fd63;
	selp.f64 	%fd71, 0dFFF8000000000000, %fd68, %p68;
	selp.f64 	%fd92, %fd71, %fd68, %p65;
	add.f64 	%fd72, %fd63, 0d4005BF0A8B145769;
	{
	.reg .b32 %temp; 
	mov.b64 	{%temp, %r90}, %fd72;
	}
	and.b32  	%r91, %r90, 2146435072;
	setp.ne.s32 	%p69, %r91, 2146435072;
	@%p69 bra 	$L__BB47_37;
	setp.nan.f32 	%p70, %f22, %f22;
	@%p70 bra 	$L__BB47_36;
	abs.f64 	%fd73, %fd63;
	setp.neu.f64 	%p71, %fd73, 0d7FF0000000000000;
	@%p71 bra 	$L__BB47_37;
	setp.lt.s32 	%p72, %r30, 0;
	selp.b32 	%r92, 0, 2146435072, %p72;
	mov.b32 	%r93, 0;
	mov.b64 	%fd92, {%r93, %r92};
	bra.uni 	$L__BB47_37;
$L__BB47_36:
	mov.f64 	%fd74, 0d4005BF0A8B145769;
	add.rn.f64 	%fd92, %fd74, %fd63;
$L__BB47_37:
	setp.eq.f32 	%p73, %f22, 0f00000000;
	cvt.rn.f32.f64 	%f103, %fd92;
	selp.f32 	%f104, 0f3F800000, %f103, %p73;
	st.global.f32 	[%rd8+4], %f104;
	add.f32 	%f179, %f21, %f104;
	add.s32 	%r111, %r111, 4;
	add.s32 	%r109, %r109, 4;
	setp.ne.s32 	%p74, %r109, 0;
	@%p74 bra 	$L__BB47_17;
$L__BB47_38:
	setp.eq.s32 	%p75, %r19, 0;
	@%p75 bra 	$L__BB47_46;
	neg.s32 	%r112, %r19;
$L__BB47_40:
	.pragma "nounroll";
	setp.lt.s32 	%p76, %r18, 0;
	mul.wide.s32 	%rd9, %r111, 4;
	add.s64 	%rd35, %rd2, %rd9;
	ld.global.nc.f32 	%f105, [%rd35];
	sub.f32 	%f27, %f105, %f173;
	cvt.f64.f32 	%fd75, %f27;
	{
	.reg .b32 %temp; 
	mov.b64 	{%temp, %r37}, %fd75;
	}
	shr.u32 	%r94, %r37, 20;
	and.b32  	%r95, %r94, 2047;
	add.s32 	%r96, %r95, -1012;
	mov.b64 	%rd36, %fd75;
	shl.b64 	%rd37, %rd36, %r96;
	setp.eq.s64 	%p77, %rd37, -9223372036854775808;
	{ // callseq 5, 0
	.param .b64 param0;
	st.param.f64 	[param0], 0d4005BF0A8B145769;
	.param .b64 param1;
	st.param.f64 	[param1], %fd75;
	.param .b64 retval0;
	call.uni (retval0), 
	__internal_accurate_pow, 
	(
	param0, 
	param1
	);
	ld.param.f64 	%fd76, [retval0];
	} // callseq 5
	neg.f64 	%fd78, %fd76;
	selp.f64 	%fd79, %fd78, %fd76, %p77;
	selp.f64 	%fd80, %fd79, %fd76, %p76;
	cvt.rzi.f64.f64 	%fd81, %fd75;
	setp.neu.f64 	%p78, %fd81, %fd75;
	selp.f64 	%fd83, 0dFFF8000000000000, %fd80, %p78;
	selp.f64 	%fd93, %fd83, %fd80, %p76;
	add.f64 	%fd84, %fd75, 0d4005BF0A8B145769;
	{
	.reg .b32 %temp; 
	mov.b64 	{%temp, %r97}, %fd84;
	}
	and.b32  	%r98, %r97, 2146435072;
	setp.ne.s32 	%p79, %r98, 2146435072;
	@%p79 bra 	$L__BB47_45;
	setp.nan.f32 	%p80, %f27, %f27;
	@%p80 bra 	$L__BB47_44;
	abs.f64 	%fd85, %fd75;
	setp.neu.f64 	%p81, %fd85, 0d7FF0000000000000;
	@%p81 bra 	$L__BB47_45;
	setp.lt.s32 	%p82, %r37, 0;
	selp.b32 	%r99, 0, 2146435072, %p82;
	mov.b32 	%r100, 0;
	mov.b64 	%fd93, {%r100, %r99};
	bra.uni 	$L__BB47_45;
$L__BB47_44:
	mov.f64 	%fd86, 0d4005BF0A8B145769;
	add.rn.f64 	%fd93, %fd86, %fd75;
$L__BB47_45:
	setp.eq.f32 	%p83, %f27, 0f00000000;
	cvt.rn.f32.f64 	%f106, %fd93;
	selp.f32 	%f107, 0f3F800000, %f106, %p83;
	add.s64 	%rd39, %rd1, %rd9;
	st.global.f32 	[%rd39], %f107;
	add.f32 	%f179, %f179, %f107;
	add.s32 	%r111, %r111, 1;
	add.s32 	%r112, %r112, 1;
	setp.ne.s32 	%p84, %r112, 0;
	@%p84 bra 	$L__BB47_40;
$L__BB47_46:
	cvt.f64.f32 	%fd87, %f179;
	add.f64 	%fd88, %fd87, 0d3E45798EE2308C3A;
	cvt.rn.f32.f64 	%f180, %fd88;
$L__BB47_47:
	setp.lt.s32 	%p85, %r58, 1;
	@%p85 bra 	$L__BB47_60;
	and.b32  	%r40, %r58, 15;
	setp.lt.u32 	%p86, %r58, 16;
	@%p86 bra 	$L__BB47_51;
	and.b32  	%r101, %r58, 2147483632;
	neg.s32 	%r114, %r101;
	add.s64 	%rd10, %rd1, 32;
$L__BB47_50:
	.pragma "nounroll";
	mul.wide.s32 	%rd40, %r116, 4;
	add.s64 	%rd41, %rd10, %rd40;
	ld.global.f32 	%f108, [%rd41+-32];
	div.rn.f32 	%f109, %f108, %f180;
	st.global.f32 	[%rd41+-32], %f109;
	ld.global.f32 	%f110, [%rd41+-28];
	div.rn.f32 	%f111, %f110, %f180;
	st.global.f32 	[%rd41+-28], %f111;
	ld.global.f32 	%f112, [%rd41+-24];
	div.rn.f32 	%f113, %f112, %f180;
	st.global.f32 	[%rd41+-24], %f113;
	ld.global.f32 	%f114, [%rd41+-20];
	div.rn.f32 	%f115, %f114, %f180;
	st.global.f32 	[%rd41+-20], %f115;
	ld.global.f32 	%f116, [%rd41+-16];
	div.rn.f32 	%f117, %f116, %f180;
	st.global.f32 	[%rd41+-16], %f117;
	ld.global.f32 	%f118, [%rd41+-12];
	div.rn.f32 	%f119, %f118, %f180;
	st.global.f32 	[%rd41+-12], %f119;
	ld.global.f32 	%f120, [%rd41+-8];
	div.rn.f32 	%f121, %f120, %f180;
	st.global.f32 	[%rd41+-8], %f121;
	ld.global.f32 	%f122, [%rd41+-4];
	div.rn.f32 	%f123, %f122, %f180;
	st.global.f32 	[%rd41+-4], %f123;
	ld.global.f32 	%f124, [%rd41];
	div.rn.f32 	%f125, %f124, %f180;
	st.global.f32 	[%rd41], %f125;
	ld.global.f32 	%f126, [%rd41+4];
	div.rn.f32 	%f127, %f126, %f180;
	st.global.f32 	[%rd41+4], %f127;
	ld.global.f32 	%f128, [%rd41+8];
	div.rn.f32 	%f129, %f128, %f180;
	st.global.f32 	[%rd41+8], %f129;
	ld.global.f32 	%f130, [%rd41+12];
	div.rn.f32 	%f131, %f130, %f180;
	st.global.f32 	[%rd41+12], %f131;
	ld.global.f32 	%f132, [%rd41+16];
	div.rn.f32 	%f133, %f132, %f180;
	st.global.f32 	[%rd41+16], %f133;
	ld.global.f32 	%f134, [%rd41+20];
	div.rn.f32 	%f135, %f134, %f180;
	st.global.f32 	[%rd41+20], %f135;
	ld.global.f32 	%f136, [%rd41+24];
	div.rn.f32 	%f137, %f136, %f180;
	st.global.f32 	[%rd41+24], %f137;
	ld.global.f32 	%f138, [%rd41+28];
	div.rn.f32 	%f139, %f138, %f180;
	st.global.f32 	[%rd41+28], %f139;
	add.s32 	%r116, %r116, 16;
	add.s32 	%r114, %r114, 16;
	setp.ne.s32 	%p87, %r114, 0;
	@%p87 bra 	$L__BB47_50;
$L__BB47_51:
	setp.eq.s32 	%p88, %r40, 0;
	@%p88 bra 	$L__BB47_60;
	and.b32  	%r47, %r58, 7;
	setp.lt.u32 	%p89, %r40, 8;
	@%p89 bra 	$L__BB47_54;
	mul.wide.s32 	%rd42, %r116, 4;
	add.s64 	%rd43, %rd1, %rd42;
	ld.global.f32 	%f140, [%rd43];
	div.rn.f32 	%f141, %f140, %f180;
	st.global.f32 	[%rd43], %f141;
	ld.global.f32 	%f142, [%rd43+4];
	div.rn.f32 	%f143, %f142, %f180;
	st.global.f32 	[%rd43+4], %f143;
	ld.global.f32 	%f144, [%rd43+8];
	div.rn.f32 	%f145, %f144, %f180;
	st.global.f32 	[%rd43+8], %f145;
	ld.global.f32 	%f146, [%rd43+12];
	div.rn.f32 	%f147, %f146, %f180;
	st.global.f32 	[%rd43+12], %f147;
	ld.global.f32 	%f148, [%rd43+16];
	div.rn.f32 	%f149, %f148, %f180;
	st.global.f32 	[%rd43+16], %f149;
	ld.global.f32 	%f150, [%rd43+20];
	div.rn.f32 	%f151, %f150, %f180;
	st.global.f32 	[%rd43+20], %f151;
	ld.global.f32 	%f152, [%rd43+24];
	div.rn.f32 	%f153, %f152, %f180;
	st.global.f32 	[%rd43+24], %f153;
	ld.global.f32 	%f154, [%rd43+28];
	div.rn.f32 	%f155, %f154, %f180;
	st.global.f32 	[%rd43+28], %f155;
	add.s32 	%r116, %r116, 8;
$L__BB47_54:
	setp.eq.s32 	%p90, %r47, 0;
	@%p90 bra 	$L__BB47_60;
	and.b32  	%r50, %r58, 3;
	setp.lt.u32 	%p91, %r47, 4;
	@%p91 bra 	$L__BB47_57;
	mul.wide.s32 	%rd44, %r116, 4;
	add.s64 	%rd45, %rd1, %rd44;
	ld.global.f32 	%f156, [%rd45];
	div.rn.f32 	%f157, %f156, %f180;
	st.global.f32 	[%rd45], %f157;
	ld.global.f32 	%f158, [%rd45+4];
	div.rn.f32 	%f159, %f158, %f180;
	st.global.f32 	[%rd45+4], %f159;
	ld.global.f32 	%f160, [%rd45+8];
	div.rn.f32 	%f161, %f160, %f180;
	st.global.f32 	[%rd45+8], %f161;
	ld.global.f32 	%f162, [%rd45+12];
	div.rn.f32 	%f163, %f162, %f180;
	st.global.f32 	[%rd45+12], %f163;
	add.s32 	%r116, %r116, 4;
$L__BB47_57:
	setp.eq.s32 	%p92, %r50, 0;
	@%p92 bra 	$L__BB47_60;
	neg.s32 	%r119, %r50;
$L__BB47_59:
	.pragma "nounroll";
	mul.wide.s32 	%rd46, %r116, 4;
	add.s64 	%rd47, %rd1, %rd46;
	ld.global.f32 	%f164, [%rd47];
	div.rn.f32 	%f165, %f164, %f180;
	st.global.f32 	[%rd47], %f165;
	add.s32 	%r116, %r116, 1;
	add.s32 	%r119, %r119, 1;
	setp.ne.s32 	%p93, %r119, 0;
	@%p93 bra 	$L__BB47_59;
$L__BB47_60:
	ret;

}
	// .globl	derSoftmax
.visible .entry derSoftmax(
	.param .u64 .ptr .align 1 derSoftmax_param_0,
	.param .u64 .ptr .align 1 derSoftmax_param_1,
	.param .u64 .ptr .align 1 derSoftmax_param_2,
	.param .u32 derSoftmax_param_3,
	.param .u32 derSoftmax_param_4
)
{
	.reg .pred 	%p<31>;
	.reg .b32 	%r<205>;
	.reg .b32 	%f<419>;
	.reg .b64 	%rd<243>;

	ld.param.u64 	%rd4, [derSoftmax_param_0];
	ld.param.u64 	%rd5, [derSoftmax_param_1];
	ld.param.u64 	%rd3, [derSoftmax_param_2];
	ld.param.u32 	%r80, [derSoftmax_param_3];
	ld.param.u32 	%r81, [derSoftmax_param_4];
	cvta.to.global.u64 	%rd1, %rd5;
	cvta.to.global.u64 	%rd2, %rd4;
	mov.u32 	%r82, %ntid.x;
	mov.u32 	%r83, %ctaid.x;
	mov.u32 	%r84, %tid.x;
	mad.lo.s32 	%r85, %r82, %r83, %r84;
	mov.u32 	%r86, %ntid.y;
	mov.u32 	%r87, %ctaid.y;
	mov.u32 	%r88, %tid.y;
	mad.lo.s32 	%r89, %r86, %r87, %r88;
	mov.u32 	%r90, %nctaid.y;
	mul.lo.s32 	%r91, %r90, %r86;
	mul.lo.s32 	%r2, %r91, %r85;
	add.s32 	%r3, %r2, %r89;
	setp.ge.u32 	%p1, %r85, %r80;
	setp.ge.u32 	%p2, %r89, %r81;
	or.pred  	%p3, %p1, %p2;
	@%p3 bra 	$L__BB48_43;
	mul.wide.u32 	%rd6, %r3, 4;
	add.s64 	%rd7, %rd2, %rd6;
	ld.global.f32 	%f1, [%rd7];
	min.s32 	%r4, %r89, %r81;
	setp.lt.s32 	%p4, %r4, 1;
	mov.f32 	%f409, 0f00000000;
	mov.b32 	%r196, 0;
	@%p4 bra 	$L__BB48_14;
	and.b32  	%r5, %r4, 15;
	setp.lt.u32 	%p5, %r4, 16;
	mov.f32 	%f409, 0f00000000;
	mov.b32 	%r183, 0;
	@%p5 bra 	$L__BB48_5;
	and.b32  	%r183, %r4, 2147483632;
	neg.s32 	%r181, %r183;
	add.s32 	%r180, %r2, 7;
	mov.f32 	%f409, 0f00000000;
$L__BB48_4:
	.pragma "nounroll";
	add.s32 	%r94, %r180, -7;
	mul.wide.u32 	%rd8, %r94, 4;
	add.s64 	%rd9, %rd2, %rd8;
	ld.global.f32 	%f46, [%rd9];
	add.s64 	%rd10, %rd1, %rd8;
	ld.global.f32 	%f47, [%rd10];
	mul.f32 	%f48, %f1, %f46;
	mul.f32 	%f49, %f48, %f47;
	sub.f32 	%f50, %f409, %f49;
	add.s32 	%r95, %r180, -6;
	mul.wide.u32 	%rd11, %r95, 4;
	add.s64 	%rd12, %rd2, %rd11;
	ld.global.f32 	%f51, [%rd12];
	add.s64 	%rd13, %rd1, %rd11;
	ld.global.f32 	%f52, [%rd13];
	mul.f32 	%f53, %f1, %f51;
	mul.f32 	%f54, %f53, %f52;
	sub.f32 	%f55, %f50, %f54;
	add.s32 	%r96, %r180, -5;
	mul.wide.u32 	%rd14, %r96, 4;
	add.s64 	%rd15, %rd2, %rd14;
	ld.global.f32 	%f56, [%rd15];
	add.s64 	%rd16, %rd1, %rd14;
	ld.global.f32 	%f57, [%rd16];
	mul.f32 	%f58, %f1, %f56;
	mul.f32 	%f59, %f58, %f57;
	sub.f32 	%f60, %f55, %f59;
	add.s32 	%r97, %r180, -4;
	mul.wide.u32 	%rd17, %r97, 4;
	add.s64 	%rd18, %rd2, %rd17;
	ld.global.f32 	%f61, [%rd18];
	add.s64 	%rd19, %rd1, %rd17;
	ld.global.f32 	%f62, [%rd19];
	mul.f32 	%f63, %f1, %f61;
	mul.f32 	%f64, %f63, %f62;
	sub.f32 	%f65, %f60, %f64;
	add.s32 	%r98, %r180, -3;
	mul.wide.u32 	%rd20, %r98, 4;
	add.s64 	%rd21, %rd2, %rd20;
	ld.global.f32 	%f66, [%rd21];
	add.s64 	%rd22, %rd1, %rd20;
	ld.global.f32 	%f67, [%rd22];
	mul.f32 	%f68, %f1, %f66;
	mul.f32 	%f69, %f68, %f67;
	sub.f32 	%f70, %f65, %f69;
	add.s32 	%r99, %r180, -2;
	mul.wide.u32 	%rd23, %r99, 4;
	add.s64 	%rd24, %rd2, %rd23;
	ld.global.f32 	%f71, [%rd24];
	add.s64 	%rd25, %rd1, %rd23;
	ld.global.f32 	%f72, [%rd25];
	mul.f32 	%f73, %f1, %f71;
	mul.f32 	%f74, %f73, %f72;
	sub.f32 	%f75, %f70, %f74;
	add.s32 	%r100, %r180, -1;
	mul.wide.u32 	%rd26, %r100, 4;
	add.s64 	%rd27, %rd2, %rd26;
	ld.global.f32 	%f76, [%rd27];
	add.s64 	%rd28, %rd1, %rd26;
	ld.global.f32 	%f77, [%rd28];
	mul.f32 	%f78, %f1, %f76;
	mul.f32 	%f79, %f78, %f77;
	sub.f32 	%f80, %f75, %f79;
	add.s32 	%r101, %r180, 8;
	mul.wide.u32 	%rd29, %r180, 4;
	add.s64 	%rd30, %rd2, %rd29;
	ld.global.f32 	%f81, [%rd30];
	add.s64 	%rd31, %rd1, %rd29;
	ld.global.f32 	%f82, [%rd31];
	mul.f32 	%f83, %f1, %f81;
	mul.f32 	%f84, %f83, %f82;
	sub.f32 	%f85, %f80, %f84;
	add.s32 	%r102, %r180, 1;
	mul.wide.u32 	%rd32, %r102, 4;
	add.s64 	%rd33, %rd2, %rd32;
	ld.global.f32 	%f86, [%rd33];
	add.s64 	%rd34, %rd1, %rd32;
	ld.global.f32 	%f87, [%rd34];
	mul.f32 	%f88, %f1, %f86;
	mul.f32 	%f89, %f88, %f87;
	sub.f32 	%f90, %f85, %f89;
	add.s32 	%r103, %r180, 2;
	mul.wide.u32 	%rd35, %r103, 4;
	add.s64 	%rd36, %rd2, %rd35;
	ld.global.f32 	%f91, [%rd36];
	add.s64 	%rd37, %rd1, %rd35;
	ld.global.f32 	%f92, [%rd37];
	mul.f32 	%f93, %f1, %f91;
	mul.f32 	%f94, %f93, %f92;
	sub.f32 	%f95, %f90, %f94;
	add.s32 	%r104, %r180, 3;
	mul.wide.u32 	%rd38, %r104, 4;
	add.s64 	%rd39, %rd2, %rd38;
	ld.global.f32 	%f96, [%rd39];
	add.s64 	%rd40, %rd1, %rd38;
	ld.global.f32 	%f97, [%rd40];
	mul.f32 	%f98, %f1, %f96;
	mul.f32 	%f99, %f98, %f97;
	sub.f32 	%f100, %f95, %f99;
	add.s32 	%r105, %r180, 4;
	mul.wide.u32 	%rd41, %r105, 4;
	add.s64 	%rd42, %rd2, %rd41;
	ld.global.f32 	%f101, [%rd42];
	add.s64 	%rd43, %rd1, %rd41;
	ld.global.f32 	%f102, [%rd43];
	mul.f32 	%f103, %f1, %f101;
	mul.f32 	%f104, %f103, %f102;
	sub.f32 	%f105, %f100, %f104;
	add.s32 	%r106, %r180, 5;
	mul.wide.u32 	%rd44, %r106, 4;
	add.s64 	%rd45, %rd2, %rd44;
	ld.global.f32 	%f106, [%rd45];
	add.s64 	%rd46, %rd1, %rd44;
	ld.global.f32 	%f107, [%rd46];
	mul.f32 	%f108, %f1, %f106;
	mul.f32 	%f109, %f108, %f107;
	sub.f32 	%f110, %f105, %f109;
	add.s32 	%r107, %r180, 6;
	mul.wide.u32 	%rd47, %r107, 4;
	add.s64 	%rd48, %rd2, %rd47;
	ld.global.f32 	%f111, [%rd48];
	add.s64 	%rd49, %rd1, %rd47;
	ld.global.f32 	%f112, [%rd49];
	mul.f32 	%f113, %f1, %f111;
	mul.f32 	%f114, %f113, %f112;
	sub.f32 	%f115, %f110, %f114;
	add.s32 	%r108, %r180, 7;
	mul.wide.u32 	%rd50, %r108, 4;
	add.s64 	%rd51, %rd2, %rd50;
	ld.global.f32 	%f116, [%rd51];
	add.s64 	%rd52, %rd1, %rd50;
	ld.global.f32 	%f117, [%rd52];
	mul.f32 	%f118, %f1, %f116;
	mul.f32 	%f119, %f118, %f117;
	sub.f32 	%f120, %f115, %f119;
	mul.wide.u32 	%rd53, %r101, 4;
	add.s64 	%rd54, %rd2, %rd53;
	ld.global.f32 	%f121, [%rd54];
	add.s64 	%rd55, %rd1, %rd53;
	ld.global.f32 	%f122, [%rd55];
	mul.f32 	%f123, %f1, %f121;
	mul.f32 	%f124, %f123, %f122;
	sub.f32 	%f409, %f120, %f124;
	add.s32 	%r181, %r181, 16;
	add.s32 	%r180, %r180, 16;
	setp.ne.s32 	%p6, %r181, 0;
	@%p6 bra 	$L__BB48_4;
$L__BB48_5:
	setp.eq.s32 	%p7, %r5, 0;
	mov.u32 	%r196, %r4;
	@%p7 bra 	$L__BB48_14;
	and.b32  	%r14, %r4, 7;
	setp.lt.u32 	%p8, %r5, 8;
	@%p8 bra 	$L__BB48_8;
	add.s32 	%r109, %r183, %r2;
	mul.wide.u32 	%rd56, %r109, 4;
	add.s64 	%rd57, %rd2, %rd56;
	ld.global.f32 	%f126, [%rd57];
	add.s64 	%rd58, %rd1, %rd56;
	ld.global.f32 	%f127, [%rd58];
	mul.f32 	%f128, %f1, %f126;
	mul.f32 	%f129, %f128, %f127;
	sub.f32 	%f130, %f409, %f129;
	add.s32 	%r110, %r109, 1;
	mul.wide.u32 	%rd59, %r110, 4;
	add.s64 	%rd60, %rd2, %rd59;
	ld.global.f32 	%f131, [%rd60];
	add.s64 	%rd61, %rd1, %rd59;
	ld.global.f32 	%f132, [%rd61];
	mul.f32 	%f133, %f1, %f131;
	mul.f32 	%f134, %f133, %f132;
	sub.f32 	%f135, %f130, %f134;
	add.s32 	%r111, %r109, 2;
	mul.wide.u32 	%rd62, %r111, 4;
	add.s64 	%rd63, %rd2, %rd62;
	ld.global.f32 	%f136, [%rd63];
	add.s64 	%rd64, %rd1, %rd62;
	ld.global.f32 	%f137, [%rd64];
	mul.f32 	%f138, %f1, %f136;
	mul.f32 	%f139, %f138, %f137;
	sub.f32 	%f140, %f135, %f139;
	add.s32 	%r112, %r109, 3;
	mul.wide.u32 	%rd65, %r112, 4;
	add.s64 	%rd66, %rd2, %rd65;
	ld.global.f32 	%f141, [%rd66];
	add.s64 	%rd67, %rd1, %rd65;
	ld.global.f32 	%f142, [%rd67];
	mul.f32 	%f143, %f1, %f141;
	mul.f32 	%f144, %f143, %f142;
	sub.f32 	%f145, %f140, %f144;
	add.s32 	%r113, %r109, 4;
	mul.wide.u32 	%rd68, %r113, 4;
	add.s64 	%rd69, %rd2, %rd68;
	ld.global.f32 	%f146, [%rd69];
	add.s64 	%rd70, %rd1, %rd68;
	ld.global.f32 	%f147, [%rd70];
	mul.f32 	%f148, %f1, %f146;
	mul.f32 	%f149, %f148, %f147;
	sub.f32 	%f150, %f145, %f149;
	add.s32 	%r114, %r109, 5;
	mul.wide.u32 	%rd71, %r114, 4;
	add.s64 	%rd72, %rd2, %rd71;
	ld.global.f32 	%f151, [%rd72];
	add.s64 	%rd73, %rd1, %rd71;
	ld.global.f32 	%f152, [%rd73];
	mul.f32 	%f153, %f1, %f151;
	mul.f32 	%f154, %f153, %f152;
	sub.f32 	%f155, %f150, %f154;
	add.s32 	%r115, %r109, 6;
	mul.wide.u32 	%rd74, %r115, 4;
	add.s64 	%rd75, %rd2, %rd74;
	ld.global.f32 	%f156, [%rd75];
	add.s64 	%rd76, %rd1, %rd74;
	ld.global.f32 	%f157, [%rd76];
	mul.f32 	%f158, %f1, %f156;
	mul.f32 	%f159, %f158, %f157;
	sub.f32 	%f160, %f155, %f159;
	add.s32 	%r116, %r109, 7;
	mul.wide.u32 	%rd77, %r116, 4;
	add.s64 	%rd78, %rd2, %rd77;
	ld.global.f32 	%f161, [%rd78];
	add.s64 	%rd79, %rd1, %rd77;
	ld.global.f32 	%f162, [%rd79];
	mul.f32 	%f163, %f1, %f161;
	mul.f32 	%f164, %f163, %f162;
	sub.f32 	%f409, %f160, %f164;
	add.s32 	%r183, %r183, 8;
$L__BB48_8:
	setp.eq.s32 	%p9, %r14, 0;
	mov.u32 	%r196, %r4;
	@%p9 bra 	$L__BB48_14;
	and.b32  	%r17, %r4, 3;
	setp.lt.u32 	%p10, %r14, 4;
	@%p10 bra 	$L__BB48_11;
	add.s32 	%r117, %r183, %r2;
	mul.wide.u32 	%rd80, %r117, 4;
	add.s64 	%rd81, %rd2, %rd80;
	ld.global.f32 	%f166, [%rd81];
	add.s64 	%rd82, %rd1, %rd80;
	ld.global.f32 	%f167, [%rd82];
	mul.f32 	%f168, %f1, %f166;
	mul.f32 	%f169, %f168, %f167;
	sub.f32 	%f170, %f409, %f169;
	add.s32 	%r118, %r117, 1;
	mul.wide.u32 	%rd83, %r118, 4;
	add.s64 	%rd84, %rd2, %rd83;
	ld.global.f32 	%f171, [%rd84];
	add.s64 	%rd85, %rd1, %rd83;
	ld.global.f32 	%f172, [%rd85];
	mul.f32 	%f173, %f1, %f171;
	mul.f32 	%f174, %f173, %f172;
	sub.f32 	%f175, %f170, %f174;
	add.s32 	%r119, %r117, 2;
	mul.wide.u32 	%rd86, %r119, 4;
	add.s64 	%rd87, %rd2, %rd86;
	ld.global.f32 	%f176, [%rd87];
	add.s64 	%rd88, %rd1, %rd86;
	ld.global.f32 	%f177, [%rd88];
	mul.f32 	%f178, %f1, %f176;
	mul.f32 	%f179, %f178, %f177;
	sub.f32 	%f180, %f175, %f179;
	add.s32 	%r120, %r117, 3;
	mul.wide.u32 	%rd89, %r120, 4;
	add.s64 	%rd90, %rd2, %rd89;
	ld.global.f32 	%f181, [%rd90];
	add.s64 	%rd91, %rd1, %rd89;
	ld.global.f32 	%f182, [%rd91];
	mul.f32 	%f183, %f1, %f181;
	mul.f32 	%f184, %f183, %f182;
	sub.f32 	%f409, %f180, %f184;
	add.s32 	%r183, %r183, 4;
$L__BB48_11:
	setp.eq.s32 	%p11, %r17, 0;
	mov.u32 	%r196, %r4;
	@%p11 bra 	$L__BB48_14;
	add.s32 	%r186, %r183, %r2;
	neg.s32 	%r185, %r17;
$L__BB48_13:
	.pragma "nounroll";
	mul.wide.u32 	%rd92, %r186, 4;
	add.s64 	%rd93, %rd2, %rd92;
	ld.global.f32 	%f185, [%rd93];
	add.s64 	%rd94, %rd1, %rd92;
	ld.global.f32 	%f186, [%rd94];
	mul.f32 	%f187, %f1, %f185;
	mul.f32 	%f188, %f187, %f186;
	sub.f32 	%f409, %f409, %f188;
	add.s32 	%r186, %r186, 1;
	add.s32 	%r185, %r185, 1;
	setp.ne.s32 	%p12, %r185, 0;
	mov.u32 	%r196, %r4;
	@%p12 bra 	$L__BB48_13;
$L__BB48_14:
	add.s32 	%r121, %r89, 1;
	min.s32 	%r27, %r121, %r81;
	setp.ge.s32 	%p13, %r196, %r27;
	@%p13 bra 	$L__BB48_28;
	mov.f32 	%f190, 0f3F800000;
	sub.f32 	%f191, %f190, %f1;
	mul.f32 	%f15, %f1, %f191;
	sub.s32 	%r28, %r27, %r196;
	and.b32  	%r29, %r28, 15;
	sub.s32 	%r122, %r196, %r27;
	setp.gt.u32 	%p14, %r122, -16;
	mov.u32 	%r192, %r196;
	@%p14 bra 	$L__BB48_19;
	add.s32 	%r190, %r196, 7;
	add.s32 	%r189, %r196, %r2;
	and.b32  	%r123, %r28, -16;
	neg.s32 	%r188, %r123;
$L__BB48_17:
	.pragma "nounroll";
	mul.wide.u32 	%rd95, %r189, 4;
	add.s64 	%rd96, %rd1, %rd95;
	ld.global.f32 	%f192, [%rd96];
	fma.rn.f32 	%f193, %f15, %f192, %f409;
	add.s32 	%r124, %r189, 1;
	mul.wide.u32 	%rd97, %r124, 4;
	add.s64 	%rd98, %rd1, %rd97;
	ld.global.f32 	%f194, [%rd98];
	fma.rn.f32 	%f195, %f15, %f194, %f193;
	add.s32 	%r125, %r189, 2;
	mul.wide.u32 	%rd99, %r125, 4;
	add.s64 	%rd100, %rd1, %rd99;
	ld.global.f32 	%f196, [%rd100];
	fma.rn.f32 	%f197, %f15, %f196, %f195;
	add.s32 	%r126, %r189, 3;
	mul.wide.u32 	%rd101, %r126, 4;
	add.s64 	%rd102, %rd1, %rd101;
	ld.global.f32 	%f198, [%rd102];
	fma.rn.f32 	%f199, %f15, %f198, %f197;
	add.s32 	%r127, %r189, 4;
	mul.wide.u32 	%rd103, %r127, 4;
	add.s64 	%rd104, %rd1, %rd103;
	ld.global.f32 	%f200, [%rd104];
	fma.rn.f32 	%f201, %f15, %f200, %f199;
	add.s32 	%r128, %r189, 5;
	mul.wide.u32 	%rd105, %r128, 4;
	add.s64 	%rd106, %rd1, %rd105;
	ld.global.f32 	%f202, [%rd106];
	fma.rn.f32 	%f203, %f15, %f202, %f201;
	add.s32 	%r129, %r189, 6;
	mul.wide.u32 	%rd107, %r129, 4;
	add.s64 	%rd108, %rd1, %rd107;
	ld.global.f32 	%f204, [%rd108];
	fma.rn.f32 	%f205, %f15, %f204, %f203;
	add.s32 	%r130, %r189, 7;
	mul.wide.u32 	%rd109, %r130, 4;
	add.s64 	%rd110, %rd1, %rd109;
	ld.global.f32 	%f206, [%rd110];
	fma.rn.f32 	%f207, %f15, %f206, %f205;
	add.s32 	%r131, %r189, 8;
	mul.wide.u32 	%rd111, %r131, 4;
	add.s64 	%rd112, %rd1, %rd111;
	ld.global.f32 	%f208, [%rd112];
	fma.rn.f32 	%f209, %f15, %f208, %f207;
	add.s32 	%r132, %r189, 9;
	mul.wide.u32 	%rd113, %r132, 4;
	add.s64 	%rd114, %rd1, %rd113;
	ld.global.f32 	%f210, [%rd114];
	fma.rn.f32 	%f211, %f15, %f210, %f209;
	add.s32 	%r133, %r189, 10;
	mul.wide.u32 	%rd115, %r133, 4;
	add.s64 	%rd116, %rd1, %rd115;
	ld.global.f32 	%f212, [%rd116];
	fma.rn.f32 	%f213, %f15, %f212, %f211;
	add.s32 	%r134, %r189, 11;
	mul.wide.u32 	%rd117, %r134, 4;
	add.s64 	%rd118, %rd1, %rd117;
	ld.global.f32 	%f214, [%rd118];
	fma.rn.f32 	%f215, %f15, %f214, %f213;
	add.s32 	%r135, %r189, 12;
	mul.wide.u32 	%rd119, %r135, 4;
	add.s64 	%rd120, %rd1, %rd119;
	ld.global.f32 	%f216, [%rd120];
	fma.rn.f32 	%f217, %f15, %f216, %f215;
	add.s32 	%r136, %r189, 13;
	mul.wide.u32 	%rd121, %r136, 4;
	add.s64 	%rd122, %rd1, %rd121;
	ld.global.f32 	%f218, [%rd122];
	fma.rn.f32 	%f219, %f15, %f218, %f217;
	add.s32 	%r137, %r189, 14;
	mul.wide.u32 	%rd123, %r137, 4;
	add.s64 	%rd124, %rd1, %rd123;
	ld.global.f32 	%f220, [%rd124];
	fma.rn.f32 	%f221, %f15, %f220, %f219;
	add.s32 	%r138, %r189, 15;
	mul.wide.u32 	%rd125, %r138, 4;
	add.s64 	%rd126, %rd1, %rd125;
	ld.global.f32 	%f222, [%rd126];
	fma.rn.f32 	%f409, %f15, %f222, %f221;
	add.s32 	%r190, %r190, 16;
	add.s32 	%r189, %r189, 16;
	add.s32 	%r188, %r188, 16;
	setp.ne.s32 	%p15, %r188, 0;
	@%p15 bra 	$L__BB48_17;
	add.s32 	%r192, %r190, -7;
$L__BB48_19:
	setp.eq.s32 	%p16, %r29, 0;
	mov.u32 	%r196, %r27;
	@%p16 bra 	$L__BB48_28;
	and.b32  	%r41, %r28, 7;
	setp.lt.u32 	%p17, %r29, 8;
	@%p17 bra 	$L__BB48_22;
	add.s32 	%r139, %r192, %r2;
	mul.wide.u32 	%rd127, %r139, 4;
	add.s64 	%rd128, %rd1, %rd127;
	ld.global.f32 	%f224, [%rd128];
	fma.rn.f32 	%f225, %f15, %f224, %f409;
	add.s32 	%r140, %r139, 1;
	mul.wide.u32 	%rd129, %r140, 4;
	add.s64 	%rd130, %rd1, %rd129;
	ld.global.f32 	%f226, [%rd130];
	fma.rn.f32 	%f227, %f15, %f226, %f225;
	add.s32 	%r141, %r139, 2;
	mul.wide.u32 	%rd131, %r141, 4;
	add.s64 	%rd132, %rd1, %rd131;
	ld.global.f32 	%f228, [%rd132];
	fma.rn.f32 	%f229, %f15, %f228, %f227;
	add.s32 	%r142, %r139, 3;
	mul.wide.u32 	%rd133, %r142, 4;
	add.s64 	%rd134, %rd1, %rd133;
	ld.global.f32 	%f230, [%rd134];
	fma.rn.f32 	%f231, %f15, %f230, %f229;
	add.s32 	%r143, %r139, 4;
	mul.wide.u32 	%rd135, %r143, 4;
	add.s64 	%rd136, %rd1, %rd135;
	ld.global.f32 	%f232, [%rd136];
	fma.rn.f32 	%f233, %f15, %f232, %f231;
	add.s32 	%r144, %r139, 5;
	mul.wide.u32 	%rd137, %r144, 4;
	add.s64 	%rd138, %rd1, %rd137;
	ld.global.f32 	%f234, [%rd138];
	fma.rn.f32 	%f235, %f15, %f234, %f233;
	add.s32 	%r145, %r139, 6;
	mul.wide.u32 	%rd139, %r145, 4;
	add.s64 	%rd140, %rd1, %rd139;
	ld.global.f32 	%f236, [%rd140];
	fma.rn.f32 	%f237, %f15, %f236, %f235;
	add.s32 	%r146, %r139, 7;
	mul.wide.u32 	%rd141, %r146, 4;
	add.s64 	%rd142, %rd1, %rd141;
	ld.global.f32 	%f238, [%rd142];
	fma.rn.f32 	%f409, %f15, %f238, %f237;
	add.s32 	%r192, %r192, 8;
$L__BB48_22:
	setp.eq.s32 	%p18, %r41, 0;
	mov.u32 	%r196, %r27;
	@%p18 bra 	$L__BB48_28;
	and.b32  	%r44, %r28, 3;
	setp.lt.u32 	%p19, %r41, 4;
	@%p19 bra 	$L__BB48_25;
	add.s32 	%r147, %r192, %r2;
	mul.wide.u32 	%rd143, %r147, 4;
	add.s64 	%rd144, %rd1, %rd143;
	ld.global.f32 	%f240, [%rd144];
	fma.rn.f32 	%f241, %f15, %f240, %f409;
	add.s32 	%r148, %r147, 1;
	mul.wide.u32 	%rd145, %r148, 4;
	add.s64 	%rd146, %rd1, %rd145;
	ld.global.f32 	%f242, [%rd146];
	fma.rn.f32 	%f243, %f15, %f242, %f241;
	add.s32 	%r149, %r147, 2;
	mul.wide.u32 	%rd147, %r149, 4;
	add.s64 	%rd148, %rd1, %rd147;
	ld.global.f32 	%f244, [%rd148];
	fma.rn.f32 	%f245, %f15, %f244, %f243;
	add.s32 	%r150, %r147, 3;
	mul.wide.u32 	%rd149, %r150, 4;
	add.s64 	%rd150, %rd1, %rd149;
	ld.global.f32 	%f246, [%rd150];
	fma.rn.f32 	%f409, %f15, %f246, %f245;
	add.s32 	%r192, %r192, 4;
$L__BB48_25:
	setp.eq.s32 	%p20, %r44, 0;
	mov.u32 	%r196, %r27;
	@%p20 bra 	$L__BB48_28;
	add.s32 	%r195, %r192, %r2;
	neg.s32 	%r194, %r44;
$L__BB48_27:
	.pragma "nounroll";
	mul.wide.u32 	%rd151, %r195, 4;
	add.s64 	%rd152, %rd1, %rd151;
	ld.global.f32 	%f247, [%rd152];
	fma.rn.f32 	%f409, %f15, %f247, %f409;
	add.s32 	%r195, %r195, 1;
	add.s32 	%r194, %r194, 1;
	setp.ne.s32 	%p21, %r194, 0;
	mov.u32 	%r196, %r27;
	@%p21 bra 	$L__BB48_27;
$L__BB48_28:
	setp.ge.s32 	%p22, %r196, %r81;
	@%p22 bra 	$L__BB48_42;
	sub.s32 	%r54, %r81, %r196;
	and.b32  	%r55, %r54, 15;
	sub.s32 	%r151, %r196, %r81;
	setp.gt.u32 	%p23, %r151, -16;
	@%p23 bra 	$L__BB48_33;
	add.s32 	%r199, %r196, 7;
	add.s32 	%r198, %r196, %r2;
	and.b32  	%r152, %r54, -16;
	neg.s32 	%r197, %r152;
$L__BB48_31:
	.pragma "nounroll";
	mul.wide.u32 	%rd153, %r198, 4;
	add.s64 	%rd154, %rd2, %rd153;
	ld.global.f32 	%f249, [%rd154];
	add.s64 	%rd155, %rd1, %rd153;
	ld.global.f32 	%f250, [%rd155];
	mul.f32 	%f251, %f1, %f249;
	mul.f32 	%f252, %f251, %f250;
	sub.f32 	%f253, %f409, %f252;
	add.s32 	%r153, %r198, 1;
	mul.wide.u32 	%rd156, %r153, 4;
	add.s64 	%rd157, %rd2, %rd156;
	ld.global.f32 	%f254, [%rd157];
	add.s64 	%rd158, %rd1, %rd156;
	ld.global.f32 	%f255, [%rd158];
	mul.f32 	%f256, %f1, %f254;
	mul.f32 	%f257, %f256, %f255;
	sub.f32 	%f258, %f253, %f257;
	add.s32 	%r154, %r198, 2;
	mul.wide.u32 	%rd159, %r154, 4;
	add.s64 	%rd160, %rd2, %rd159;
	ld.global.f32 	%f259, [%rd160];
	add.s64 	%rd161, %rd1, %rd159;
	ld.global.f32 	%f260, [%rd161];
	mul.f32 	%f261, %f1, %f259;
	mul.f32 	%f262, %f261, %f260;
	sub.f32 	%f263, %f258, %f262;
	add.s32 	%r155, %r198, 3;
	mul.wide.u32 	%rd162, %r155, 4;
	add.s64 	%rd163, %rd2, %rd162;
	ld.global.f32 	%f264, [%rd163];
	add.s64 	%rd164, %rd1, %rd162;
	ld.global.f32 	%f265, [%rd164];
	mul.f32 	%f266, %f1, %f264;
	mul.f32 	%f267, %f266, %f265;
	sub.f32 	%f268, %f263, %f267;
	add.s32 	%r156, %r198, 4;
	mul.wide.u32 	%rd165, %r156, 4;
	add.s64 	%rd166, %rd2, %rd165;
	ld.global.f32 	%f269, [%rd166];
	add.s64 	%rd167, %rd1, %rd165;
	ld.global.f32 	%f270, [%rd167];
	mul.f32 	%f271, %f1, %f269;
	mul.f32 	%f272, %f271, %f270;
	sub.f32 	%f273, %f268, %f272;
	add.s32 	%r157, %r198, 5;
	mul.wide.u32 	%rd168, %r157, 4;
	add.s64 	%rd169, %rd2, %rd168;
	ld.global.f32 	%f274, [%rd169];
	add.s64 	%rd170, %rd1, %rd168;
	ld.global.f32 	%f275, [%rd170];
	mul.f32 	%f276, %f1, %f274;
	mul.f32 	%f277, %f276, %f275;
	sub.f32 	%f278, %f273, %f277;
	add.s32 	%r158, %r198, 6;
	mul.wide.u32 	%rd171, %r158, 4;
	add.s64 	%rd172, %rd2, %rd171;
	ld.global.f32 	%f279, [%rd172];
	add.s64 	%rd173, %rd1, %rd171;
	ld.global.f32 	%f280, [%rd173];
	mul.f32 	%f281, %f1, %f279;
	mul.f32 	%f282, %f281, %f280;
	sub.f32 	%f283, %f278, %f282;
	add.s32 	%r159, %r198, 7;
	mul.wide.u32 	%rd174, %r159, 4;
	add.s64 	%rd175, %rd2, %rd174;
	ld.global.f32 	%f284, [%rd175];
	add.s64 	%rd176, %rd1, %rd174;
	ld.global.f32 	%f285, [%rd176];
	mul.f32 	%f286, %f1, %f284;
	mul.f32 	%f287, %f286, %f285;
	sub.f32 	%f288, %f283, %f287;
	add.s32 	%r160, %r198, 8;
	mul.wide.u32 	%rd177, %r160, 4;
	add.s64 	%rd178, %rd2, %rd177;
	ld.global.f32 	%f289, [%rd178];
	add.s64 	%rd179, %rd1, %rd177;
	ld.global.f32 	%f290, [%rd179];
	mul.f32 	%f291, %f1, %f289;
	mul.f32 	%f292, %f291, %f290;
	sub.f32 	%f293, %f288, %f292;
	add.s32 	%r161, %r198, 9;
	mul.wide.u32 	%rd180, %r161, 4;
	add.s64 	%rd181, %rd2, %rd180;
	ld.global.f32 	%f294, [%rd181];
	add.s64 	%rd182, %rd1, %rd180;
	ld.global.f32 	%f295, [%rd182];
	mul.f32 	%f296, %f1, %f294;
	mul.f32 	%f297, %f296, %f295;
	sub.f32 	%f298, %f293, %f297;
	add.s32 	%r162, %r198, 10;
	mul.wide.u32 	%rd183, %r162, 4;
	add.s64 	%rd184, %rd2, %rd183;
	ld.global.f32 	%f299, [%rd184];
	add.s64 	%rd185, %rd1, %rd183;
	ld.global.f32 	%f300, [%rd185];
	mul.f32 	%f301, %f1, %f299;
	mul.f32 	%f302, %f301, %f300;
	sub.f32 	%f303, %f298, %f302;
	add.s32 	%r163, %r198, 11;
	mul.wide.u32 	%rd186, %r163, 4;
	add.s64 	%rd187, %rd2, %rd186;
	ld.global.f32 	%f304, [%rd187];
	add.s64 	%rd188, %rd1, %rd186;
	ld.global.f32 	%f305, [%rd188];
	mul.f32 	%f306, %f1, %f304;
	mul.f32 	%f307, %f306, %f305;
	sub.f32 	%f308, %f303, %f307;
	add.s32 	%r164, %r198, 12;
	mul.wide.u32 	%rd189, %r164, 4;
	add.s64 	%rd190, %rd2, %rd189;
	ld.global.f32 	%f309, [%rd190];
	add.s64 	%rd191, %rd1, %rd189;
	ld.global.f32 	%f310, [%rd191];
	mul.f32 	%f311, %f1, %f309;
	mul.f32 	%f312, %f311, %f310;
	sub.f32 	%f313, %f308, %f312;
	add.s32 	%r165, %r198, 13;
	mul.wide.u32 	%rd192, %r165, 4;
	add.s64 	%rd193, %rd2, %rd192;
	ld.global.f32 	%f314, [%rd193];
	add.s64 	%rd194, %rd1, %rd192;
	ld.global.f32 	%f315, [%rd194];
	mul.f32 	%f316, %f1, %f314;
	mul.f32 	%f317, %f316, %f315;
	sub.f32 	%f318, %f313, %f317;
	add.s32 	%r166, %r198, 14;
	mul.wide.u32 	%rd195, %r166, 4;
	add.s64 	%rd196, %rd2, %rd195;
	ld.global.f32 	%f319, [%rd196];
	add.s64 	%rd197, %rd1, %rd195;
	ld.global.f32 	%f320, [%rd197];
	mul.f32 	%f321, %f1, %f319;
	mul.f32 	%f322, %f321, %f320;
	sub.f32 	%f323, %f318, %f322;
	add.s32 	%r167, %r198, 15;
	mul.wide.u32 	%rd198, %r167, 4;
	add.s64 	%rd199, %rd2, %rd198;
	ld.global.f32 	%f324, [%rd199];
	add.s64 	%rd200, %rd1, %rd198;
	ld.global.f32 	%f325, [%rd200];
	mul.f32 	%f326, %f1, %f324;
	mul.f32 	%f327, %f326, %f325;
	sub.f32 	%f409, %f323, %f327;
	add.s32 	%r199, %r199, 16;
	add.s32 	%r198, %r198, 16;
	add.s32 	%r197, %r197, 16;
	setp.ne.s32 	%p24, %r197, 0;
	@%p24 bra 	$L__BB48_31;
	add.s32 	%r196, %r199, -7;
$L__BB48_33:
	setp.eq.s32 	%p25, %r55, 0;
	@%p25 bra 	$L__BB48_42;
	and.b32  	%r67, %r54, 7;
	setp.lt.u32 	%p26, %r55, 8;
	@%p26 bra 	$L__BB48_36;
	add.s32 	%r168, %r196, %r2;
	mul.wide.u32 	%rd201, %r168, 4;
	add.s64 	%rd202, %rd2, %rd201;
	ld.global.f32 	%f329, [%rd202];
	add.s64 	%rd203, %rd1, %rd201;
	ld.global.f32 	%f330, [%rd203];
	mul.f32 	%f331, %f1, %f329;
	mul.f32 	%f332, %f331, %f330;
	sub.f32 	%f333, %f409, %f332;
	add.s32 	%r169, %r168, 1;
	mul.wide.u32 	%rd204, %r169, 4;
	add.s64 	%rd205, %rd2, %rd204;
	ld.global.f32 	%f334, [%rd205];
	add.s64 	%rd206, %rd1, %rd204;
	ld.global.f32 	%f335, [%rd206];
	mul.f32 	%f336, %f1, %f334;
	mul.f32 	%f337, %f336, %f335;
	sub.f32 	%f338, %f333, %f337;
	add.s32 	%r170, %r168, 2;
	mul.wide.u32 	%rd207, %r170, 4;
	add.s64 	%rd208, %rd2, %rd207;
	ld.global.f32 	%f339, [%rd208];
	add.s64 	%rd209, %rd1, %rd207;
	ld.global.f32 	%f340, [%rd209];
	mul.f32 	%f341, %f1, %f339;
	mul.f32 	%f342, %f341, %f340;
	sub.f32 	%f343, %f338, %f342;
	add.s32 	%r171, %r168, 3;
	mul.wide.u32 	%rd210, %r171, 4;
	add.s64 	%rd211, %rd2, %rd210;
	ld.global.f32 	%f344, [%rd211];
	add.s64 	%rd212, %rd1, %rd210;
	ld.global.f32 	%f345, [%rd212];
	mul.f32 	%f346, %f1, %f344;
	mul.f32 	%f347, %f346, %f345;
	sub.f32 	%f348, %f343, %f347;
	add.s32 	%r172, %r168, 4;
	mul.wide.u32 	%rd213, %r172, 4;
	add.s64 	%rd214, %rd2, %rd213;
	ld.global.f32 	%f349, [%rd214];
	add.s64 	%rd215, %rd1, %rd213;
	ld.global.f32 	%f350, [%rd215];
	mul.f32 	%f351, %f1, %f349;
	mul.f32 	%f352, %f351, %f350;
	sub.f32 	%f353, %f348, %f352;
	add.s32 	%r173, %r168, 5;
	mul.wide.u32 	%rd216, %r173, 4;
	add.s64 	%rd217, %rd2, %rd216;
	ld.global.f32 	%f354, [%rd217];
	add.s64 	%rd218, %rd1, %rd216;
	ld.global.f32 	%f355, [%rd218];
	mul.f32 	%f356, %f1, %f354;
	mul.f32 	%f357, %f356, %f355;
	sub.f32 	%f358, %f353, %f357;
	add.s32 	%r174, %r168, 6;
	mul.wide.u32 	%rd219, %r174, 4;
	add.s64 	%rd220, %rd2, %rd219;
	ld.global.f32 	%f359, [%rd220];
	add.s64 	%rd221, %rd1, %rd219;
	ld.global.f32 	%f360, [%rd221];
	mul.f32 	%f361, %f1, %f359;
	mul.f32 	%f362, %f361, %f360;
	sub.f32 	%f363, %f358, %f362;
	add.s32 	%r175, %r168, 7;
	mul.wide.u32 	%rd222, %r175, 4;
	add.s64 	%rd223, %rd2, %rd222;
	ld.global.f32 	%f364, [%rd223];
	add.s64 	%rd224, %rd1, %rd222;
	ld.global.f32 	%f365, [%rd224];
	mul.f32 	%f366, %f1, %f364;
	mul.f32 	%f367, %f366, %f365;
	sub.f32 	%f409, %f363, %f367;
	add.s32 	%r196, %r196, 8;
$L__BB48_36:
	setp.eq.s32 	%p27, %r67, 0;
	@%p27 bra 	$L__BB48_42;
	and.b32  	%r70, %r54, 3;
	setp.lt.u32 	%p28, %r67, 4;
	@%p28 bra 	$L__BB48_39;
	add.s32 	%r176, %r196, %r2;
	mul.wide.u32 	%rd225, %r176, 4;
	add.s64 	%rd226, %rd2, %rd225;
	ld.global.f32 	%f369, [%rd226];
	add.s64 	%rd227, %rd1, %rd225;
	ld.global.f32 	%f370, [%rd227];
	mul.f32 	%f371, %f1, %f369;
	mul.f32 	%f372, %f371, %f370;
	sub.f32 	%f373, %f409, %f372;
	add.s32 	%r177, %r176, 1;
	mul.wide.u32 	%rd228, %r177, 4;
	add.s64 	%rd229, %rd2, %rd228;
	ld.global.f32 	%f374, [%rd229];
	add.s64 	%rd230, %rd1, %rd228;
	ld.global.f32 	%f375, [%rd230];
	mul.f32 	%f376, %f1, %f374;
	mul.f32 	%f377, %f376, %f375;
	sub.f32 	%f378, %f373, %f377;
	add.s32 	%r178, %r176, 2;
	mul.wide.u32 	%rd231, %r178, 4;
	add.s64 	%rd232, %rd2, %rd231;
	ld.global.f32 	%f379, [%rd232];
	add.s64 	%rd233, %rd1, %rd231;
	ld.global.f32 	%f380, [%rd233];
	mul.f32 	%f381, %f1, %f379;
	mul.f32 	%f382, %f381, %f380;
	sub.f32 	%f383, %f378, %f382;
	add.s32 	%r179, %r176, 3;
	mul.wide.u32 	%rd234, %r179, 4;
	add.s64 	%rd235, %rd2, %rd234;
	ld.global.f32 	%f384, [%rd235];
	add.s64 	%rd236, %rd1, %rd234;
	ld.global.f32 	%f385, [%rd236];
	mul.f32 	%f386, %f1, %f384;
	mul.f32 	%f387, %f386, %f385;
	sub.f32 	%f409, %f383, %f387;
	add.s32 	%r196, %r196, 4;
$L__BB48_39:
	setp.eq.s32 	%p29, %r70, 0;
	@%p29 bra 	$L__BB48_42;
	add.s32 	%r204, %r196, %r2;
	neg.s32 	%r203, %r70;
$L__BB48_41:
	.pragma "nounroll";
	mul.wide.u32 	%rd237, %r204, 4;
	add.s64 	%rd238, %rd2, %rd237;
	ld.global.f32 	%f388, [%rd238];
	add.s64 	%rd239, %rd1, %rd237;
	ld.global.f32 	%f389, [%rd239];
	mul.f32 	%f390, %f1, %f388;
	mul.f32 	%f391, %f390, %f389;
	sub.f32 	%f409, %f409, %f391;
	add.s32 	%r204, %r204, 1;
	add.s32 	%r203, %r203, 1;
	setp.ne.s32 	%p30, %r203, 0;
	@%p30 bra 	$L__BB48_41;
$L__BB48_42:
	cvta.to.global.u64 	%rd240, %rd3;
	add.s64 	%rd242, %rd240, %rd6;
	st.global.f32 	[%rd242], %f409;
$L__BB48_43:
	ret;

}
.func  (.param .b64 func_retval0) __internal_accurate_pow(
	.param .b64 __internal_accurate_pow_param_0,
	.param .b64 __internal_accurate_pow_param_1
)
{
	.reg .pred 	%p<8>;
	.reg .b32 	%r<49>;
	.reg .b32 	%f<3>;
	.reg .b64 	%fd<109>;

	ld.param.f64 	%fd10, [__internal_accurate_pow_param_0];
	ld.param.f64 	%fd11, [__internal_accurate_pow_param_1];
	{
	.reg .b32 %temp; 
	mov.b64 	{%temp, %r46}, %fd10;
	}
	{
	.reg .b32 %temp; 
	mov.b64 	{%r45, %temp}, %fd10;
	}
	shr.u32 	%r47, %r46, 20;
	setp.gt.u32 	%p1, %r46, 1048575;
	@%p1 bra 	$L__BB49_2;
	mul.f64 	%fd12, %fd10, 0d4350000000000000;
	{
	.reg .b32 %temp; 
	mov.b64 	{%temp, %r46}, %fd12;
	}
	{
	.reg .b32 %temp; 
	mov.b64 	{%r45, %temp}, %fd12;
	}
	shr.u32 	%r16, %r46, 20;
	add.s32 	%r47, %r16, -54;
$L__BB49_2:
	add.s32 	%r48, %r47, -1023;
	and.b32  	%r17, %r46, -2146435073;
	or.b32  	%r18, %r17, 1072693248;
	mov.b64 	%fd107, {%r45, %r18};
	setp.lt.u32 	%p2, %r18, 1073127583;
	@%p2 bra 	$L__BB49_4;
	{
	.reg .b32 %temp; 
	mov.b64 	{%r19, %temp}, %fd107;
	}
	{
	.reg .b32 %temp; 
	mov.b64 	{%temp, %r20}, %fd107;
	}
	add.s32 	%r21, %r20, -1048576;
	mov.b64 	%fd107, {%r19, %r21};
	add.s32 	%r48, %r47, -1022;
$L__BB49_4:
	add.f64 	%fd13, %fd107, 0dBFF0000000000000;
	add.f64 	%fd14, %fd107, 0d3FF0000000000000;
	rcp.approx.ftz.f64 	%fd15, %fd14;
	neg.f64 	%fd16, %fd14;
	fma.rn.f64 	%fd17, %fd16, %fd15, 0d3FF0000000000000;
	fma.rn.f64 	%fd18, %fd17, %fd17, %fd17;
	fma.rn.f64 	%fd19, %fd18, %fd15, %fd15;
	mul.f64 	%fd20, %fd13, %fd19;
	fma.rn.f64 	%fd21, %fd13, %fd19, %fd20;
	mul.f64 	%fd22, %fd21, %fd21;
	fma.rn.f64 	%fd23, %fd22, 0d3EB0F5FF7D2CAFE2, 0d3ED0F5D241AD3B5A;
	fma.rn.f64 	%fd24, %fd23, %fd22, 0d3EF3B20A75488A3F;
	fma.rn.f64 	%fd25, %fd24, %fd22, 0d3F1745CDE4FAECD5;
	fma.rn.f64 	%fd26, %fd25, %fd22, 0d3F3C71C7258A578B;
	fma.rn.f64 	%fd27, %fd26, %fd22, 0d3F6249249242B910;
	fma.rn.f64 	%fd28, %fd27, %fd22, 0d3F89999999999DFB;
	sub.f64 	%fd29, %fd13, %fd21;
	add.f64 	%fd30, %fd29, %fd29;
	neg.f64 	%fd31, %fd21;
	fma.rn.f64 	%fd32, %fd31, %fd13, %fd30;
	mul.f64 	%fd33, %fd19, %fd32;
	fma.rn.f64 	%fd34, %fd22, %fd28, 0d3FB5555555555555;
	mov.f64 	%fd35, 0d3FB5555555555555;
	sub.f64 	%fd36, %fd35, %fd34;
	fma.rn.f64 	%fd37, %fd22, %fd28, %fd36;
	add.f64 	%fd38, %fd37, 0dBC46A4CB00B9E7B0;
	add.f64 	%fd39, %fd34, %fd38;
	sub.f64 	%fd40, %fd34, %fd39;
	add.f64 	%fd41, %fd38, %fd40;
	mul.rn.f64 	%fd42, %fd21, %fd21;
	neg.f64 	%fd43, %fd42;
	fma.rn.f64 	%fd44, %fd21, %fd21, %fd43;
	{
	.reg .b32 %temp; 
	mov.b64 	{%r22, %temp}, %fd33;
	}
	{
	.reg .b32 %temp; 
	mov.b64 	{%temp, %r23}, %fd33;
	}
	add.s32 	%r24, %r23, 1048576;
	mov.b64 	%fd45, {%r22, %r24};
	fma.rn.f64 	%fd46, %fd21, %fd45, %fd44;
	mul.rn.f64 	%fd47, %fd42, %fd21;
	neg.f64 	%fd48, %fd47;
	fma.rn.f64 	%fd49, %fd42, %fd21, %fd48;
	fma.rn.f64 	%fd50, %fd42, %fd33, %fd49;
	fma.rn.f64 	%fd51, %fd46, %fd21, %fd50;
	mul.rn.f64 	%fd52, %fd39, %fd47;
	neg.f64 	%fd53, %fd52;
	fma.rn.f64 	%fd54, %fd39, %fd47, %fd53;
	fma.rn.f64 	%fd55, %fd39, %fd51, %fd54;
	fma.rn.f64 	%fd56, %fd41, %fd47, %fd55;
	add.f64 	%fd57, %fd52, %fd56;
	sub.f64 	%fd58, %fd52, %fd57;
	add.f64 	%fd59, %fd56, %fd58;
	add.f64 	%fd60, %fd21, %fd57;
	sub.f64 	%fd61, %fd21, %fd60;
	add.f64 	%fd62, %fd57, %fd61;
	add.f64 	%fd63, %fd59, %fd62;
	add.f64 	%fd64, %fd33, %fd63;
	add.f64 	%fd65, %fd60, %fd64;
	sub.f64 	%fd66, %fd60, %fd65;
	add.f64 	%fd67, %fd64, %fd66;
	xor.b32  	%r25, %r48, -2147483648;
	mov.b32 	%r26, 1127219200;
	mov.b64 	%fd68, {%r25, %r26};
	mov.b32 	%r27, -2147483648;
	mov.b64 	%fd69, {%r27, %r26};
	sub.f64 	%fd70, %fd68, %fd69;
	fma.rn.f64 	%fd71, %fd70, 0d3FE62E42FEFA39EF, %fd65;
	fma.rn.f64 	%fd72, %fd70, 0dBFE62E42FEFA39EF, %fd71;
	sub.f64 	%fd73, %fd72, %fd65;
	sub.f64 	%fd74, %fd67, %fd73;
	fma.rn.f64 	%fd75, %fd70, 0d3C7ABC9E3B39803F, %fd74;
	add.f64 	%fd76, %fd71, %fd75;
	sub.f64 	%fd77, %fd71, %fd76;
	add.f64 	%fd78, %fd75, %fd77;
	{
	.reg .b32 %temp; 
	mov.b64 	{%temp, %r28}, %fd11;
	}
	{
	.reg .b32 %temp; 
	mov.b64 	{%r29, %temp}, %fd11;
	}
	shl.b32 	%r30, %r28, 1;
	setp.gt.u32 	%p3, %r30, -33554433;
	and.b32  	%r31, %r28, -15728641;
	selp.b32 	%r32, %r31, %r28, %p3;
	mov.b64 	%fd79, {%r29, %r32};
	mul.rn.f64 	%fd80, %fd76, %fd79;
	neg.f64 	%fd81, %fd80;
	fma.rn.f64 	%fd82, %fd76, %fd79, %fd81;
	fma.rn.f64 	%fd83, %fd78, %fd79, %fd82;
	add.f64 	%fd4, %fd80, %fd83;
	sub.f64 	%fd84, %fd80, %fd4;
	add.f64 	%fd5, %fd83, %fd84;
	fma.rn.f64 	%fd85, %fd4, 0d3FF71547652B82FE, 0d4338000000000000;
	{
	.reg .b32 %temp; 
	mov.b64 	{%r13, %temp}, %fd85;
	}
	mov.f64 	%fd86, 0dC338000000000000;
	add.rn.f64 	%fd87, %fd85, %fd86;
	fma.rn.f64 	%fd88, %fd87, 0dBFE62E42FEFA39EF, %fd4;
	fma.rn.f64 	%fd89, %fd87, 0dBC7ABC9E3B39803F, %fd88;
	fma.rn.f64 	%fd90, %fd89, 0d3E5ADE1569CE2BDF, 0d3E928AF3FCA213EA;
	fma.rn.f64 	%fd91, %fd90, %fd89, 0d3EC71DEE62401315;
	fma.rn.f64 	%fd92, %fd91, %fd89, 0d3EFA01997C89EB71;
	fma.rn.f64 	%fd93, %fd92, %fd89, 0d3F2A01A014761F65;
	fma.rn.f64 	%fd94, %fd93, %fd89, 0d3F56C16C1852B7AF;
	fma.rn.f64 	%fd95, %fd94, %fd89, 0d3F81111111122322;
	fma.rn.f64 	%fd96, %fd95, %fd89, 0d3FA55555555502A1;
	fma.rn.f64 	%fd97, %fd96, %fd89, 0d3FC5555555555511;
	fma.rn.f64 	%fd98, %fd97, %fd89, 0d3FE000000000000B;
	fma.rn.f64 	%fd99, %fd98, %fd89, 0d3FF0000000000000;
	fma.rn.f64 	%fd100, %fd99, %fd89, 0d3FF0000000000000;
	{
	.reg .b32 %temp; 
	mov.b64 	{%r14, %temp}, %fd100;
	}
	{
	.reg .b32 %temp; 
	mov.b64 	{%temp, %r15}, %fd100;
	}
	shl.b32 	%r33, %r13, 20;
	add.s32 	%r34, %r33, %r15;
	mov.b64 	%fd108, {%r14, %r34};
	{
	.reg .b32 %temp; 
	mov.b64 	{%temp, %r35}, %fd4;
	}
	mov.b32 	%f2, %r35;
	abs.f32 	%f1, %f2;
	setp.lt.f32 	%p4, %f1, 0f4086232B;
	@%p4 bra 	$L__BB49_7;
	setp.lt.f64 	%p5, %fd4, 0d0000000000000000;
	add.f64 	%fd101, %fd4, 0d7FF0000000000000;
	selp.f64 	%fd108, 0d0000000000000000, %fd101, %p5;
	setp.geu.f32 	%p6, %f1, 0f40874800;
	@%p6 bra 	$L__BB49_7;
	shr.u32 	%r36, %r13, 31;
	add.s32 	%r37, %r13, %r36;
	shr.s32 	%r38, %r37, 1;
	shl.b32 	%r39, %r38, 20;
	add.s32 	%r40, %r15, %r39;
	mov.b64 	%fd102, {%r14, %r40};
	sub.s32 	%r41, %r13, %r38;
	shl.b32 	%r42, %r41, 20;
	add.s32 	%r43, %r42, 1072693248;
	mov.b32 	%r44, 0;
	mov.b64 	%fd103, {%r44, %r43};
	mul.f64 	%fd108, %fd103, %fd102;
$L__BB49_7:
	abs.f64 	%fd104, %fd108;
	setp.eq.f64 	%p7, %fd104, 0d7FF0000000000000;
	fma.rn.f64 	%fd105, %fd108, %fd5, %fd108;
	selp.f64 	%fd106, %fd108, %fd105, %p7;
	st.param.f64 	[func_retval0], %fd106;
	ret;

}


// ===== COMPILED SASS (sm_100) =====

	.target	sm_100

	.elftype	@"ET_EXEC"


//--------------------- .note.nv.tkinfo           --------------------------
	.section	.note.nv.tkinfo,"",@"SHT_NOTE"
	.sectionflags	@"SHF_NOTE_NV_TKINFO"
	.tkinfo
        /*0018*/ 	.word	0x00000002
        /*0030*/ 	.string	""
        /*0030*/ 	.string	"ptxas"
        /*0030*/ 	.string	"Cuda compilation tools, release 13.0, V13.0.88"
        /*0030*/ 	.string	"Build cuda_13.0.r13.0/compiler.36424714_0"
        /*0030*/ 	.string	"-arch sm_100 -m 64 "



//--------------------- .note.nv.cuinfo           --------------------------
	.section	.note.nv.cuinfo,"",@"SHT_NOTE"
	.sectionflags	@"SHF_NOTE_NV_CUINFO"
        /*0018*/ 	.short	0x0002
        /*001a*/ 	.short	0x0064
        /*001c*/ 	.short	0x0082
	.zero		2


//--------------------- .nv.info                  --------------------------
	.section	.nv.info,"",@"SHT_CUDA_INFO"
	.align	4


	//----- nvinfo : EIATTR_REGCOUNT
	.align		4
        /*0000*/ 	.byte	0x04, 0x2f
        /*0002*/ 	.short	(.L_1 - .L_0)
	.align		4
.L_0:
        /*0004*/ 	.word	index@(fill)
        /*0008*/ 	.word	0x0000000a


	//----- nvinfo : EIATTR_FRAME_SIZE
	.align		4
.L_1:
        /*000c*/ 	.byte	0x04, 0x11
        /*000e*/ 	.short	(.L_3 - .L_2)
	.align		4
.L_2:
        /*0010*/ 	.word	index@(fill)
        /*0014*/ 	.word	0x00000000


	//----- nvinfo : EIATTR_REGCOUNT
	.align		4
.L_3:
        /*0018*/ 	.byte	0x04, 0x2f
        /*001a*/ 	.short	(.L_5 - .L_4)
	.align		4
.L_4:
        /*001c*/ 	.word	index@(gelu)
        /*0020*/ 	.word	0x0000000f


	//----- nvinfo : EIATTR_FRAME_SIZE
	.align		4
.L_5:
        /*0024*/ 	.byte	0x04, 0x11
        /*0026*/ 	.short	(.L_7 - .L_6)
	.align		4
.L_6:
        /*0028*/ 	.word	index@(gelu)
        /*002c*/ 	.word	0x00000000


	//----- nvinfo : EIATTR_REGCOUNT
	.align		4
.L_7:
        /*0030*/ 	.byte	0x04, 0x2f
        /*0032*/ 	.short	(.L_9 - .L_8)
	.align		4
.L_8:
        /*0034*/ 	.word	index@(set)
        /*0038*/ 	.word	0x00000008


	//----- nvinfo : EIATTR_FRAME_SIZE
	.align		4
.L_9:
        /*003c*/ 	.byte	0x04, 0x11
        /*003e*/ 	.short	(.L_11 - .L_10)
	.align		4
.L_10:
        /*0040*/ 	.word	index@(set)
        /*0044*/ 	.word	0x00000000


	//----- nvinfo : EIATTR_REGCOUNT
	.align		4
.L_11:
        /*0048*/ 	.byte	0x04, 0x2f
        /*004a*/ 	.short	(.L_13 - .L_12)
	.align		4
.L_12:
        /*004c*/ 	.word	index@(multiplyIndex)
        /*0050*/ 	.word	0x00000008


	//----- nvinfo : EIATTR_FRAME_SIZE
	.align		4
.L_13:
        /*0054*/ 	.byte	0x04, 0x11
        /*0056*/ 	.short	(.L_15 - .L_14)
	.align		4
.L_14:
        /*0058*/ 	.word	index@(multiplyIndex)
        /*005c*/ 	.word	0x00000000


	//----- nvinfo : EIATTR_REGCOUNT
	.align		4
.L_15:
        /*0060*/ 	.byte	0x04, 0x2f
        /*0062*/ 	.short	(.L_17 - .L_16)
	.align		4
.L_16:
        /*0064*/ 	.word	index@(imageVector)
        /*0068*/ 	.word	0x00000020


	//----- nvinfo : EIATTR_FRAME_SIZE
	.align		4
.L_17:
        /*006c*/ 	.byte	0x04, 0x11
        /*006e*/ 	.short	(.L_19 - .L_18)
	.align		4
.L_18:
        /*0070*/ 	.word	index@(imageVector)
        /*0074*/ 	.word	0x00000000


	//----- nvinfo : EIATTR_REGCOUNT
	.align		4
.L_19:
        /*0078*/ 	.byte	0x04, 0x2f
        /*007a*/ 	.short	(.L_21 - .L_20)
	.align		4
.L_20:
        /*007c*/ 	.word	index@(backImageVector)
        /*0080*/ 	.word	0x00000020


	//----- nvinfo : EIATTR_FRAME_SIZE
	.align		4
.L_21:
        /*0084*/ 	.byte	0x04, 0x11
        /*0086*/ 	.short	(.L_23 - .L_22)
	.align		4
.L_22:
        /*0088*/ 	.word	index@(backImageVector)
        /*008c*/ 	.word	0x00000000


	//----- nvinfo : EIATTR_REGCOUNT
	.align		4
.L_23:
        /*0090*/ 	.byte	0x04, 0x2f
        /*0092*/ 	.short	(.L_25 - .L_24)
	.align		4
.L_24:
        /*0094*/ 	.word	index@(add3)
        /*0098*/ 	.word	0x0000000c


	//----- nvinfo : EIATTR_FRAME_SIZE
	.align		4
.L_25:
        /*009c*/ 	.byte	0x04, 0x11
        /*009e*/ 	.short	(.L_27 - .L_26)
	.align		4
.L_26:
        /*00a0*/ 	.word	index@(add3)
        /*00a4*/ 	.word	0x00000000


	//----- nvinfo : EIATTR_REGCOUNT
	.align		4
.L_27:
        /*00a8*/ 	.byte	0x04, 0x2f
        /*00aa*/ 	.short	(.L_29 - .L_28)
	.align		4
.L_28:
        /*00ac*/ 	.word	index@(dot_VectorAndMatrix)
        /*00b0*/ 	.word	0x0000001f


	//----- nvinfo : EIATTR_FRAME_SIZE
	.align		4
.L_29:
        /*00b4*/ 	.byte	0x04, 0x11
        /*00b6*/ 	.short	(.L_31 - .L_30)
	.align		4
.L_30:
        /*00b8*/ 	.word	index@(dot_VectorAndMatrix)
        /*00bc*/ 	.word	0x00000000


	//----- nvinfo : EIATTR_REGCOUNT
	.align		4
.L_31:
        /*00c0*/ 	.byte	0x04, 0x2f
        /*00c2*/ 	.short	(.L_33 - .L_32)
	.align		4
.L_32:
        /*00c4*/ 	.word	index@(derivativeWeight)
        /*00c8*/ 	.word	0x00000010


	//----- nvinfo : EIATTR_FRAME_SIZE
	.align		4
.L_33:
        /*00cc*/ 	.byte	0x04, 0x11
        /*00ce*/ 	.short	(.L_35 - .L_34)
	.align		4
.L_34:
        /*00d0*/ 	.word	index@(derivativeWeight)
        /*00d4*/ 	.word	0x00000000


	//----- nvinfo : EIATTR_REGCOUNT
	.align		4
.L_35:
        /*00d8*/ 	.byte	0x04, 0x2f
        /*00da*/ 	.short	(.L_37 - .L_36)
	.align		4
.L_36:
        /*00dc*/ 	.word	index@(findMean_part)
        /*00e0*/ 	.word	0x0000001e


	//----- nvinfo : EIATTR_FRAME_SIZE
	.align		4
.L_37:
        /*00e4*/ 	.byte	0x04, 0x11
        /*00e6*/ 	.short	(.L_39 - .L_38)
	.align		4
.L_38:
        /*00e8*/ 	.word	index@(findMean_part)
        /*00ec*/ 	.word	0x00000000


	//----- nvinfo : EIATTR_REGCOUNT
	.align		4
.L_39:
        /*00f0*/ 	.byte	0x04, 0x2f
        /*00f2*/ 	.short	(.L_41 - .L_40)
	.align		4
.L_40:
        /*00f4*/ 	.word	index@(generateErrorNorm)
        /*00f8*/ 	.word	0x0000000c


	//----- nvinfo : EIATTR_FRAME_SIZE
	.align		4
.L_41:
        /*00fc*/ 	.byte	0x04, 0x11
        /*00fe*/ 	.short	(.L_43 - .L_42)
	.align		4
.L_42:
        /*0100*/ 	.word	index@(generateErrorNorm)
        /*0104*/ 	.word	0x00000000


	//----- nvinfo : EIATTR_REGCOUNT
	.align		4
.L_43:
        /*0108*/ 	.byte	0x04, 0x2f
        /*010a*/ 	.short	(.L_45 - .L_44)
	.align		4
.L_44:
        /*010c*/ 	.word	index@(derVar_part_2)
        /*0110*/ 	.word	0x00000022


	//----- nvinfo : EIATTR_FRAME_SIZE
	.align		4
.L_45:
        /*0114*/ 	.byte	0x04, 0x11
        /*0116*/ 	.short	(.L_47 - .L_46)
	.align		4
.L_46:
        /*0118*/ 	.word	index@(derVar_part_2)
        /*011c*/ 	.word	0x00000000


	//----- nvinfo : EIATTR_REGCOUNT
	.align		4
.L_47:
        /*0120*/ 	.byte	0x04, 0x2f
        /*0122*/ 	.short	(.L_49 - .L_48)
	.align		4
.L_48:
        /*0124*/ 	.word	index@(derMean_part_2)
        /*0128*/ 	.word	0x00000020


	//----- nvinfo : EIATTR_FRAME_SIZE
	.align		4
.L_49:
        /*012c*/ 	.byte	0x04, 0x11
        /*012e*/ 	.short	(.L_51 - .L_50)
	.align		4
.L_50:
        /*0130*/ 	.word	index@(derMean_part_2)
        /*0134*/ 	.word	0x00000000


	//----- nvinfo : EIATTR_REGCOUNT
	.align		4
.L_51:
        /*0138*/ 	.byte	0x04, 0x2f
        /*013a*/ 	.short	(.L_53 - .L_52)
	.align		4
.L_52:
        /*013c*/ 	.word	index@(derNorm_part_2)
        /*0140*/ 	.word	0x00000013


	//----- nvinfo : EIATTR_FRAME_SIZE
	.align		4
.L_53:
        /*0144*/ 	.byte	0x04, 0x11
        /*0146*/ 	.short	(.L_55 - .L_54)
	.align		4
.L_54:
        /*0148*/ 	.word	index@(derNorm_part_2)
        /*014c*/ 	.word	0x00000000


	//----- nvinfo : EIATTR_REGCOUNT
	.align		4
.L_55:
        /*0150*/ 	.byte	0x04, 0x2f
        /*0152*/ 	.short	(.L_57 - .L_56)
	.align		4
.L_56:
        /*0154*/ 	.word	index@(derivativeWeight_2)
        /*0158*/ 	.word	0x00000020


	//----- nvinfo : EIATTR_FRAME_SIZE
	.align		4
.L_57:
        /*015c*/ 	.byte	0x04, 0x11
        /*015e*/ 	.short	(.L_59 - .L_58)
	.align		4
.L_58:
        /*0160*/ 	.word	index@($__internal_15_$__cuda_sm3x_div_rn_noftz_f32_slowpath)
        /*0164*/ 	.word	0x00000000


	//----- nvinfo : EIATTR_FRAME_SIZE
	.align		4
.L_59:
        /*0168*/ 	.byte	0x04, 0x11
        /*016a*/ 	.short	(.L_61 - .L_60)
	.align		4
.L_60:
        /*016c*/ 	.word	index@(derivativeWeight_2)
        /*0170*/ 	.word	0x00000000


	//----- nvinfo : EIATTR_REGCOUNT
	.align		4
.L_61:
        /*0174*/ 	.byte	0x04, 0x2f
        /*0176*/ 	.short	(.L_63 - .L_62)
	.align		4
.L_62:
        /*0178*/ 	.word	index@(findVariance_part)
        /*017c*/ 	.word	0x00000020


	//----- nvinfo : EIATTR_FRAME_SIZE
	.align		4
.L_63:
        /*0180*/ 	.byte	0x04, 0x11
        /*0182*/ 	.short	(.L_65 - .L_64)
	.align		4
.L_64:
        /*0184*/ 	.word	index@(findVariance_part)
        /*0188*/ 	.word	0x00000000


	//----- nvinfo : EIATTR_REGCOUNT
	.align		4
.L_65:
        /*018c*/ 	.byte	0x04, 0x2f
        /*018e*/ 	.short	(.L_67 - .L_66)
	.align		4
.L_66:
        /*0190*/ 	.word	index@(normalization_part_2)
        /*0194*/ 	.word	0x00000012


	//----- nvinfo : EIATTR_FRAME_SIZE
	.align		4
.L_67:
        /*0198*/ 	.byte	0x04, 0x11
        /*019a*/ 	.short	(.L_69 - .L_68)
	.align		4
.L_68:
        /*019c*/ 	.word	index@($__internal_14_$__cuda_sm3x_div_rn_noftz_f32_slowpath)
        /*01a0*/ 	.word	0x00000000


	//----- nvinfo : EIATTR_FRAME_SIZE
	.align		4
.L_69:
        /*01a4*/ 	.byte	0x04, 0x11
        /*01a6*/ 	.short	(.L_71 - .L_70)
	.align		4
.L_70:
        /*01a8*/ 	.word	index@(normalization_part_2)
        /*01ac*/ 	.word	0x00000000


	//----- nvinfo : EIATTR_REGCOUNT
	.align		4
.L_71:
        /*01b0*/ 	.byte	0x04, 0x2f
        /*01b2*/ 	.short	(.L_73 - .L_72)
	.align		4
.L_72:
        /*01b4*/ 	.word	index@(add_NNMatrix)
        /*01b8*/ 	.word	0x0000000c


	//----- nvinfo : EIATTR_FRAME_SIZE
	.align		4
.L_73:
        /*01bc*/ 	.byte	0x04, 0x11
        /*01be*/ 	.short	(.L_75 - .L_74)
	.align		4
.L_74:
        /*01c0*/ 	.word	index@(add_NNMatrix)
        /*01c4*/ 	.word	0x00000000


	//----- nvinfo : EIATTR_REGCOUNT
	.align		4
.L_75:
        /*01c8*/ 	.byte	0x04, 0x2f
        /*01ca*/ 	.short	(.L_77 - .L_76)
	.align		4
.L_76:
        /*01cc*/ 	.word	index@(reverse)
        /*01d0*/ 	.word	0x00000004


	//----- nvinfo : EIATTR_FRAME_SIZE
	.align		4
.L_77:
        /*01d4*/ 	.byte	0x04, 0x11
        /*01d6*/ 	.short	(.L_79 - .L_78)
	.align		4
.L_78:
        /*01d8*/ 	.word	index@(reverse)
        /*01dc*/ 	.word	0x00000000


	//----- nvinfo : EIATTR_REGCOUNT
	.align		4
.L_79:
        /*01e0*/ 	.byte	0x04, 0x2f
        /*01e2*/ 	.short	(.L_81 - .L_80)
	.align		4
.L_80:
        /*01e4*/ 	.word	index@(set2)
        /*01e8*/ 	.word	0x0000000c


	//----- nvinfo : EIATTR_FRAME_SIZE
	.align		4
.L_81:
        /*01ec*/ 	.byte	0x04, 0x11
        /*01ee*/ 	.short	(.L_83 - .L_82)
	.align		4
.L_82:
        /*01f0*/ 	.word	index@(set2)
        /*01f4*/ 	.word	0x00000000


	//----- nvinfo : EIATTR_REGCOUNT
	.align		4
.L_83:
        /*01f8*/ 	.byte	0x04, 0x2f
        /*01fa*/ 	.short	(.L_85 - .L_84)
	.align		4
.L_84:
        /*01fc*/ 	.word	index@(MatAdd)
        /*0200*/ 	.word	0x0000000a


	//----- nvinfo : EIATTR_FRAME_SIZE
	.align		4
.L_85:
        /*0204*/ 	.byte	0x04, 0x11
        /*0206*/ 	.short	(.L_87 - .L_86)
	.align		4
.L_86:
        /*0208*/ 	.word	index@(MatAdd)
        /*020c*/ 	.word	0x00000000


	//----- nvinfo : EIATTR_REGCOUNT
	.align		4
.L_87:
        /*0210*/ 	.byte	0x04, 0x2f
        /*0212*/ 	.short	(.L_89 - .L_88)
	.align		4
.L_88:
        /*0214*/ 	.word	index@(matrixDiv)
        /*0218*/ 	.word	0x00000010


	//----- nvinfo : EIATTR_FRAME_SIZE
	.align		4
.L_89:
        /*021c*/ 	.byte	0x04, 0x11
        /*021e*/ 	.short	(.L_91 - .L_90)
	.align		4
.L_90:
        /*0220*/ 	.word	index@($__internal_13_$__cuda_sm3x_div_rn_noftz_f32_slowpath)
        /*0224*/ 	.word	0x00000000


	//----- nvinfo : EIATTR_FRAME_SIZE
	.align		4
.L_91:
        /*0228*/ 	.byte	0x04, 0x11
        /*022a*/ 	.short	(.L_93 - .L_92)
	.align		4
.L_92:
        /*022c*/ 	.word	index@(matrixDiv)
        /*0230*/ 	.word	0x00000000


	//----- nvinfo : EIATTR_REGCOUNT
	.align		4
.L_93:
        /*0234*/ 	.byte	0x04, 0x2f
        /*0236*/ 	.short	(.L_95 - .L_94)
	.align		4
.L_94:
        /*0238*/ 	.word	index@(matrixDiv_doublePrecision)
        /*023c*/ 	.word	0x0000001b


	//----- nvinfo : EIATTR_FRAME_SIZE
	.align		4
.L_95:
        /*0240*/ 	.byte	0x04, 0x11
        /*0242*/ 	.short	(.L_97 - .L_96)
	.align		4
.L_96:
        /*0244*/ 	.word	index@($__internal_12_$__cuda_sm20_div_rn_f64_full)
        /*0248*/ 	.word	0x00000000


	//----- nvinfo : EIATTR_FRAME_SIZE
	.align		4
.L_97:
        /*024c*/ 	.byte	0x04, 0x11
        /*024e*/ 	.short	(.L_99 - .L_98)
	.align		4
.L_98:
        /*0250*/ 	.word	index@(matrixDiv_doublePrecision)
        /*0254*/ 	.word	0x00000000


	//----- nvinfo : EIATTR_REGCOUNT
	.align		4
.L_99:
        /*0258*/ 	.byte	0x04, 0x2f
        /*025a*/ 	.short	(.L_101 - .L_100)
	.align		4
.L_100:
        /*025c*/ 	.word	index@(vectorScalarSet)
        /*0260*/ 	.word	0x0000000a


	//----- nvinfo : EIATTR_FRAME_SIZE
	.align		4
.L_101:
        /*0264*/ 	.byte	0x04, 0x11
        /*0266*/ 	.short	(.L_103 - .L_102)
	.align		4
.L_102:
        /*0268*/ 	.word	index@(vectorScalarSet)
        /*026c*/ 	.word	0x00000000


	//----- nvinfo : EIATTR_REGCOUNT
	.align		4
.L_103:
        /*0270*/ 	.byte	0x04, 0x2f
        /*0272*/ 	.short	(.L_105 - .L_104)
	.align		4
.L_104:
        /*0274*/ 	.word	index@(addCopy)
        /*0278*/ 	.word	0x0000000c


	//----- nvinfo : EIATTR_FRAME_SIZE
	.align		4
.L_105:
        /*027c*/ 	.byte	0x04, 0x11
        /*027e*/ 	.short	(.L_107 - .L_106)
	.align		4
.L_106:
        /*0280*/ 	.word	index@(addCopy)
        /*0284*/ 	.word	0x00000000


	//----- nvinfo : EIATTR_REGCOUNT
	.align		4
.L_107:
        /*0288*/ 	.byte	0x04, 0x2f
        /*028a*/ 	.short	(.L_109 - .L_108)
	.align		4
.L_108:
        /*028c*/ 	.word	index@(normalization_part_1)
        /*0290*/ 	.word	0x0000000c


	//----- nvinfo : EIATTR_FRAME_SIZE
	.align		4
.L_109:
        /*0294*/ 	.byte	0x04, 0x11
        /*0296*/ 	.short	(.L_111 - .L_110)
	.align		4
.L_110:
        /*0298*/ 	.word	index@($__internal_11_$__cuda_sm20_sqrt_rn_f32_slowpath)
        /*029c*/ 	.word	0x00000000


	//----- nvinfo : EIATTR_FRAME_SIZE
	.align		4
.L_111:
        /*02a0*/ 	.byte	0x04, 0x11
        /*02a2*/ 	.short	(.L_113 - .L_112)
	.align		4
.L_112:
        /*02a4*/ 	.word	index@(normalization_part_1)
        /*02a8*/ 	.word	0x00000000


	//----- nvinfo : EIATTR_REGCOUNT
	.align		4
.L_113:
        /*02ac*/ 	.byte	0x04, 0x2f
        /*02ae*/ 	.short	(.L_115 - .L_114)
	.align		4
.L_114:
        /*02b0*/ 	.word	index@(dropout)
        /*02b4*/ 	.word	0x0000000e


	//----- nvinfo : EIATTR_FRAME_SIZE
	.align		4
.L_115:
        /*02b8*/ 	.byte	0x04, 0x11
        /*02ba*/ 	.short	(.L_117 - .L_116)
	.align		4
.L_116:
        /*02bc*/ 	.word	index@($__internal_10_$__cuda_sm20_dblrcp_rn_slowpath_v3)
        /*02c0*/ 	.word	0x00000000


	//----- nvinfo : EIATTR_FRAME_SIZE
	.align		4
.L_117:
        /*02c4*/ 	.byte	0x04, 0x11
        /*02c6*/ 	.short	(.L_119 - .L_118)
	.align		4
.L_118:
        /*02c8*/ 	.word	index@(dropout)
        /*02cc*/ 	.word	0x00000000


	//----- nvinfo : EIATTR_REGCOUNT
	.align		4
.L_119:
        /*02d0*/ 	.byte	0x04, 0x2f
        /*02d2*/ 	.short	(.L_121 - .L_120)
	.align		4
.L_120:
        /*02d4*/ 	.word	index@(sub)
        /*02d8*/ 	.word	0x0000000c


	//----- nvinfo : EIATTR_FRAME_SIZE
	.align		4
.L_121:
        /*02dc*/ 	.byte	0x04, 0x11
        /*02de*/ 	.short	(.L_123 - .L_122)
	.align		4
.L_122:
        /*02e0*/ 	.word	index@(sub)
        /*02e4*/ 	.word	0x00000000


	//----- nvinfo : EIATTR_REGCOUNT
	.align		4
.L_123:
        /*02e8*/ 	.byte	0x04, 0x2f
        /*02ea*/ 	.short	(.L_125 - .L_124)
	.align		4
.L_124:
        /*02ec*/ 	.word	index@(mul)
        /*02f0*/ 	.word	0x00000008


	//----- nvinfo : EIATTR_FRAME_SIZE
	.align		4
.L_125:
        /*02f4*/ 	.byte	0x04, 0x11
        /*02f6*/ 	.short	(.L_127 - .L_126)
	.align		4
.L_126:
        /*02f8*/ 	.word	index@(mul)
        /*02fc*/ 	.word	0x00000000


	//----- nvinfo : EIATTR_REGCOUNT
	.align		4
.L_127:
        /*0300*/ 	.byte	0x04, 0x2f
        /*0302*/ 	.short	(.L_129 - .L_128)
	.align		4
.L_128:
        /*0304*/ 	.word	index@(derVar_part_1)
        /*0308*/ 	.word	0x0000001e


	//----- nvinfo : EIATTR_FRAME_SIZE
	.align		4
.L_129:
        /*030c*/ 	.byte	0x04, 0x11
        /*030e*/ 	.short	(.L_131 - .L_130)
	.align		4
.L_130:
        /*0310*/ 	.word	index@($derVar_part_1$__internal_accurate_pow)
        /*0314*/ 	.word	0x00000000


	//----- nvinfo : EIATTR_FRAME_SIZE
	.align		4
.L_131:
        /*0318*/ 	.byte	0x04, 0x11
        /*031a*/ 	.short	(.L_133 - .L_132)
	.align		4
.L_132:
        /*031c*/ 	.word	index@(derVar_part_1)
        /*0320*/ 	.word	0x00000000


	//----- nvinfo : EIATTR_REGCOUNT
	.align		4
.L_133:
        /*0324*/ 	.byte	0x04, 0x2f
        /*0326*/ 	.short	(.L_135 - .L_134)
	.align		4
.L_134:
        /*0328*/ 	.word	index@(derVar_part_3)
        /*032c*/ 	.word	0x0000000a


	//----- nvinfo : EIATTR_FRAME_SIZE
	.align		4
.L_135:
        /*0330*/ 	.byte	0x04, 0x11
        /*0332*/ 	.short	(.L_137 - .L_136)
	.align		4
.L_136:
        /*0334*/ 	.word	index@(derVar_part_3)
        /*0338*/ 	.word	0x00000000


	//----- nvinfo : EIATTR_REGCOUNT
	.align		4
.L_137:
        /*033c*/ 	.byte	0x04, 0x2f
        /*033e*/ 	.short	(.L_139 - .L_138)
	.align		4
.L_138:
        /*0340*/ 	.word	index@(derMean_part_1)
        /*0344*/ 	.word	0x0000000d


	//----- nvinfo : EIATTR_FRAME_SIZE
	.align		4
.L_139:
        /*0348*/ 	.byte	0x04, 0x11
        /*034a*/ 	.short	(.L_141 - .L_140)
	.align		4
.L_140:
        /*034c*/ 	.word	index@($__internal_9_$__cuda_sm3x_div_rn_noftz_f32_slowpath)
        /*0350*/ 	.word	0x00000000


	//----- nvinfo : EIATTR_FRAME_SIZE
	.align		4
.L_141:
        /*0354*/ 	.byte	0x04, 0x11
        /*0356*/ 	.short	(.L_143 - .L_142)
	.align		4
.L_142:
        /*0358*/ 	.word	index@($__internal_8_$__cuda_sm20_sqrt_rn_f32_slowpath)
        /*035c*/ 	.word	0x00000000


	//----- nvinfo : EIATTR_FRAME_SIZE
	.align		4
.L_143:
        /*0360*/ 	.byte	0x04, 0x11
        /*0362*/ 	.short	(.L_145 - .L_144)
	.align		4
.L_144:
        /*0364*/ 	.word	index@(derMean_part_1)
        /*0368*/ 	.word	0x00000000


	//----- nvinfo : EIATTR_REGCOUNT
	.align		4
.L_145:
        /*036c*/ 	.byte	0x04, 0x2f
        /*036e*/ 	.short	(.L_147 - .L_146)
	.align		4
.L_146:
        /*0370*/ 	.word	index@(derMean_part_3)
        /*0374*/ 	.word	0x0000001c


	//----- nvinfo : EIATTR_FRAME_SIZE
	.align		4
.L_147:
        /*0378*/ 	.byte	0x04, 0x11
        /*037a*/ 	.short	(.L_149 - .L_148)
	.align		4
.L_148:
        /*037c*/ 	.word	index@($__internal_7_$__cuda_sm20_div_rn_f64_full)
        /*0380*/ 	.word	0x00000000


	//----- nvinfo : EIATTR_FRAME_SIZE
	.align		4
.L_149:
        /*0384*/ 	.byte	0x04, 0x11
        /*0386*/ 	.short	(.L_151 - .L_150)
	.align		4
.L_150:
        /*0388*/ 	.word	index@(derMean_part_3)
        /*038c*/ 	.word	0x00000000


	//----- nvinfo : EIATTR_REGCOUNT
	.align		4
.L_151:
        /*0390*/ 	.byte	0x04, 0x2f
        /*0392*/ 	.short	(.L_153 - .L_152)
	.align		4
.L_152:
        /*0394*/ 	.word	index@(derNorm_part_1)
        /*0398*/ 	.word	0x0000000e


	//----- nvinfo : EIATTR_FRAME_SIZE
	.align		4
.L_153:
        /*039c*/ 	.byte	0x04, 0x11
        /*039e*/ 	.short	(.L_155 - .L_154)
	.align		4
.L_154:
        /*03a0*/ 	.word	index@($__internal_6_$__cuda_sm20_sqrt_rn_f32_slowpath)
        /*03a4*/ 	.word	0x00000000


	//----- nvinfo : EIATTR_FRAME_SIZE
	.align		4
.L_155:
        /*03a8*/ 	.byte	0x04, 0x11
        /*03aa*/ 	.short	(.L_157 - .L_156)
	.align		4
.L_156:
        /*03ac*/ 	.word	index@($__internal_5_$__cuda_sm20_rcp_rn_f32_slowpath)
        /*03b0*/ 	.word	0x00000000


	//----- nvinfo : EIATTR_FRAME_SIZE
	.align		4
.L_157:
        /*03b4*/ 	.byte	0x04, 0x11
        /*03b6*/ 	.short	(.L_159 - .L_158)
	.align		4
.L_158:
        /*03b8*/ 	.word	index@(derNorm_part_1)
        /*03bc*/ 	.word	0x00000000


	//----- nvinfo : EIATTR_REGCOUNT
	.align		4
.L_159:
        /*03c0*/ 	.byte	0x04, 0x2f
        /*03c2*/ 	.short	(.L_161 - .L_160)
	.align		4
.L_160:
        /*03c4*/ 	.word	index@(pow2)
        /*03c8*/ 	.word	0x00000008


	//----- nvinfo : EIATTR_FRAME_SIZE
	.align		4
.L_161:
        /*03cc*/ 	.byte	0x04, 0x11
        /*03ce*/ 	.short	(.L_163 - .L_162)
	.align		4
.L_162:
        /*03d0*/ 	.word	index@(pow2)
        /*03d4*/ 	.word	0x00000000


	//----- nvinfo : EIATTR_REGCOUNT
	.align		4
.L_163:
        /*03d8*/ 	.byte	0x04, 0x2f
        /*03da*/ 	.short	(.L_165 - .L_164)
	.align		4
.L_164:
        /*03dc*/ 	.word	index@(sum)
        /*03e0*/ 	.word	0x00000008


	//----- nvinfo : EIATTR_FRAME_SIZE
	.align		4
.L_165:
        /*03e4*/ 	.byte	0x04, 0x11
        /*03e6*/ 	.short	(.L_167 - .L_166)
	.align		4
.L_166:
        /*03e8*/ 	.word	index@(sum)
        /*03ec*/ 	.word	0x00000000


	//----- nvinfo : EIATTR_REGCOUNT
	.align		4
.L_167:
        /*03f0*/ 	.byte	0x04, 0x2f
        /*03f2*/ 	.short	(.L_169 - .L_168)
	.align		4
.L_168:
        /*03f4*/ 	.word	index@(isnan)
        /*03f8*/ 	.word	0x0000000a


	//----- nvinfo : EIATTR_FRAME_SIZE
	.align		4
.L_169:
        /*03fc*/ 	.byte	0x04, 0x11
        /*03fe*/ 	.short	(.L_171 - .L_170)
	.align		4
.L_170:
        /*0400*/ 	.word	index@(isnan)
        /*0404*/ 	.word	0x00000000


	//----- nvinfo : EIATTR_REGCOUNT
	.align		4
.L_171:
        /*0408*/ 	.byte	0x04, 0x2f
        /*040a*/ 	.short	(.L_173 - .L_172)
	.align		4
.L_172:
        /*040c*/ 	.word	index@(divide_add)
        /*0410*/ 	.word	0x0000000e


	//----- nvinfo : EIATTR_FRAME_SIZE
	.align		4
.L_173:
        /*0414*/ 	.byte	0x04, 0x11
        /*0416*/ 	.short	(.L_175 - .L_174)
	.align		4
.L_174:
        /*0418*/ 	.word	index@($__internal_4_$__cuda_sm3x_div_rn_noftz_f32_slowpath)
        /*041c*/ 	.word	0x00000000


	//----- nvinfo : EIATTR_FRAME_SIZE
	.align		4
.L_175:
        /*0420*/ 	.byte	0x04, 0x11
        /*0422*/ 	.short	(.L_177 - .L_176)
	.align		4
.L_176:
        /*0424*/ 	.word	index@(divide_add)
        /*0428*/ 	.word	0x00000000


	//----- nvinfo : EIATTR_REGCOUNT
	.align		4
.L_177:
        /*042c*/ 	.byte	0x04, 0x2f
        /*042e*/ 	.short	(.L_179 - .L_178)
	.align		4
.L_178:
        /*0430*/ 	.word	index@(momentum)
        /*0434*/ 	.word	0x0000000e


	//----- nvinfo : EIATTR_FRAME_SIZE
	.align		4
.L_179:
        /*0438*/ 	.byte	0x04, 0x11
        /*043a*/ 	.short	(.L_181 - .L_180)
	.align		4
.L_180:
        /*043c*/ 	.word	index@(momentum)
        /*0440*/ 	.word	0x00000000


	//----- nvinfo : EIATTR_REGCOUNT
	.align		4
.L_181:
        /*0444*/ 	.byte	0x04, 0x2f
        /*0446*/ 	.short	(.L_183 - .L_182)
	.align		4
.L_182:
        /*0448*/ 	.word	index@(momentumPow2)
        /*044c*/ 	.word	0x0000000e


	//----- nvinfo : EIATTR_FRAME_SIZE
	.align		4
.L_183:
        /*0450*/ 	.byte	0x04, 0x11
        /*0452*/ 	.short	(.L_185 - .L_184)
	.align		4
.L_184:
        /*0454*/ 	.word	index@(momentumPow2)
        /*0458*/ 	.word	0x00000000


	//----- nvinfo : EIATTR_REGCOUNT
	.align		4
.L_185:
        /*045c*/ 	.byte	0x04, 0x2f
        /*045e*/ 	.short	(.L_187 - .L_186)
	.align		4
.L_186:
        /*0460*/ 	.word	index@(subDivSqrtNorm)
        /*0464*/ 	.word	0x00000019


	//----- nvinfo : EIATTR_FRAME_SIZE
	.align		4
.L_187:
        /*0468*/ 	.byte	0x04, 0x11
        /*046a*/ 	.short	(.L_189 - .L_188)
	.align		4
.L_188:
        /*046c*/ 	.word	index@($__internal_3_$__cuda_sm3x_div_rn_noftz_f32_slowpath)
        /*0470*/ 	.word	0x00000000


	//----- nvinfo : EIATTR_FRAME_SIZE
	.align		4
.L_189:
        /*0474*/ 	.byte	0x04, 0x11
        /*0476*/ 	.short	(.L_191 - .L_190)
	.align		4
.L_190:
        /*0478*/ 	.word	index@($__internal_2_$__cuda_sm20_sqrt_rn_f32_slowpath)
        /*047c*/ 	.word	0x00000000


	//----- nvinfo : EIATTR_FRAME_SIZE
	.align		4
.L_191:
        /*0480*/ 	.byte	0x04, 0x11
        /*0482*/ 	.short	(.L_193 - .L_192)
	.align		4
.L_192:
        /*0484*/ 	.word	index@($__internal_1_$__cuda_sm20_div_rn_f64_full)
        /*0488*/ 	.word	0x00000000


	//----- nvinfo : EIATTR_FRAME_SIZE
	.align		4
.L_193:
        /*048c*/ 	.byte	0x04, 0x11
        /*048e*/ 	.short	(.L_195 - .L_194)
	.align		4
.L_194:
        /*0490*/ 	.word	index@(subDivSqrtNorm)
        /*0494*/ 	.word	0x00000000


	//----- nvinfo : EIATTR_REGCOUNT
	.align		4
.L_195:
        /*0498*/ 	.byte	0x04, 0x2f
        /*049a*/ 	.short	(.L_197 - .L_196)
	.align		4
.L_196:
        /*049c*/ 	.word	index@(addBackCopy)
        /*04a0*/ 	.word	0x0000000c


	//----- nvinfo : EIATTR_FRAME_SIZE
	.align		4
.L_197:
        /*04a4*/ 	.byte	0x04, 0x11
        /*04a6*/ 	.short	(.L_199 - .L_198)
	.align		4
.L_198:
        /*04a8*/ 	.word	index@(addBackCopy)
        /*04ac*/ 	.word	0x00000000


	//----- nvinfo : EIATTR_REGCOUNT
	.align		4
.L_199:
        /*04b0*/ 	.byte	0x04, 0x2f
        /*04b2*/ 	.short	(.L_201 - .L_200)
	.align		4
.L_200:
        /*04b4*/ 	.word	index@(dropoutBack)
        /*04b8*/ 	.word	0x0000000a


	//----- nvinfo : EIATTR_FRAME_SIZE
	.align		4
.L_201:
        /*04bc*/ 	.byte	0x04, 0x11
        /*04be*/ 	.short	(.L_203 - .L_202)
	.align		4
.L_202:
        /*04c0*/ 	.word	index@(dropoutBack)
        /*04c4*/ 	.word	0x00000000


	//----- nvinfo : EIATTR_REGCOUNT
	.align		4
.L_203:
        /*04c8*/ 	.byte	0x04, 0x2f
        /*04ca*/ 	.short	(.L_205 - .L_204)
	.align		4
.L_204:
        /*04cc*/ 	.word	index@(mask)
        /*04d0*/ 	.word	0x0000000a


	//----- nvinfo : EIATTR_FRAME_SIZE
	.align		4
.L_205:
        /*04d4*/ 	.byte	0x04, 0x11
        /*04d6*/ 	.short	(.L_207 - .L_206)
	.align		4
.L_206:
        /*04d8*/ 	.word	index@(mask)
        /*04dc*/ 	.word	0x00000000


	//----- nvinfo : EIATTR_REGCOUNT
	.align		4
.L_207:
        /*04e0*/ 	.byte	0x04, 0x2f
        /*04e2*/ 	.short	(.L_209 - .L_208)
	.align		4
.L_208:
        /*04e4*/ 	.word	index@(fillUnderDiagonal)
        /*04e8*/ 	.word	0x00000010


	//----- nvinfo : EIATTR_FRAME_SIZE
	.align		4
.L_209:
        /*04ec*/ 	.byte	0x04, 0x11
        /*04ee*/ 	.short	(.L_211 - .L_210)
	.align		4
.L_210:
        /*04f0*/ 	.word	index@(fillUnderDiagonal)
        /*04f4*/ 	.word	0x00000000


	//----- nvinfo : EIATTR_REGCOUNT
	.align		4
.L_211:
        /*04f8*/ 	.byte	0x04, 0x2f
        /*04fa*/ 	.short	(.L_213 - .L_212)
	.align		4
.L_212:
        /*04fc*/ 	.word	index@(derGelu)
        /*0500*/ 	.word	0x00000011


	//----- nvinfo : EIATTR_FRAME_SIZE
	.align		4
.L_213:
        /*0504*/ 	.byte	0x04, 0x11
        /*0506*/ 	.short	(.L_215 - .L_214)
	.align		4
.L_214:
        /*0508*/ 	.word	index@(derGelu)
        /*050c*/ 	.word	0x00000000


	//----- nvinfo : EIATTR_REGCOUNT
	.align		4
.L_215:
        /*0510*/ 	.byte	0x04, 0x2f
        /*0512*/ 	.short	(.L_217 - .L_216)
	.align		4
.L_216:
        /*0514*/ 	.word	index@(matrixMultiplicationKernel)
        /*0518*/ 	.word	0x00000020


	//----- nvinfo : EIATTR_FRAME_SIZE
	.align		4
.L_217:
        /*051c*/ 	.byte	0x04, 0x11
        /*051e*/ 	.short	(.L_219 - .L_218)
	.align		4
.L_218:
        /*0520*/ 	.word	index@(matrixMultiplicationKernel)
        /*0524*/ 	.word	0x00000000


	//----- nvinfo : EIATTR_REGCOUNT
	.align		4
.L_219:
        /*0528*/ 	.byte	0x04, 0x2f
        /*052a*/ 	.short	(.L_221 - .L_220)
	.align		4
.L_220:
        /*052c*/ 	.word	index@(Softmax)
        /*0530*/ 	.word	0x00000026


	//----- nvinfo : EIATTR_FRAME_SIZE
	.align		4
.L_221:
        /*0534*/ 	.byte	0x04, 0x11
        /*0536*/ 	.short	(.L_223 - .L_222)
	.align		4
.L_222:
        /*0538*/ 	.word	index@($Softmax$__internal_accurate_pow)
        /*053c*/ 	.word	0x00000000


	//----- nvinfo : EIATTR_FRAME_SIZE
	.align		4
.L_223:
        /*0540*/ 	.byte	0x04, 0x11
        /*0542*/ 	.short	(.L_225 - .L_224)
	.align		4
.L_224:
        /*0544*/ 	.word	index@($__internal_0_$__cuda_sm3x_div_rn_noftz_f32_slowpath)
        /*0548*/ 	.word	0x00000000


	//----- nvinfo : EIATTR_FRAME_SIZE
	.align		4
.L_225:
        /*054c*/ 	.byte	0x04, 0x11
        /*054e*/ 	.short	(.L_227 - .L_226)
	.align		4
.L_226:
        /*0550*/ 	.word	index@(Softmax)
        /*0554*/ 	.word	0x00000000


	//----- nvinfo : EIATTR_REGCOUNT
	.align		4
.L_227:
        /*0558*/ 	.byte	0x04, 0x2f
        /*055a*/ 	.short	(.L_229 - .L_228)
	.align		4
.L_228:
        /*055c*/ 	.word	index@(derSoftmax)
        /*0560*/ 	.word	0x00000020


	//----- nvinfo : EIATTR_FRAME_SIZE
	.align		4
.L_229:
        /*0564*/ 	.byte	0x04, 0x11
        /*0566*/ 	.short	(.L_231 - .L_230)
	.align		4
.L_230:
        /*0568*/ 	.word	index@(derSoftmax)
        /*056c*/ 	.word	0x00000000


	//----- nvinfo : EIATTR_MIN_STACK_SIZE
	.align		4
.L_231:
        /*0570*/ 	.byte	0x04, 0x12
        /*0572*/ 	.short	(.L_233 - .L_232)
	.align		4
.L_232:
        /*0574*/ 	.word	index@(derSoftmax)
        /*0578*/ 	.word	0x00000000


	//----- nvinfo : EIATTR_MIN_STACK_SIZE
	.align		4
.L_233:
        /*057c*/ 	.byte	0x04, 0x12
        /*057e*/ 	.short	(.L_235 - .L_234)
	.align		4
.L_234:
        /*0580*/ 	.word	index@(Softmax)
        /*0584*/ 	.word	0x00000000


	//----- nvinfo : EIATTR_MIN_STACK_SIZE
	.align		4
.L_235:
        /*0588*/ 	.byte	0x04, 0x12
        /*058a*/ 	.short	(.L_237 - .L_236)
	.align		4
.L_236:
        /*058c*/ 	.word	index@(matrixMultiplicationKernel)
        /*0590*/ 	.word	0x00000000


	//----- nvinfo : EIATTR_MIN_STACK_SIZE
	.align		4
.L_237:
        /*0594*/ 	.byte	0x04, 0x12
        /*0596*/ 	.short	(.L_239 - .L_238)
	.align		4
.L_238:
        /*0598*/ 	.word	index@(derGelu)
        /*059c*/ 	.word	0x00000000


	//----- nvinfo : EIATTR_MIN_STACK_SIZE
	.align		4
.L_239:
        /*05a0*/ 	.byte	0x04, 0x12
        /*05a2*/ 	.short	(.L_241 - .L_240)
	.align		4
.L_240:
        /*05a4*/ 	.word	index@(fillUnderDiagonal)
        /*05a8*/ 	.word	0x00000000


	//----- nvinfo : EIATTR_MIN_STACK_SIZE
	.align		4
.L_241:
        /*05ac*/ 	.byte	0x04, 0x12
        /*05ae*/ 	.short	(.L_243 - .L_242)
	.align		4
.L_242:
        /*05b0*/ 	.word	index@(mask)
        /*05b4*/ 	.word	0x00000000


	//----- nvinfo : EIATTR_MIN_STACK_SIZE
	.align		4
.L_243:
        /*05b8*/ 	.byte	0x04, 0x12
        /*05ba*/ 	.short	(.L_245 - .L_244)
	.align		4
.L_244:
        /*05bc*/ 	.word	index@(dropoutBack)
        /*05c0*/ 	.word	0x00000000


	//----- nvinfo : EIATTR_MIN_STACK_SIZE
	.align		4
.L_245:
        /*05c4*/ 	.byte	0x04, 0x12
        /*05c6*/ 	.short	(.L_247 - .L_246)
	.align		4
.L_246:
        /*05c8*/ 	.word	index@(addBackCopy)
        /*05cc*/ 	.word	0x00000000


	//----- nvinfo : EIATTR_MIN_STACK_SIZE
	.align		4
.L_247:
        /*05d0*/ 	.byte	0x04, 0x12
        /*05d2*/ 	.short	(.L_249 - .L_248)
	.align		4
.L_248:
        /*05d4*/ 	.word	index@(subDivSqrtNorm)
        /*05d8*/ 	.word	0x00000000


	//----- nvinfo : EIATTR_MIN_STACK_SIZE
	.align		4
.L_249:
        /*05dc*/ 	.byte	0x04, 0x12
        /*05de*/ 	.short	(.L_251 - .L_250)
	.align		4
.L_250:
        /*05e0*/ 	.word	index@(momentumPow2)
        /*05e4*/ 	.word	0x00000000


	//----- nvinfo : EIATTR_MIN_STACK_SIZE
	.align		4
.L_251:
        /*05e8*/ 	.byte	0x04, 0x12
        /*05ea*/ 	.short	(.L_253 - .L_252)
	.align		4
.L_252:
        /*05ec*/ 	.word	index@(momentum)
        /*05f0*/ 	.word	0x00000000


	//----- nvinfo : EIATTR_MIN_STACK_SIZE
	.align		4
.L_253:
        /*05f4*/ 	.byte	0x04, 0x12
        /*05f6*/ 	.short	(.L_255 - .L_254)
	.align		4
.L_254:
        /*05f8*/ 	.word	index@(divide_add)
        /*05fc*/ 	.word	0x00000000


	//----- nvinfo : EIATTR_MIN_STACK_SIZE
	.align		4
.L_255:
        /*0600*/ 	.byte	0x04, 0x12
        /*0602*/ 	.short	(.L_257 - .L_256)
	.align		4
.L_256:
        /*0604*/ 	.word	index@(isnan)
        /*0608*/ 	.word	0x00000000


	//----- nvinfo : EIATTR_MIN_STACK_SIZE
	.align		4
.L_257:
        /*060c*/ 	.byte	0x04, 0x12
        /*060e*/ 	.short	(.L_259 - .L_258)
	.align		4
.L_258:
        /*0610*/ 	.word	index@(sum)
        /*0614*/ 	.word	0x00000000


	//----- nvinfo : EIATTR_MIN_STACK_SIZE
	.align		4
.L_259:
        /*0618*/ 	.byte	0x04, 0x12
        /*061a*/ 	.short	(.L_261 - .L_260)
	.align		4
.L_260:
        /*061c*/ 	.word	index@(pow2)
        /*0620*/ 	.word	0x00000000


	//----- nvinfo : EIATTR_MIN_STACK_SIZE
	.align		4
.L_261:
        /*0624*/ 	.byte	0x04, 0x12
        /*0626*/ 	.short	(.L_263 - .L_262)
	.align		4
.L_262:
        /*0628*/ 	.word	index@(derNorm_part_1)
        /*062c*/ 	.word	0x00000000


	//----- nvinfo : EIATTR_MIN_STACK_SIZE
	.align		4
.L_263:
        /*0630*/ 	.byte	0x04, 0x12
        /*0632*/ 	.short	(.L_265 - .L_264)
	.align		4
.L_264:
        /*0634*/ 	.word	index@(derMean_part_3)
        /*0638*/ 	.word	0x00000000


	//----- nvinfo : EIATTR_MIN_STACK_SIZE
	.align		4
.L_265:
        /*063c*/ 	.byte	0x04, 0x12
        /*063e*/ 	.short	(.L_267 - .L_266)
	.align		4
.L_266:
        /*0640*/ 	.word	index@(derMean_part_1)
        /*0644*/ 	.word	0x00000000


	//----- nvinfo : EIATTR_MIN_STACK_SIZE
	.align		4
.L_267:
        /*0648*/ 	.byte	0x04, 0x12
        /*064a*/ 	.short	(.L_269 - .L_268)
	.align		4
.L_268:
        /*064c*/ 	.word	index@(derVar_part_3)
        /*0650*/ 	.word	0x00000000


	//----- nvinfo : EIATTR_MIN_STACK_SIZE
	.align		4
.L_269:
        /*0654*/ 	.byte	0x04, 0x12
        /*0656*/ 	.short	(.L_271 - .L_270)
	.align		4
.L_270:
        /*0658*/ 	.word	index@(derVar_part_1)
        /*065c*/ 	.word	0x00000000


	//----- nvinfo : EIATTR_MIN_STACK_SIZE
	.align		4
.L_271:
        /*0660*/ 	.byte	0x04, 0x12
        /*0662*/ 	.short	(.L_273 - .L_272)
	.align		4
.L_272:
        /*0664*/ 	.word	index@(mul)
        /*0668*/ 	.word	0x00000000


	//----- nvinfo : EIATTR_MIN_STACK_SIZE
	.align		4
.L_273:
        /*066c*/ 	.byte	0x04, 0x12
        /*066e*/ 	.short	(.L_275 - .L_274)
	.align		4
.L_274:
        /*0670*/ 	.word	index@(sub)
        /*0674*/ 	.word	0x00000000


	//----- nvinfo : EIATTR_MIN_STACK_SIZE
	.align		4
.L_275:
        /*0678*/ 	.byte	0x04, 0x12
        /*067a*/ 	.short	(.L_277 - .L_276)
	.align		4
.L_276:
        /*067c*/ 	.word	index@(dropout)
        /*0680*/ 	.word	0x00000000


	//----- nvinfo : EIATTR_MIN_STACK_SIZE
	.align		4
.L_277:
        /*0684*/ 	.byte	0x04, 0x12
        /*0686*/ 	.short	(.L_279 - .L_278)
	.align		4
.L_278:
        /*0688*/ 	.word	index@(normalization_part_1)
        /*068c*/ 	.word	0x00000000


	//----- nvinfo : EIATTR_MIN_STACK_SIZE
	.align		4
.L_279:
        /*0690*/ 	.byte	0x04, 0x12
        /*0692*/ 	.short	(.L_281 - .L_280)
	.align		4
.L_280:
        /*0694*/ 	.word	index@(addCopy)
        /*0698*/ 	.word	0x00000000


	//----- nvinfo : EIATTR_MIN_STACK_SIZE
	.align		4
.L_281:
        /*069c*/ 	.byte	0x04, 0x12
        /*069e*/ 	.short	(.L_283 - .L_282)
	.align		4
.L_282:
        /*06a0*/ 	.word	index@(vectorScalarSet)
        /*06a4*/ 	.word	0x00000000


	//----- nvinfo : EIATTR_MIN_STACK_SIZE
	.align		4
.L_283:
        /*06a8*/ 	.byte	0x04, 0x12
        /*06aa*/ 	.short	(.L_285 - .L_284)
	.align		4
.L_284:
        /*06ac*/ 	.word	index@(matrixDiv_doublePrecision)
        /*06b0*/ 	.word	0x00000000


	//----- nvinfo : EIATTR_MIN_STACK_SIZE
	.align		4
.L_285:
        /*06b4*/ 	.byte	0x04, 0x12
        /*06b6*/ 	.short	(.L_287 - .L_286)
	.align		4
.L_286:
        /*06b8*/ 	.word	index@(matrixDiv)
        /*06bc*/ 	.word	0x00000000


	//----- nvinfo : EIATTR_MIN_STACK_SIZE
	.align		4
.L_287:
        /*06c0*/ 	.byte	0x04, 0x12
        /*06c2*/ 	.short	(.L_289 - .L_288)
	.align		4
.L_288:
        /*06c4*/ 	.word	index@(MatAdd)
        /*06c8*/ 	.word	0x00000000


	//----- nvinfo : EIATTR_MIN_STACK_SIZE
	.align		4
.L_289:
        /*06cc*/ 	.byte	0x04, 0x12
        /*06ce*/ 	.short	(.L_291 - .L_290)
	.align		4
.L_290:
        /*06d0*/ 	.word	index@(set2)
        /*06d4*/ 	.word	0x00000000


	//----- nvinfo : EIATTR_MIN_STACK_SIZE
	.align		4
.L_291:
        /*06d8*/ 	.byte	0x04, 0x12
        /*06da*/ 	.short	(.L_293 - .L_292)
	.align		4
.L_292:
        /*06dc*/ 	.word	index@(reverse)
        /*06e0*/ 	.word	0x00000000


	//----- nvinfo : EIATTR_MIN_STACK_SIZE
	.align		4
.L_293:
        /*06e4*/ 	.byte	0x04, 0x12
        /*06e6*/ 	.short	(.L_295 - .L_294)
	.align		4
.L_294:
        /*06e8*/ 	.word	index@(add_NNMatrix)
        /*06ec*/ 	.word	0x00000000


	//----- nvinfo : EIATTR_MIN_STACK_SIZE
	.align		4
.L_295:
        /*06f0*/ 	.byte	0x04, 0x12
        /*06f2*/ 	.short	(.L_297 - .L_296)
	.align		4
.L_296:
        /*06f4*/ 	.word	index@(normalization_part_2)
        /*06f8*/ 	.word	0x00000000


	//----- nvinfo : EIATTR_MIN_STACK_SIZE
	.align		4
.L_297:
        /*06fc*/ 	.byte	0x04, 0x12
        /*06fe*/ 	.short	(.L_299 - .L_298)
	.align		4
.L_298:
        /*0700*/ 	.word	index@(findVariance_part)
        /*0704*/ 	.word	0x00000000


	//----- nvinfo : EIATTR_MIN_STACK_SIZE
	.align		4
.L_299:
        /*0708*/ 	.byte	0x04, 0x12
        /*070a*/ 	.short	(.L_301 - .L_300)
	.align		4
.L_300:
        /*070c*/ 	.word	index@(derivativeWeight_2)
        /*0710*/ 	.word	0x00000000


	//----- nvinfo : EIATTR_MIN_STACK_SIZE
	.align		4
.L_301:
        /*0714*/ 	.byte	0x04, 0x12
        /*0716*/ 	.short	(.L_303 - .L_302)
	.align		4
.L_302:
        /*0718*/ 	.word	index@(derNorm_part_2)
        /*071c*/ 	.word	0x00000000


	//----- nvinfo : EIATTR_MIN_STACK_SIZE
	.align		4
.L_303:
        /*0720*/ 	.byte	0x04, 0x12
        /*0722*/ 	.short	(.L_305 - .L_304)
	.align		4
.L_304:
        /*0724*/ 	.word	index@(derMean_part_2)
        /*0728*/ 	.word	0x00000000


	//----- nvinfo : EIATTR_MIN_STACK_SIZE
	.align		4
.L_305:
        /*072c*/ 	.byte	0x04, 0x12
        /*072e*/ 	.short	(.L_307 - .L_306)
	.align		4
.L_306:
        /*0730*/ 	.word	index@(derVar_part_2)
        /*0734*/ 	.word	0x00000000


	//----- nvinfo : EIATTR_MIN_STACK_SIZE
	.align		4
.L_307:
        /*0738*/ 	.byte	0x04, 0x12
        /*073a*/ 	.short	(.L_309 - .L_308)
	.align		4
.L_308:
        /*073c*/ 	.word	index@(generateErrorNorm)
        /*0740*/ 	.word	0x00000000


	//----- nvinfo : EIATTR_MIN_STACK_SIZE
	.align		4
.L_309:
        /*0744*/ 	.byte	0x04, 0x12
        /*0746*/ 	.short	(.L_311 - .L_310)
	.align		4
.L_310:
        /*0748*/ 	.word	index@(findMean_part)
        /*074c*/ 	.word	0x00000000


	//----- nvinfo : EIATTR_MIN_STACK_SIZE
	.align		4
.L_311:
        /*0750*/ 	.byte	0x04, 0x12
        /*0752*/ 	.short	(.L_313 - .L_312)
	.align		4
.L_312:
        /*0754*/ 	.word	index@(derivativeWeight)
        /*0758*/ 	.word	0x00000000


	//----- nvinfo : EIATTR_MIN_STACK_SIZE
	.align		4
.L_313:
        /*075c*/ 	.byte	0x04, 0x12
        /*075e*/ 	.short	(.L_315 - .L_314)
	.align		4
.L_314:
        /*0760*/ 	.word	index@(dot_VectorAndMatrix)
        /*0764*/ 	.word	0x00000000


	//----- nvinfo : EIATTR_MIN_STACK_SIZE
	.align		4
.L_315:
        /*0768*/ 	.byte	0x04, 0x12
        /*076a*/ 	.short	(.L_317 - .L_316)
	.align		4
.L_316:
        /*076c*/ 	.word	index@(add3)
        /*0770*/ 	.word	0x00000000


	//----- nvinfo : EIATTR_MIN_STACK_SIZE
	.align		4
.L_317:
        /*0774*/ 	.byte	0x04, 0x12
        /*0776*/ 	.short	(.L_319 - .L_318)
	.align		4
.L_318:
        /*0778*/ 	.word	index@(backImageVector)
        /*077c*/ 	.word	0x00000000


	//----- nvinfo : EIATTR_MIN_STACK_SIZE
	.align		4
.L_319:
        /*0780*/ 	.byte	0x04, 0x12
        /*0782*/ 	.short	(.L_321 - .L_320)
	.align		4
.L_320:
        /*0784*/ 	.word	index@(imageVector)
        /*0788*/ 	.word	0x00000000


	//----- nvinfo : EIATTR_MIN_STACK_SIZE
	.align		4
.L_321:
        /*078c*/ 	.byte	0x04, 0x12
        /*078e*/ 	.short	(.L_323 - .L_322)
	.align		4
.L_322:
        /*0790*/ 	.word	index@(multiplyIndex)
        /*0794*/ 	.word	0x00000000


	//----- nvinfo : EIATTR_MIN_STACK_SIZE
	.align		4
.L_323:
        /*0798*/ 	.byte	0x04, 0x12
        /*079a*/ 	.short	(.L_325 - .L_324)
	.align		4
.L_324:
        /*079c*/ 	.word	index@(set)
        /*07a0*/ 	.word	0x00000000


	//----- nvinfo : EIATTR_MIN_STACK_SIZE
	.align		4
.L_325:
        /*07a4*/ 	.byte	0x04, 0x12
        /*07a6*/ 	.short	(.L_327 - .L_326)
	.align		4
.L_326:
        /*07a8*/ 	.word	index@(gelu)
        /*07ac*/ 	.word	0x00000000


	//----- nvinfo : EIATTR_MIN_STACK_SIZE
	.align		4
.L_327:
        /*07b0*/ 	.byte	0x04, 0x12
        /*07b2*/ 	.short	(.L_329 - .L_328)
	.align		4
.L_328:
        /*07b4*/ 	.word	index@(fill)
        /*07b8*/ 	.word	0x00000000
.L_329:


//--------------------- .nv.compat                --------------------------
	.section	.nv.compat,"",@"SHT_CUDA_COMPAT_INFO"
	.align	4
        /*0000*/ 	.byte	0x02, 0x09, 0x00, 0x00, 0x02, 0x02, 0x01, 0x00, 0x02, 0x05, 0x05, 0x00, 0x03, 0x07, 0x01, 0x01
        /*0010*/ 	.byte	0x02, 0x03, 0x00, 0x00, 0x02, 0x06, 0x01, 0x00, 0x04, 0x0b, 0x08, 0x00, 0x01, 0x00, 0x00, 0x00
        /*0020*/ 	.byte	0x00, 0x00, 0x00, 0x00


//--------------------- .nv.info.derSoftmax       --------------------------
	.section	.nv.info.derSoftmax,"",@"SHT_CUDA_INFO"
	.sectionflags	@""
	.align	4


	//----- nvinfo : EIATTR_CUDA_API_VERSION
	.align		4
        /*0000*/ 	.byte	0x04, 0x37
        /*0002*/ 	.short	(.L_331 - .L_330)
.L_330:
        /*0004*/ 	.word	0x00000082


	//----- nvinfo : EIATTR_KPARAM_INFO
	.align		4
.L_331:
        /*0008*/ 	.byte	0x04, 0x17
        /*000a*/ 	.short	(.L_333 - .L_332)
.L_332:
        /*000c*/ 	.word	0x00000000
        /*0010*/ 	.short	0x0004
        /*0012*/ 	.short	0x001c
        /*0014*/ 	.byte	0x00, 0xf0, 0x11, 0x00


	//----- nvinfo : EIATTR_KPARAM_INFO
	.align		4
.L_333:
        /*0018*/ 	.byte	0x04, 0x17
        /*001a*/ 	.short	(.L_335 - .L_334)
.L_334:
        /*001c*/ 	.word	0x00000000
        /*0020*/ 	.short	0x0003
        /*0022*/ 	.short	0x0018
        /*0024*/ 	.byte	0x00, 0xf0, 0x11, 0x00


	//----- nvinfo : EIATTR_KPARAM_INFO
	.align		4
.L_335:
        /*0028*/ 	.byte	0x04, 0x17
        /*002a*/ 	.short	(.L_337 - .L_336)
.L_336:
        /*002c*/ 	.word	0x00000000
        /*0030*/ 	.short	0x0002
        /*0032*/ 	.short	0x0010
        /*0034*/ 	.byte	0x00, 0xf5, 0x21, 0x00


	//----- nvinfo : EIATTR_KPARAM_INFO
	.align		4
.L_337:
        /*0038*/ 	.byte	0x04, 0x17
        /*003a*/ 	.short	(.L_339 - .L_338)
.L_338:
        /*003c*/ 	.word	0x00000000
        /*0040*/ 	.short	0x0001
        /*0042*/ 	.short	0x0008
        /*0044*/ 	.byte	0x00, 0xf5, 0x21, 0x00


	//----- nvinfo : EIATTR_KPARAM_INFO
	.align		4
.L_339:
        /*0048*/ 	.byte	0x04, 0x17
        /*004a*/ 	.short	(.L_341 - .L_340)
.L_340:
        /*004c*/ 	.word	0x00000000
        /*0050*/ 	.short	0x0000
        /*0052*/ 	.short	0x0000
        /*0054*/ 	.byte	0x00, 0xf5, 0x21, 0x00


	//----- nvinfo : EIATTR_SPARSE_MMA_MASK
	.align		4
.L_341:
        /*0058*/ 	.byte	0x03, 0x50
        /*005a*/ 	.short	0x0000


	//----- nvinfo : EIATTR_MAXREG_COUNT
	.align		4
        /*005c*/ 	.byte	0x03, 0x1b
        /*005e*/ 	.short	0x00ff


	//----- nvinfo : EIATTR_MERCURY_ISA_VERSION
	.align		4
        /*0060*/ 	.byte	0x03, 0x5f
        /*0062*/ 	.short	0x0101


	//----- nvinfo : EIATTR_VRC_CTA_INIT_COUNT
	.align		4
        /*0064*/ 	.byte	0x02, 0x4a
	.zero		1
	.zero		1


	//----- nvinfo : EIATTR_EXIT_INSTR_OFFSETS
	.align		4
        /*0068*/ 	.byte	0x04, 0x1c
        /*006a*/ 	.short	(.L_343 - .L_342)


	//   ....[0]....
.L_342:
        /*006c*/ 	.word	0x000000f0


	//   ....[1]....
        /*0070*/ 	.word	0x00002c10


	//----- nvinfo : EIATTR_CRS_STACK_SIZE
	.align		4
.L_343:
        /*0074*/ 	.byte	0x04, 0x1e
        /*0076*/ 	.short	(.L_345 - .L_344)
.L_344:
        /*0078*/ 	.word	0x00000000


	//----- nvinfo : EIATTR_CBANK_PARAM_SIZE
	.align		4
.L_345:
        /*007c*/ 	.byte	0x03, 0x19
        /*007e*/ 	.short	0x0020


	//----- nvinfo : EIATTR_PARAM_CBANK
	.align		4
        /*0080*/ 	.byte	0x04, 0x0a
        /*0082*/ 	.short	(.L_347 - .L_346)
	.align		4
.L_346:
        /*0084*/ 	.word	index@(.nv.constant0.derSoftmax)
        /*0088*/ 	.short	0x0380
        /*008a*/ 	.short	0x0020


	//----- nvinfo : EIATTR_SW_WAR
	.align		4
.L_347:
        /*008c*/ 	.byte	0x04, 0x36
        /*008e*/ 	.short	(.L_349 - .L_348)
.L_348:
        /*0090*/ 	.word	0x00000008
.L_349:


//--------------------- .nv.info.Softmax          --------------------------
	.section	.nv.info.Softmax,"",@"SHT_CUDA_INFO"
	.sectionflags	@""
	.align	4


	//----- nvinfo : EIATTR_CUDA_API_VERSION
	.align		4
        /*0000*/ 	.byte	0x04, 0x37
        /*0002*/ 	.short	(.L_351 - .L_350)
.L_350:
        /*0004*/ 	.word	0x00000082


	//----- nvinfo : EIATTR_KPARAM_INFO
	.align		4
.L_351:
        /*0008*/ 	.byte	0x04, 0x17
        /*000a*/ 	.short	(.L_353 - .L_352)
.L_352:
        /*000c*/ 	.word	0x00000000
        /*0010*/ 	.short	0x0003
        /*0012*/ 	.short	0x0014
        /*0014*/ 	.byte	0x00, 0xf0, 0x11, 0x00


	//----- nvinfo : EIATTR_KPARAM_INFO
	.align		4
.L_353:
        /*0018*/ 	.byte	0x04, 0x17
        /*001a*/ 	.short	(.L_355 - .L_354)
.L_354:
        /*001c*/ 	.word	0x00000000
        /*0020*/ 	.short	0x0002
        /*0022*/ 	.short	0x0010
        /*0024*/ 	.byte	0x00, 0xf0, 0x11, 0x00


	//----- nvinfo : EIATTR_KPARAM_INFO
	.align		4
.L_355:
        /*0028*/ 	.byte	0x04, 0x17
        /*002a*/ 	.short	(.L_357 - .L_356)
.L_356:
        /*002c*/ 	.word	0x00000000
        /*0030*/ 	.short	0x0001
        /*0032*/ 	.short	0x0008
        /*0034*/ 	.byte	0x00, 0xf5, 0x21, 0x00


	//----- nvinfo : EIATTR_KPARAM_INFO
	.align		4
.L_357:
        /*0038*/ 	.byte	0x04, 0x17
        /*003a*/ 	.short	(.L_359 - .L_358)
.L_358:
        /*003c*/ 	.word	0x00000000
        /*0040*/ 	.short	0x0000
        /*0042*/ 	.short	0x0000
        /*0044*/ 	.byte	0x00, 0xf5, 0x21, 0x00


	//----- nvinfo : EIATTR_SPARSE_MMA_MASK
	.align		4
.L_359:
        /*0048*/ 	.byte	0x03, 0x50
        /*004a*/ 	.short	0x0000


	//----- nvinfo : EIATTR_MAXREG_COUNT
	.align		4
        /*004c*/ 	.byte	0x03, 0x1b
        /*004e*/ 	.short	0x00ff


	//----- nvinfo : EIATTR_MERCURY_ISA_VERSION
	.align		4
        /*0050*/ 	.byte	0x03, 0x5f
        /*0052*/ 	.short	0x0101


	//----- nvinfo : EIATTR_VRC_CTA_INIT_COUNT
	.align		4
        /*0054*/ 	.byte	0x02, 0x4a
	.zero		1
	.zero		1


	//----- nvinfo : EIATTR_EXIT_INSTR_OFFSETS
	.align		4
        /*0058*/ 	.byte	0x04, 0x1c
        /*005a*/ 	.short	(.L_361 - .L_360)


	//   ....[0]....
.L_360:
        /*005c*/ 	.word	0x00000070


	//   ....[1]....
        /*0060*/ 	.word	0x000015c0


	//   ....[2]....
        /*0064*/ 	.word	0x000026c0


	//   ....[3]....
        /*0068*/ 	.word	0x00002f50


	//   ....[4]....
        /*006c*/ 	.word	0x000033e0


	//   ....[5]....
        /*0070*/ 	.word	0x00003560


	//----- nvinfo : EIATTR_CRS_STACK_SIZE
	.align		4
.L_361:
        /*0074*/ 	.byte	0x04, 0x1e
        /*0076*/ 	.short	(.L_363 - .L_362)
.L_362:
        /*0078*/ 	.word	0x00000000


	//----- nvinfo : EIATTR_CBANK_PARAM_SIZE
	.align		4
.L_363:
        /*007c*/ 	.byte	0x03, 0x19
        /*007e*/ 	.short	0x0018


	//----- nvinfo : EIATTR_PARAM_CBANK
	.align		4
        /*0080*/ 	.byte	0x04, 0x0a
        /*0082*/ 	.short	(.L_365 - .L_364)
	.align		4
.L_364:
        /*0084*/ 	.word	index@(.nv.constant0.Softmax)
        /*0088*/ 	.short	0x0380
        /*008a*/ 	.short	0x0018


	//----- nvinfo : EIATTR_SW_WAR
	.align		4
.L_365:
        /*008c*/ 	.byte	0x04, 0x36
        /*008e*/ 	.short	(.L_367 - .L_366)
.L_366:
        /*0090*/ 	.word	0x00000008
.L_367:


//--------------------- .nv.info.matrixMultiplicationKernel --------------------------
	.section	.nv.info.matrixMultiplicationKernel,"",@"SHT_CUDA_INFO"
	.sectionflags	@""
	.align	4


	//----- nvinfo : EIATTR_CUDA_API_VERSION
	.align		4
        /*0000*/ 	.byte	0x04, 0x37
        /*0002*/ 	.short	(.L_369 - .L_368)
.L_368:
        /*0004*/ 	.word	0x00000082


	//----- nvinfo : EIATTR_KPARAM_INFO
	.align		4
.L_369:
        /*0008*/ 	.byte	0x04, 0x17
        /*000a*/ 	.short	(.L_371 - .L_370)
.L_370:
        /*000c*/ 	.word	0x00000000
        /*0010*/ 	.short	0x0005
        /*0012*/ 	.short	0x0020
        /*0014*/ 	.byte	0x00, 0xf0, 0x11, 0x00


	//----- nvinfo : EIATTR_KPARAM_INFO
	.align		4
.L_371:
        /*0018*/ 	.byte	0x04, 0x17
        /*001a*/ 	.short	(.L_373 - .L_372)
.L_372:
        /*001c*/ 	.word	0x00000000
        /*0020*/ 	.short	0x0004
        /*0022*/ 	.short	0x001c
        /*0024*/ 	.byte	0x00, 0xf0, 0x11, 0x00


	//----- nvinfo : EIATTR_KPARAM_INFO
	.align		4
.L_373:
        /*0028*/ 	.byte	0x04, 0x17
        /*002a*/ 	.short	(.L_375 - .L_374)
.L_374:
        /*002c*/ 	.word	0x00000000
        /*0030*/ 	.short	0x0003
        /*0032*/ 	.short	0x0018
        /*0034*/ 	.byte	0x00, 0xf0, 0x11, 0x00


	//----- nvinfo : EIATTR_KPARAM_INFO
	.align		4
.L_375:
        /*0038*/ 	.byte	0x04, 0x17
        /*003a*/ 	.short	(.L_377 - .L_376)
.L_376:
        /*003c*/ 	.word	0x00000000
        /*0040*/ 	.short	0x0002
        /*0042*/ 	.short	0x0010
        /*0044*/ 	.byte	0x00, 0xf5, 0x21, 0x00


	//----- nvinfo : EIATTR_KPARAM_INFO
	.align		4
.L_377:
        /*0048*/ 	.byte	0x04, 0x17
        /*004a*/ 	.short	(.L_379 - .L_378)
.L_378:
        /*004c*/ 	.word	0x00000000
        /*0050*/ 	.short	0x0001
        /*0052*/ 	.short	0x0008
        /*0054*/ 	.byte	0x00, 0xf5, 0x21, 0x00


	//----- nvinfo : EIATTR_KPARAM_INFO
	.align		4
.L_379:
        /*0058*/ 	.byte	0x04, 0x17
        /*005a*/ 	.short	(.L_381 - .L_380)
.L_380:
        /*005c*/ 	.word	0x00000000
        /*0060*/ 	.short	0x0000
        /*0062*/ 	.short	0x0000
        /*0064*/ 	.byte	0x00, 0xf5, 0x21, 0x00


	//----- nvinfo : EIATTR_SPARSE_MMA_MASK
	.align		4
.L_381:
        /*0068*/ 	.byte	0x03, 0x50
        /*006a*/ 	.short	0x0000


	//----- nvinfo : EIATTR_MAXREG_COUNT
	.align		4
        /*006c*/ 	.byte	0x03, 0x1b
        /*006e*/ 	.short	0x00ff


	//----- nvinfo : EIATTR_MERCURY_ISA_VERSION
	.align		4
        /*0070*/ 	.byte	0x03, 0x5f
        /*0072*/ 	.short	0x0101


	//----- nvinfo : EIATTR_VRC_CTA_INIT_COUNT
	.align		4
        /*0074*/ 	.byte	0x02, 0x4a
	.zero		1
	.zero		1


	//----- nvinfo : EIATTR_EXIT_INSTR_OFFSETS
	.align		4
        /*0078*/ 	.byte	0x04, 0x1c
        /*007a*/ 	.short	(.L_383 - .L_382)


	//   ....[0]....
.L_382:
        /*007c*/ 	.word	0x00000100


	//   ....[1]....
        /*0080*/ 	.word	0x00000920


	//----- nvinfo : EIATTR_CBANK_PARAM_SIZE
	.align		4
.L_383:
        /*0084*/ 	.byte	0x03, 0x19
        /*0086*/ 	.short	0x0024


	//----- nvinfo : EIATTR_PARAM_CBANK
	.align		4
        /*0088*/ 	.byte	0x04, 0x0a
        /*008a*/ 	.short	(.L_385 - .L_384)
	.align		4
.L_384:
        /*008c*/ 	.word	index@(.nv.constant0.matrixMultiplicationKernel)
        /*0090*/ 	.short	0x0380
        /*0092*/ 	.short	0x0024


	//----- nvinfo : EIATTR_SW_WAR
	.align		4
.L_385:
        /*0094*/ 	.byte	0x04, 0x36
        /*0096*/ 	.short	(.L_387 - .L_386)
.L_386:
        /*0098*/ 	.word	0x00000008
.L_387:


//--------------------- .nv.info.derGelu          --------------------------
	.section	.nv.info.derGelu,"",@"SHT_CUDA_INFO"
	.sectionflags	@""
	.align	4


	//----- nvinfo : EIATTR_CUDA_API_VERSION
	.align		4
        /*0000*/ 	.byte	0x04, 0x37
        /*0002*/ 	.short	(.L_389 - .L_388)
.L_388:
        /*0004*/ 	.word	0x00000082


	//----- nvinfo : EIATTR_KPARAM_INFO
	.align		4
.L_389:
        /*0008*/ 	.byte	0x04, 0x17
        /*000a*/ 	.short	(.L_391 - .L_390)
.L_390:
        /*000c*/ 	.word	0x00000000
        /*0010*/ 	.short	0x0003
        /*0012*/ 	.short	0x0018
        /*0014*/ 	.byte	0x00, 0xf0, 0x11, 0x00


	//----- nvinfo : EIATTR_KPARAM_INFO
	.align		4
.L_391:
        /*0018*/ 	.byte	0x04, 0x17
        /*001a*/ 	.short	(.L_393 - .L_392)
.L_392:
        /*001c*/ 	.word	0x00000000
        /*0020*/ 	.short	0x0002
        /*0022*/ 	.short	0x0010
        /*0024*/ 	.byte	0x00, 0xf5, 0x21, 0x00


	//----- nvinfo : EIATTR_KPARAM_INFO
	.align		4
.L_393:
        /*0028*/ 	.byte	0x04, 0x17
        /*002a*/ 	.short	(.L_395 - .L_394)
.L_394:
        /*002c*/ 	.word	0x00000000
        /*0030*/ 	.short	0x0001
        /*0032*/ 	.short	0x0008
        /*0034*/ 	.byte	0x00, 0xf5, 0x21, 0x00


	//----- nvinfo : EIATTR_KPARAM_INFO
	.align		4
.L_395:
        /*0038*/ 	.byte	0x04, 0x17
        /*003a*/ 	.short	(.L_397 - .L_396)
.L_396:
        /*003c*/ 	.word	0x00000000
        /*0040*/ 	.short	0x0000
        /*0042*/ 	.short	0x0000
        /*0044*/ 	.byte	0x00, 0xf5, 0x21, 0x00


	//----- nvinfo : EIATTR_SPARSE_MMA_MASK
	.align		4
.L_397:
        /*0048*/ 	.byte	0x03, 0x50
        /*004a*/ 	.short	0x0000


	//----- nvinfo : EIATTR_MAXREG_COUNT
	.align		4
        /*004c*/ 	.byte	0x03, 0x1b
        /*004e*/ 	.short	0x00ff


	//----- nvinfo : EIATTR_MERCURY_ISA_VERSION
	.align		4
        /*0050*/ 	.byte	0x03, 0x5f
        /*0052*/ 	.short	0x0101


	//----- nvinfo : EIATTR_VRC_CTA_INIT_COUNT
	.align		4
        /*0054*/ 	.byte	0x02, 0x4a
	.zero		1
	.zero		1


	//----- nvinfo : EIATTR_EXIT_INSTR_OFFSETS
	.align		4
        /*0058*/ 	.byte	0x04, 0x1c
        /*005a*/ 	.short	(.L_399 - .L_398)


	//   ....[0]....
.L_398:
        /*005c*/ 	.word	0x00000070


	//   ....[1]....
        /*0060*/ 	.word	0x000008a0


	//----- nvinfo : EIATTR_CRS_STACK_SIZE
	.align		4
.L_399:
        /*0064*/ 	.byte	0x04, 0x1e
        /*0066*/ 	.short	(.L_401 - .L_400)
.L_400:
        /*0068*/ 	.word	0x00000000


	//----- nvinfo : EIATTR_CBANK_PARAM_SIZE
	.align		4
.L_401:
        /*006c*/ 	.byte	0x03, 0x19
        /*006e*/ 	.short	0x001c


	//----- nvinfo : EIATTR_PARAM_CBANK
	.align		4
        /*0070*/ 	.byte	0x04, 0x0a
        /*0072*/ 	.short	(.L_403 - .L_402)
	.align		4
.L_402:
        /*0074*/ 	.word	index@(.nv.constant0.derGelu)
        /*0078*/ 	.short	0x0380
        /*007a*/ 	.short	0x001c


	//----- nvinfo : EIATTR_SW_WAR
	.align		4
.L_403:
        /*007c*/ 	.byte	0x04, 0x36
        /*007e*/ 	.short	(.L_405 - .L_404)
.L_404:
        /*0080*/ 	.word	0x00000008
.L_405:


//--------------------- .nv.info.fillUnderDiagonal --------------------------
	.section	.nv.info.fillUnderDiagonal,"",@"SHT_CUDA_INFO"
	.sectionflags	@""
	.align	4


	//----- nvinfo : EIATTR_CUDA_API_VERSION
	.align		4
        /*0000*/ 	.byte	0x04, 0x37
        /*0002*/ 	.short	(.L_407 - .L_406)
.L_406:
        /*0004*/ 	.word	0x00000082


	//----- nvinfo : EIATTR_KPARAM_INFO
	.align		4
.L_407:
        /*0008*/ 	.byte	0x04, 0x17
        /*000a*/ 	.short	(.L_409 - .L_408)
.L_408:
        /*000c*/ 	.word	0x00000000
        /*0010*/ 	.short	0x0003
        /*0012*/ 	.short	0x0010
        /*0014*/ 	.byte	0x00, 0xf0, 0x11, 0x00


	//----- nvinfo : EIATTR_KPARAM_INFO
	.align		4
.L_409:
        /*0018*/ 	.byte	0x04, 0x17
        /*001a*/ 	.short	(.L_411 - .L_410)
.L_410:
        /*001c*/ 	.word	0x00000000
        /*0020*/ 	.short	0x0002
        /*0022*/ 	.short	0x0008
        /*0024*/ 	.byte	0x00, 0xf5, 0x21, 0x00


	//----- nvinfo : EIATTR_KPARAM_INFO
	.align		4
.L_411:
        /*0028*/ 	.byte	0x04, 0x17
        /*002a*/ 	.short	(.L_413 - .L_412)
.L_412:
        /*002c*/ 	.word	0x00000000
        /*0030*/ 	.short	0x0001
        /*0032*/ 	.short	0x0004
        /*0034*/ 	.byte	0x00, 0xf0, 0x11, 0x00


	//----- nvinfo : EIATTR_KPARAM_INFO
	.align		4
.L_413:
        /*0038*/ 	.byte	0x04, 0x17
        /*003a*/ 	.short	(.L_415 - .L_414)
.L_414:
        /*003c*/ 	.word	0x00000000
        /*0040*/ 	.short	0x0000
        /*0042*/ 	.short	0x0000
        /*0044*/ 	.byte	0x00, 0xf0, 0x11, 0x00


	//----- nvinfo : EIATTR_SPARSE_MMA_MASK
	.align		4
.L_415:
        /*0048*/ 	.byte	0x03, 0x50
        /*004a*/ 	.short	0x0000


	//----- nvinfo : EIATTR_MAXREG_COUNT
	.align		4
        /*004c*/ 	.byte	0x03, 0x1b
        /*004e*/ 	.short	0x00ff


	//----- nvinfo : EIATTR_MERCURY_ISA_VERSION
	.align		4
        /*0050*/ 	.byte	0x03, 0x5f
        /*0052*/ 	.short	0x0101


	//----- nvinfo : EIATTR_VRC_CTA_INIT_COUNT
	.align		4
        /*0054*/ 	.byte	0x02, 0x4a
	.zero		1
	.zero		1


	//----- nvinfo : EIATTR_EXIT_INSTR_OFFSETS
	.align		4
        /*0058*/ 	.byte	0x04, 0x1c
        /*005a*/ 	.short	(.L_417 - .L_416)


	//   ....[0]....
.L_416:
        /*005c*/ 	.word	0x00000080


	//   ....[1]....
        /*0060*/ 	.word	0x000002a0


	//   ....[2]....
        /*0064*/ 	.word	0x00000390


	//   ....[3]....
        /*0068*/ 	.word	0x00000430


	//   ....[4]....
        /*006c*/ 	.word	0x000004a0


	//----- nvinfo : EIATTR_CRS_STACK_SIZE
	.align		4
.L_417:
        /*0070*/ 	.byte	0x04, 0x1e
        /*0072*/ 	.short	(.L_419 - .L_418)
.L_418:
        /*0074*/ 	.word	0x00000000


	//----- nvinfo : EIATTR_CBANK_PARAM_SIZE
	.align		4
.L_419:
        /*0078*/ 	.byte	0x03, 0x19
        /*007a*/ 	.short	0x0014


	//----- nvinfo : EIATTR_PARAM_CBANK
	.align		4
        /*007c*/ 	.byte	0x04, 0x0a
        /*007e*/ 	.short	(.L_421 - .L_420)
	.align		4
.L_420:
        /*0080*/ 	.word	index@(.nv.constant0.fillUnderDiagonal)
        /*0084*/ 	.short	0x0380
        /*0086*/ 	.short	0x0014


	//----- nvinfo : EIATTR_SW_WAR
	.align		4
.L_421:
        /*0088*/ 	.byte	0x04, 0x36
        /*008a*/ 	.short	(.L_423 - .L_422)
.L_422:
        /*008c*/ 	.word	0x00000008
.L_423:


//--------------------- .nv.info.mask             --------------------------
	.section	.nv.info.mask,"",@"SHT_CUDA_INFO"
	.sectionflags	@""
	.align	4


	//----- nvinfo : EIATTR_CUDA_API_VERSION
	.align		4
        /*0000*/ 	.byte	0x04, 0x37
        /*0002*/ 	.short	(.L_425 - .L_424)
.L_424:
        /*0004*/ 	.word	0x00000082


	//----- nvinfo : EIATTR_KPARAM_INFO
	.align		4
.L_425:
        /*0008*/ 	.byte	0x04, 0x17
        /*000a*/ 	.short	(.L_427 - .L_426)
.L_426:
        /*000c*/ 	.word	0x00000000
        /*0010*/ 	.short	0x0004
        /*0012*/ 	.short	0x0018
        /*0014*/ 	.byte	0x00, 0xf0, 0x11, 0x00


	//----- nvinfo : EIATTR_KPARAM_INFO
	.align		4
.L_427:
        /*0018*/ 	.byte	0x04, 0x17
        /*001a*/ 	.short	(.L_429 - .L_428)
.L_428:
        /*001c*/ 	.word	0x00000000
        /*0020*/ 	.short	0x0003
        /*0022*/ 	.short	0x0010
        /*0024*/ 	.byte	0x00, 0xf5, 0x21, 0x00


	//----- nvinfo : EIATTR_KPARAM_INFO
	.align		4
.L_429:
        /*0028*/ 	.byte	0x04, 0x17
        /*002a*/ 	.short	(.L_431 - .L_430)
.L_430:
        /*002c*/ 	.word	0x00000000
        /*0030*/ 	.short	0x0002
        /*0032*/ 	.short	0x000c
        /*0034*/ 	.byte	0x00, 0xf0, 0x11, 0x00


	//----- nvinfo : EIATTR_KPARAM_INFO
	.align		4
.L_431:
        /*0038*/ 	.byte	0x04, 0x17
        /*003a*/ 	.short	(.L_433 - .L_432)
.L_432:
        /*003c*/ 	.word	0x00000000
        /*0040*/ 	.short	0x0001
        /*0042*/ 	.short	0x0008
        /*0044*/ 	.byte	0x00, 0xf0, 0x11, 0x00


	//----- nvinfo : EIATTR_KPARAM_INFO
	.align		4
.L_433:
        /*0048*/ 	.byte	0x04, 0x17
        /*004a*/ 	.short	(.L_435 - .L_434)
.L_434:
        /*004c*/ 	.word	0x00000000
        /*0050*/ 	.short	0x0000
        /*0052*/ 	.short	0x0000
        /*0054*/ 	.byte	0x00, 0xf5, 0x21, 0x00


	//----- nvinfo : EIATTR_SPARSE_MMA_MASK
	.align		4
.L_435:
        /*0058*/ 	.byte	0x03, 0x50
        /*005a*/ 	.short	0x0000


	//----- nvinfo : EIATTR_MAXREG_COUNT
	.align		4
        /*005c*/ 	.byte	0x03, 0x1b
        /*005e*/ 	.short	0x00ff


	//----- nvinfo : EIATTR_MERCURY_ISA_VERSION
	.align		4
        /*0060*/ 	.byte	0x03, 0x5f
        /*0062*/ 	.short	0x0101


	//----- nvinfo : EIATTR_VRC_CTA_INIT_COUNT
	.align		4
        /*0064*/ 	.byte	0x02, 0x4a
	.zero		1
	.zero		1


	//----- nvinfo : EIATTR_EXIT_INSTR_OFFSETS
	.align		4
        /*0068*/ 	.byte	0x04, 0x1c
        /*006a*/ 	.short	(.L_437 - .L_436)


	//   ....[0]....
.L_436:
        /*006c*/ 	.word	0x00000070


	//   ....[1]....
        /*0070*/ 	.word	0x000000e0


	//   ....[2]....
        /*0074*/ 	.word	0x00000130


	//----- nvinfo : EIATTR_CBANK_PARAM_SIZE
	.align		4
.L_437:
        /*0078*/ 	.byte	0x03, 0x19
        /*007a*/ 	.short	0x001c


	//----- nvinfo : EIATTR_PARAM_CBANK
	.align		4
        /*007c*/ 	.byte	0x04, 0x0a
        /*007e*/ 	.short	(.L_439 - .L_438)
	.align		4
.L_438:
        /*0080*/ 	.word	index@(.nv.constant0.mask)
        /*0084*/ 	.short	0x0380
        /*0086*/ 	.short	0x001c


	//----- nvinfo : EIATTR_SW_WAR
	.align		4
.L_439:
        /*0088*/ 	.byte	0x04, 0x36
        /*008a*/ 	.short	(.L_441 - .L_440)
.L_440:
        /*008c*/ 	.word	0x00000008
.L_441:


//--------------------- .nv.info.dropoutBack      --------------------------
	.section	.nv.info.dropoutBack,"",@"SHT_CUDA_INFO"
	.sectionflags	@""
	.align	4


	//----- nvinfo : EIATTR_CUDA_API_VERSION
	.align		4
        /*0000*/ 	.byte	0x04, 0x37
        /*0002*/ 	.short	(.L_443 - .L_442)
.L_442:
        /*0004*/ 	.word	0x00000082


	//----- nvinfo : EIATTR_KPARAM_INFO
	.align		4
.L_443:
        /*0008*/ 	.byte	0x04, 0x17
        /*000a*/ 	.short	(.L_445 - .L_444)
.L_444:
        /*000c*/ 	.word	0x00000000
        /*0010*/ 	.short	0x0004
        /*0012*/ 	.short	0x0020
        /*0014*/ 	.byte	0x00, 0xf0, 0x11, 0x00


	//----- nvinfo : EIATTR_KPARAM_INFO
	.align		4
.L_445:
        /*0018*/ 	.byte	0x04, 0x17
        /*001a*/ 	.short	(.L_447 - .L_446)
.L_446:
        /*001c*/ 	.word	0x00000000
        /*0020*/ 	.short	0x0003
        /*0022*/ 	.short	0x0018
        /*0024*/ 	.byte	0x00, 0xf5, 0x21, 0x00


	//----- nvinfo : EIATTR_KPARAM_INFO
	.align		4
.L_447:
        /*0028*/ 	.byte	0x04, 0x17
        /*002a*/ 	.short	(.L_449 - .L_448)
.L_448:
        /*002c*/ 	.word	0x00000000
        /*0030*/ 	.short	0x0002
        /*0032*/ 	.short	0x0010
        /*0034*/ 	.byte	0x00, 0xf0, 0x11, 0x00


	//----- nvinfo : EIATTR_KPARAM_INFO
	.align		4
.L_449:
        /*0038*/ 	.byte	0x04, 0x17
        /*003a*/ 	.short	(.L_451 - .L_450)
.L_450:
        /*003c*/ 	.word	0x00000000
        /*0040*/ 	.short	0x0001
        /*0042*/ 	.short	0x0008
        /*0044*/ 	.byte	0x00, 0xf5, 0x21, 0x00


	//----- nvinfo : EIATTR_KPARAM_INFO
	.align		4
.L_451:
        /*0048*/ 	.byte	0x04, 0x17
        /*004a*/ 	.short	(.L_453 - .L_452)
.L_452:
        /*004c*/ 	.word	0x00000000
        /*0050*/ 	.short	0x0000
        /*0052*/ 	.short	0x0000
        /*0054*/ 	.byte	0x00, 0xf5, 0x21, 0x00


	//----- nvinfo : EIATTR_SPARSE_MMA_MASK
	.align		4
.L_453:
        /*0058*/ 	.byte	0x03, 0x50
        /*005a*/ 	.short	0x0000


	//----- nvinfo : EIATTR_MAXREG_COUNT
	.align		4
        /*005c*/ 	.byte	0x03, 0x1b
        /*005e*/ 	.short	0x00ff


	//----- nvinfo : EIATTR_MERCURY_ISA_VERSION
	.align		4
        /*0060*/ 	.byte	0x03, 0x5f
        /*0062*/ 	.short	0x0101


	//----- nvinfo : EIATTR_VRC_CTA_INIT_COUNT
	.align		4
        /*0064*/ 	.byte	0x02, 0x4a
	.zero		1
	.zero		1


	//----- nvinfo : EIATTR_EXIT_INSTR_OFFSETS
	.align		4
        /*0068*/ 	.byte	0x04, 0x1c
        /*006a*/ 	.short	(.L_455 - .L_454)


	//   ....[0]....
.L_454:
        /*006c*/ 	.word	0x00000070


	//   ....[1]....
        /*0070*/ 	.word	0x000000d0


	//   ....[2]....
        /*0074*/ 	.word	0x00000160


	//----- nvinfo : EIATTR_CBANK_PARAM_SIZE
	.align		4
.L_455:
        /*0078*/ 	.byte	0x03, 0x19
        /*007a*/ 	.short	0x0024


	//----- nvinfo : EIATTR_PARAM_CBANK
	.align		4
        /*007c*/ 	.byte	0x04, 0x0a
        /*007e*/ 	.short	(.L_457 - .L_456)
	.align		4
.L_456:
        /*0080*/ 	.word	index@(.nv.constant0.dropoutBack)
        /*0084*/ 	.short	0x0380
        /*0086*/ 	.short	0x0024


	//----- nvinfo : EIATTR_SW_WAR
	.align		4
.L_457:
        /*0088*/ 	.byte	0x04, 0x36
        /*008a*/ 	.short	(.L_459 - .L_458)
.L_458:
        /*008c*/ 	.word	0x00000008
.L_459:


//--------------------- .nv.info.addBackCopy      --------------------------
	.section	.nv.info.addBackCopy,"",@"SHT_CUDA_INFO"
	.sectionflags	@""
	.align	4


	//----- nvinfo : EIATTR_CUDA_API_VERSION
	.align		4
        /*0000*/ 	.byte	0x04, 0x37
        /*0002*/ 	.short	(.L_461 - .L_460)
.L_460:
        /*0004*/ 	.word	0x00000082


	//----- nvinfo : EIATTR_KPARAM_INFO
	.align		4
.L_461:
        /*0008*/ 	.byte	0x04, 0x17
        /*000a*/ 	.short	(.L_463 - .L_462)
.L_462:
        /*000c*/ 	.word	0x00000000
        /*0010*/ 	.short	0x0005
        /*0012*/ 	.short	0x0018
        /*0014*/ 	.byte	0x00, 0xf5, 0x21, 0x00


	//----- nvinfo : EIATTR_KPARAM_INFO
	.align		4
.L_463:
        /*0018*/ 	.byte	0x04, 0x17
        /*001a*/ 	.short	(.L_465 - .L_464)
.L_464:
        /*001c*/ 	.word	0x00000000
        /*0020*/ 	.short	0x0004
        /*0022*/ 	.short	0x0014
        /*0024*/ 	.byte	0x00, 0xf0, 0x11, 0x00


	//----- nvinfo : EIATTR_KPARAM_INFO
	.align		4
.L_465:
        /*0028*/ 	.byte	0x04, 0x17
        /*002a*/ 	.short	(.L_467 - .L_466)
.L_466:
        /*002c*/ 	.word	0x00000000
        /*0030*/ 	.short	0x0003
        /*0032*/ 	.short	0x0010
        /*0034*/ 	.byte	0x00, 0xf0, 0x11, 0x00


	//----- nvinfo : EIATTR_KPARAM_INFO
	.align		4
.L_467:
        /*0038*/ 	.byte	0x04, 0x17
        /*003a*/ 	.short	(.L_469 - .L_468)
.L_468:
        /*003c*/ 	.word	0x00000000
        /*0040*/ 	.short	0x0002
        /*0042*/ 	.short	0x000c
        /*0044*/ 	.byte	0x00, 0xf0, 0x11, 0x00


	//----- nvinfo : EIATTR_KPARAM_INFO
	.align		4
.L_469:
        /*0048*/ 	.byte	0x04, 0x17
        /*004a*/ 	.short	(.L_471 - .L_470)
.L_470:
        /*004c*/ 	.word	0x00000000
        /*0050*/ 	.short	0x0001
        /*0052*/ 	.short	0x0008
        /*0054*/ 	.byte	0x00, 0xf0, 0x11, 0x00


	//----- nvinfo : EIATTR_KPARAM_INFO
	.align		4
.L_471:
        /*0058*/ 	.byte	0x04, 0x17
        /*005a*/ 	.short	(.L_473 - .L_472)
.L_472:
        /*005c*/ 	.word	0x00000000
        /*0060*/ 	.short	0x0000
        /*0062*/ 	.short	0x0000
        /*0064*/ 	.byte	0x00, 0xf5, 0x21, 0x00


	//----- nvinfo : EIATTR_SPARSE_MMA_MASK
	.align		4
.L_473:
        /*0068*/ 	.byte	0x03, 0x50
        /*006a*/ 	.short	0x0000


	//----- nvinfo : EIATTR_MAXREG_COUNT
	.align		4
        /*006c*/ 	.byte	0x03, 0x1b
        /*006e*/ 	.short	0x00ff


	//----- nvinfo : EIATTR_MERCURY_ISA_VERSION
	.align		4
        /*0070*/ 	.byte	0x03, 0x5f
        /*0072*/ 	.short	0x0101


	//----- nvinfo : EIATTR_VRC_CTA_INIT_COUNT
	.align		4
        /*0074*/ 	.byte	0x02, 0x4a
	.zero		1
	.zero		1


	//----- nvinfo : EIATTR_EXIT_INSTR_OFFSETS
	.align		4
        /*0078*/ 	.byte	0x04, 0x1c
        /*007a*/ 	.short	(.L_475 - .L_474)


	//   ....[0]....
.L_474:
        /*007c*/ 	.word	0x00000100


	//   ....[1]....
        /*0080*/ 	.word	0x000001c0


	//----- nvinfo : EIATTR_CBANK_PARAM_SIZE
	.align		4
.L_475:
        /*0084*/ 	.byte	0x03, 0x19
        /*0086*/ 	.short	0x0020


	//----- nvinfo : EIATTR_PARAM_CBANK
	.align		4
        /*0088*/ 	.byte	0x04, 0x0a
        /*008a*/ 	.short	(.L_477 - .L_476)
	.align		4
.L_476:
        /*008c*/ 	.word	index@(.nv.constant0.addBackCopy)
        /*0090*/ 	.short	0x0380
        /*0092*/ 	.short	0x0020


	//----- nvinfo : EIATTR_SW_WAR
	.align		4
.L_477:
        /*0094*/ 	.byte	0x04, 0x36
        /*0096*/ 	.short	(.L_479 - .L_478)
.L_478:
        /*0098*/ 	.word	0x00000008
.L_479:


//--------------------- .nv.info.subDivSqrtNorm   --------------------------
	.section	.nv.info.subDivSqrtNorm,"",@"SHT_CUDA_INFO"
	.sectionflags	@""
	.align	4


	//----- nvinfo : EIATTR_CUDA_API_VERSION
	.align		4
        /*0000*/ 	.byte	0x04, 0x37
        /*0002*/ 	.short	(.L_481 - .L_480)
.L_480:
        /*0004*/ 	.word	0x00000082


	//----- nvinfo : EIATTR_KPARAM_INFO
	.align		4
.L_481:
        /*0008*/ 	.byte	0x04, 0x17
        /*000a*/ 	.short	(.L_483 - .L_482)
.L_482:
        /*000c*/ 	.word	0x00000000
        /*0010*/ 	.short	0x0006
        /*0012*/ 	.short	0x0028
        /*0014*/ 	.byte	0x00, 0xf0, 0x11, 0x00


	//----- nvinfo : EIATTR_KPARAM_INFO
	.align		4
.L_483:
        /*0018*/ 	.byte	0x04, 0x17
        /*001a*/ 	.short	(.L_485 - .L_484)
.L_484:
        /*001c*/ 	.word	0x00000000
        /*0020*/ 	.short	0x0005
        /*0022*/ 	.short	0x0020
        /*0024*/ 	.byte	0x00, 0xf5, 0x21, 0x00


	//----- nvinfo : EIATTR_KPARAM_INFO
	.align		4
.L_485:
        /*0028*/ 	.byte	0x04, 0x17
        /*002a*/ 	.short	(.L_487 - .L_486)
.L_486:
        /*002c*/ 	.word	0x00000000
        /*0030*/ 	.short	0x0004
        /*0032*/ 	.short	0x0018
        /*0034*/ 	.byte	0x00, 0xf0, 0x11, 0x00


	//----- nvinfo : EIATTR_KPARAM_INFO
	.align		4
.L_487:
        /*0038*/ 	.byte	0x04, 0x17
        /*003a*/ 	.short	(.L_489 - .L_488)
.L_488:
        /*003c*/ 	.word	0x00000000
        /*0040*/ 	.short	0x0003
        /*0042*/ 	.short	0x0014
        /*0044*/ 	.byte	0x00, 0xf0, 0x11, 0x00


	//----- nvinfo : EIATTR_KPARAM_INFO
	.align		4
.L_489:
        /*0048*/ 	.byte	0x04, 0x17
        /*004a*/ 	.short	(.L_491 - .L_490)
.L_490:
        /*004c*/ 	.word	0x00000000
        /*0050*/ 	.short	0x0002
        /*0052*/ 	.short	0x0010
        /*0054*/ 	.byte	0x00, 0xf0, 0x11, 0x00


	//----- nvinfo : EIATTR_KPARAM_INFO
	.align		4
.L_491:
        /*0058*/ 	.byte	0x04, 0x17
        /*005a*/ 	.short	(.L_493 - .L_492)
.L_492:
        /*005c*/ 	.word	0x00000000
        /*0060*/ 	.short	0x0001
        /*0062*/ 	.short	0x0008
        /*0064*/ 	.byte	0x00, 0xf5, 0x21, 0x00


	//----- nvinfo : EIATTR_KPARAM_INFO
	.align		4
.L_493:
        /*0068*/ 	.byte	0x04, 0x17
        /*006a*/ 	.short	(.L_495 - .L_494)
.L_494:
        /*006c*/ 	.word	0x00000000
        /*0070*/ 	.short	0x0000
        /*0072*/ 	.short	0x0000
        /*0074*/ 	.byte	0x00, 0xf5, 0x21, 0x00


	//----- nvinfo : EIATTR_SPARSE_MMA_MASK
	.align		4
.L_495:
        /*0078*/ 	.byte	0x03, 0x50
        /*007a*/ 	.short	0x0000


	//----- nvinfo : EIATTR_MAXREG_COUNT
	.align		4
        /*007c*/ 	.byte	0x03, 0x1b
        /*007e*/ 	.short	0x00ff


	//----- nvinfo : EIATTR_MERCURY_ISA_VERSION
	.align		4
        /*0080*/ 	.byte	0x03, 0x5f
        /*0082*/ 	.short	0x0101


	//----- nvinfo : EIATTR_VRC_CTA_INIT_COUNT
	.align		4
        /*0084*/ 	.byte	0x02, 0x4a
	.zero		1
	.zero		1


	//----- nvinfo : EIATTR_EXIT_INSTR_OFFSETS
	.align		4
        /*0088*/ 	.byte	0x04, 0x1c
        /*008a*/ 	.short	(.L_497 - .L_496)


	//   ....[0]....
.L_496:
        /*008c*/ 	.word	0x00000070


	//   ....[1]....
        /*0090*/ 	.word	0x00000690


	//----- nvinfo : EIATTR_CRS_STACK_SIZE
	.align		4
.L_497:
        /*0094*/ 	.byte	0x04, 0x1e
        /*0096*/ 	.short	(.L_499 - .L_498)
.L_498:
        /*0098*/ 	.word	0x00000000


	//----- nvinfo : EIATTR_CBANK_PARAM_SIZE
	.align		4
.L_499:
        /*009c*/ 	.byte	0x03, 0x19
        /*009e*/ 	.short	0x002c


	//----- nvinfo : EIATTR_PARAM_CBANK
	.align		4
        /*00a0*/ 	.byte	0x04, 0x0a
        /*00a2*/ 	.short	(.L_501 - .L_500)
	.align		4
.L_500:
        /*00a4*/ 	.word	index@(.nv.constant0.subDivSqrtNorm)
        /*00a8*/ 	.short	0x0380
        /*00aa*/ 	.short	0x002c


	//----- nvinfo : EIATTR_SW_WAR
	.align		4
.L_501:
        /*00ac*/ 	.byte	0x04, 0x36
        /*00ae*/ 	.short	(.L_503 - .L_502)
.L_502:
        /*00b0*/ 	.word	0x00000008
.L_503:


//--------------------- .nv.info.momentumPow2     --------------------------
	.section	.nv.info.momentumPow2,"",@"SHT_CUDA_INFO"
	.sectionflags	@""
	.align	4


	//----- nvinfo : EIATTR_CUDA_API_VERSION
	.align		4
        /*0000*/ 	.byte	0x04, 0x37
        /*0002*/ 	.short	(.L_505 - .L_504)
.L_504:
        /*0004*/ 	.word	0x00000082


	//----- nvinfo : EIATTR_KPARAM_INFO
	.align		4
.L_505:
        /*0008*/ 	.byte	0x04, 0x17
        /*000a*/ 	.short	(.L_507 - .L_506)
.L_506:
        /*000c*/ 	.word	0x00000000
        /*0010*/ 	.short	0x0003
        /*0012*/ 	.short	0x0014
        /*0014*/ 	.byte	0x00, 0xf0, 0x11, 0x00


	//----- nvinfo : EIATTR_KPARAM_INFO
	.align		4
.L_507:
        /*0018*/ 	.byte	0x04, 0x17
        /*001a*/ 	.short	(.L_509 - .L_508)
.L_508:
        /*001c*/ 	.word	0x00000000
        /*0020*/ 	.short	0x0002
        /*0022*/ 	.short	0x0010
        /*0024*/ 	.byte	0x00, 0xf0, 0x11, 0x00


	//----- nvinfo : EIATTR_KPARAM_INFO
	.align		4
.L_509:
        /*0028*/ 	.byte	0x04, 0x17
        /*002a*/ 	.short	(.L_511 - .L_510)
.L_510:
        /*002c*/ 	.word	0x00000000
        /*0030*/ 	.short	0x0001
        /*0032*/ 	.short	0x0008
        /*0034*/ 	.byte	0x00, 0xf5, 0x21, 0x00


	//----- nvinfo : EIATTR_KPARAM_INFO
	.align		4
.L_511:
        /*0038*/ 	.byte	0x04, 0x17
        /*003a*/ 	.short	(.L_513 - .L_512)
.L_512:
        /*003c*/ 	.word	0x00000000
        /*0040*/ 	.short	0x0000
        /*0042*/ 	.short	0x0000
        /*0044*/ 	.byte	0x00, 0xf5, 0x21, 0x00


	//----- nvinfo : EIATTR_SPARSE_MMA_MASK
	.align		4
.L_513:
        /*0048*/ 	.byte	0x03, 0x50
        /*004a*/ 	.short	0x0000


	//----- nvinfo : EIATTR_MAXREG_COUNT
	.align		4
        /*004c*/ 	.byte	0x03, 0x1b
        /*004e*/ 	.short	0x00ff


	//----- nvinfo : EIATTR_MERCURY_ISA_VERSION
	.align		4
        /*0050*/ 	.byte	0x03, 0x5f
        /*0052*/ 	.short	0x0101


	//----- nvinfo : EIATTR_VRC_CTA_INIT_COUNT
	.align		4
        /*0054*/ 	.byte	0x02, 0x4a
	.zero		1
	.zero		1


	//----- nvinfo : EIATTR_EXIT_INSTR_OFFSETS
	.align		4
        /*0058*/ 	.byte	0x04, 0x1c
        /*005a*/ 	.short	(.L_515 - .L_514)


	//   ....[0]....
.L_514:
        /*005c*/ 	.word	0x00000070


	//   ....[1]....
        /*0060*/ 	.word	0x00000190


	//----- nvinfo : EIATTR_CBANK_PARAM_SIZE
	.align		4
.L_515:
        /*0064*/ 	.byte	0x03, 0x19
        /*0066*/ 	.short	0x0018


	//----- nvinfo : EIATTR_PARAM_CBANK
	.align		4
        /*0068*/ 	.byte	0x04, 0x0a
        /*006a*/ 	.short	(.L_517 - .L_516)
	.align		4
.L_516:
        /*006c*/ 	.word	index@(.nv.constant0.momentumPow2)
        /*0070*/ 	.short	0x0380
        /*0072*/ 	.short	0x0018


	//----- nvinfo : EIATTR_SW_WAR
	.align		4
.L_517:
        /*0074*/ 	.byte	0x04, 0x36
        /*0076*/ 	.short	(.L_519 - .L_518)
.L_518:
        /*0078*/ 	.word	0x00000008
.L_519:


//--------------------- .nv.info.momentum         --------------------------
	.section	.nv.info.momentum,"",@"SHT_CUDA_INFO"
	.sectionflags	@""
	.align	4


	//----- nvinfo : EIATTR_CUDA_API_VERSION
	.align		4
        /*0000*/ 	.byte	0x04, 0x37
        /*0002*/ 	.short	(.L_521 - .L_520)
.L_520:
        /*0004*/ 	.word	0x00000082


	//----- nvinfo : EIATTR_KPARAM_INFO
	.align		4
.L_521:
        /*0008*/ 	.byte	0x04, 0x17
        /*000a*/ 	.short	(.L_523 - .L_522)
.L_522:
        /*000c*/ 	.word	0x00000000
        /*0010*/ 	.short	0x0003
        /*0012*/ 	.short	0x0014
        /*0014*/ 	.byte	0x00, 0xf0, 0x11, 0x00


	//----- nvinfo : EIATTR_KPARAM_INFO
	.align		4
.L_523:
        /*0018*/ 	.byte	0x04, 0x17
        /*001a*/ 	.short	(.L_525 - .L_524)
.L_524:
        /*001c*/ 	.word	0x00000000
        /*0020*/ 	.short	0x0002
        /*0022*/ 	.short	0x0010
        /*0024*/ 	.byte	0x00, 0xf0, 0x11, 0x00


	//----- nvinfo : EIATTR_KPARAM_INFO
	.align		4
.L_525:
        /*0028*/ 	.byte	0x04, 0x17
        /*002a*/ 	.short	(.L_527 - .L_526)
.L_526:
        /*002c*/ 	.word	0x00000000
        /*0030*/ 	.short	0x0001
        /*0032*/ 	.short	0x0008
        /*0034*/ 	.byte	0x00, 0xf5, 0x21, 0x00


	//----- nvinfo : EIATTR_KPARAM_INFO
	.align		4
.L_527:
        /*0038*/ 	.byte	0x04, 0x17
        /*003a*/ 	.short	(.L_529 - .L_528)
.L_528:
        /*003c*/ 	.word	0x00000000
        /*0040*/ 	.short	0x0000
        /*0042*/ 	.short	0x0000
        /*0044*/ 	.byte	0x00, 0xf5, 0x21, 0x00


	//----- nvinfo : EIATTR_SPARSE_MMA_MASK
	.align		4
.L_529:
        /*0048*/ 	.byte	0x03, 0x50
        /*004a*/ 	.short	0x0000


	//----- nvinfo : EIATTR_MAXREG_COUNT
	.align		4
        /*004c*/ 	.byte	0x03, 0x1b
        /*004e*/ 	.short	0x00ff


	//----- nvinfo : EIATTR_MERCURY_ISA_VERSION
	.align		4
        /*0050*/ 	.byte	0x03, 0x5f
        /*0052*/ 	.short	0x0101


	//----- nvinfo : EIATTR_VRC_CTA_INIT_COUNT
	.align		4
        /*0054*/ 	.byte	0x02, 0x4a
	.zero		1
	.zero		1


	//----- nvinfo : EIATTR_EXIT_INSTR_OFFSETS
	.align		4
        /*0058*/ 	.byte	0x04, 0x1c
        /*005a*/ 	.short	(.L_531 - .L_530)


	//   ....[0]....
.L_530:
        /*005c*/ 	.word	0x00000070


	//   ....[1]....
        /*0060*/ 	.word	0x00000180


	//----- nvinfo : EIATTR_CBANK_PARAM_SIZE
	.align		4
.L_531:
        /*0064*/ 	.byte	0x03, 0x19
        /*0066*/ 	.short	0x0018


	//----- nvinfo : EIATTR_PARAM_CBANK
	.align		4
        /*0068*/ 	.byte	0x04, 0x0a
        /*006a*/ 	.short	(.L_533 - .L_532)
	.align		4
.L_532:
        /*006c*/ 	.word	index@(.nv.constant0.momentum)
        /*0070*/ 	.short	0x0380
        /*0072*/ 	.short	0x0018


	//----- nvinfo : EIATTR_SW_WAR
	.align		4
.L_533:
        /*0074*/ 	.byte	0x04, 0x36
        /*0076*/ 	.short	(.L_535 - .L_534)
.L_534:
        /*0078*/ 	.word	0x00000008
.L_535:


//--------------------- .nv.info.divide_add       --------------------------
	.section	.nv.info.divide_add,"",@"SHT_CUDA_INFO"
	.sectionflags	@""
	.align	4


	//----- nvinfo : EIATTR_CUDA_API_VERSION
	.align		4
        /*0000*/ 	.byte	0x04, 0x37
        /*0002*/ 	.short	(.L_537 - .L_536)
.L_536:
        /*0004*/ 	.word	0x00000082


	//----- nvinfo : EIATTR_KPARAM_INFO
	.align		4
.L_537:
        /*0008*/ 	.byte	0x04, 0x17
        /*000a*/ 	.short	(.L_539 - .L_538)
.L_538:
        /*000c*/ 	.word	0x00000000
        /*0010*/ 	.short	0x0002
        /*0012*/ 	.short	0x0010
        /*0014*/ 	.byte	0x00, 0xf0, 0x11, 0x00


	//----- nvinfo : EIATTR_KPARAM_INFO
	.align		4
.L_539:
        /*0018*/ 	.byte	0x04, 0x17
        /*001a*/ 	.short	(.L_541 - .L_540)
.L_540:
        /*001c*/ 	.word	0x00000000
        /*0020*/ 	.short	0x0001
        /*0022*/ 	.short	0x0008
        /*0024*/ 	.byte	0x00, 0xf5, 0x21, 0x00


	//----- nvinfo : EIATTR_KPARAM_INFO
	.align		4
.L_541:
        /*0028*/ 	.byte	0x04, 0x17
        /*002a*/ 	.short	(.L_543 - .L_542)
.L_542:
        /*002c*/ 	.word	0x00000000
        /*0030*/ 	.short	0x0000
        /*0032*/ 	.short	0x0000
        /*0034*/ 	.byte	0x00, 0xf5, 0x21, 0x00


	//----- nvinfo : EIATTR_SPARSE_MMA_MASK
	.align		4
.L_543:
        /*0038*/ 	.byte	0x03, 0x50
        /*003a*/ 	.short	0x0000


	//----- nvinfo : EIATTR_MAXREG_COUNT
	.align		4
        /*003c*/ 	.byte	0x03, 0x1b
        /*003e*/ 	.short	0x00ff


	//----- nvinfo : EIATTR_MERCURY_ISA_VERSION
	.align		4
        /*0040*/ 	.byte	0x03, 0x5f
        /*0042*/ 	.short	0x0101


	//----- nvinfo : EIATTR_VRC_CTA_INIT_COUNT
	.align		4
        /*0044*/ 	.byte	0x02, 0x4a
	.zero		1
	.zero		1


	//----- nvinfo : EIATTR_EXIT_INSTR_OFFSETS
	.align		4
        /*0048*/ 	.byte	0x04, 0x1c
        /*004a*/ 	.short	(.L_545 - .L_544)


	//   ....[0]....
.L_544:
        /*004c*/ 	.word	0x00000120


	//----- nvinfo : EIATTR_CRS_STACK_SIZE
	.align		4
.L_545:
        /*0050*/ 	.byte	0x04, 0x1e
        /*0052*/ 	.short	(.L_547 - .L_546)
.L_546:
        /*0054*/ 	.word	0x00000000


	//----- nvinfo : EIATTR_CBANK_PARAM_SIZE
	.align		4
.L_547:
        /*0058*/ 	.byte	0x03, 0x19
        /*005a*/ 	.short	0x0014


	//----- nvinfo : EIATTR_PARAM_CBANK
	.align		4
        /*005c*/ 	.byte	0x04, 0x0a
        /*005e*/ 	.short	(.L_549 - .L_548)
	.align		4
.L_548:
        /*0060*/ 	.word	index@(.nv.constant0.divide_add)
        /*0064*/ 	.short	0x0380
        /*0066*/ 	.short	0x0014


	//----- nvinfo : EIATTR_SW_WAR
	.align		4
.L_549:
        /*0068*/ 	.byte	0x04, 0x36
        /*006a*/ 	.short	(.L_551 - .L_550)
.L_550:
        /*006c*/ 	.word	0x00000008
.L_551:


//--------------------- .nv.info.isnan            --------------------------
	.section	.nv.info.isnan,"",@"SHT_CUDA_INFO"
	.sectionflags	@""
	.align	4


	//----- nvinfo : EIATTR_CUDA_API_VERSION
	.align		4
        /*0000*/ 	.byte	0x04, 0x37
        /*0002*/ 	.short	(.L_553 - .L_552)
.L_552:
        /*0004*/ 	.word	0x00000082


	//----- nvinfo : EIATTR_KPARAM_INFO
	.align		4
.L_553:
        /*0008*/ 	.byte	0x04, 0x17
        /*000a*/ 	.short	(.L_555 - .L_554)
.L_554:
        /*000c*/ 	.word	0x00000000
        /*0010*/ 	.short	0x0002
        /*0012*/ 	.short	0x0010
        /*0014*/ 	.byte	0x00, 0xf0, 0x11, 0x00


	//----- nvinfo : EIATTR_KPARAM_INFO
	.align		4
.L_555:
        /*0018*/ 	.byte	0x04, 0x17
        /*001a*/ 	.short	(.L_557 - .L_556)
.L_556:
        /*001c*/ 	.word	0x00000000
        /*0020*/ 	.short	0x0001
        /*0022*/ 	.short	0x0008
        /*0024*/ 	.byte	0x00, 0xf5, 0x21, 0x00


	//----- nvinfo : EIATTR_KPARAM_INFO
	.align		4
.L_557:
        /*0028*/ 	.byte	0x04, 0x17
        /*002a*/ 	.short	(.L_559 - .L_558)
.L_558:
        /*002c*/ 	.word	0x00000000
        /*0030*/ 	.short	0x0000
        /*0032*/ 	.short	0x0000
        /*0034*/ 	.byte	0x00, 0xf5, 0x21, 0x00


	//----- nvinfo : EIATTR_SPARSE_MMA_MASK
	.align		4
.L_559:
        /*0038*/ 	.byte	0x03, 0x50
        /*003a*/ 	.short	0x0000


	//----- nvinfo : EIATTR_MAXREG_COUNT
	.align		4
        /*003c*/ 	.byte	0x03, 0x1b
        /*003e*/ 	.short	0x00ff


	//----- nvinfo : EIATTR_MERCURY_ISA_VERSION
	.align		4
        /*0040*/ 	.byte	0x03, 0x5f
        /*0042*/ 	.short	0x0101


	//----- nvinfo : EIATTR_VRC_CTA_INIT_COUNT
	.align		4
        /*0044*/ 	.byte	0x02, 0x4a
	.zero		1
	.zero		1


	//----- nvinfo : EIATTR_EXIT_INSTR_OFFSETS
	.align		4
        /*0048*/ 	.byte	0x04, 0x1c
        /*004a*/ 	.short	(.L_561 - .L_560)


	//   ....[0]....
.L_560:
        /*004c*/ 	.word	0x00000070


	//   ....[1]....
        /*0050*/ 	.word	0x000000c0


	//   ....[2]....
        /*0054*/ 	.word	0x00000110


	//   ....[3]....
        /*0058*/ 	.word	0x00000140


	//----- nvinfo : EIATTR_CBANK_PARAM_SIZE
	.align		4
.L_561:
        /*005c*/ 	.byte	0x03, 0x19
        /*005e*/ 	.short	0x0014


	//----- nvinfo : EIATTR_PARAM_CBANK
	.align		4
        /*0060*/ 	.byte	0x04, 0x0a
        /*0062*/ 	.short	(.L_563 - .L_562)
	.align		4
.L_562:
        /*0064*/ 	.word	index@(.nv.constant0.isnan)
        /*0068*/ 	.short	0x0380
        /*006a*/ 	.short	0x0014


	//----- nvinfo : EIATTR_SW_WAR
	.align		4
.L_563:
        /*006c*/ 	.byte	0x04, 0x36
        /*006e*/ 	.short	(.L_565 - .L_564)
.L_564:
        /*0070*/ 	.word	0x00000008
.L_565:


//--------------------- .nv.info.sum              --------------------------
	.section	.nv.info.sum,"",@"SHT_CUDA_INFO"
	.sectionflags	@""
	.align	4


	//----- nvinfo : EIATTR_CUDA_API_VERSION
	.align		4
        /*0000*/ 	.byte	0x04, 0x37
        /*0002*/ 	.short	(.L_567 - .L_566)
.L_566:
        /*0004*/ 	.word	0x00000082


	//----- nvinfo : EIATTR_KPARAM_INFO
	.align		4
.L_567:
        /*0008*/ 	.byte	0x04, 0x17
        /*000a*/ 	.short	(.L_569 - .L_568)
.L_568:
        /*000c*/ 	.word	0x00000000
        /*0010*/ 	.short	0x0002
        /*0012*/ 	.short	0x0010
        /*0014*/ 	.byte	0x00, 0xf0, 0x11, 0x00


	//----- nvinfo : EIATTR_KPARAM_INFO
	.align		4
.L_569:
        /*0018*/ 	.byte	0x04, 0x17
        /*001a*/ 	.short	(.L_571 - .L_570)
.L_570:
        /*001c*/ 	.word	0x00000000
        /*0020*/ 	.short	0x0001
        /*0022*/ 	.short	0x0008
        /*0024*/ 	.byte	0x00, 0xf5, 0x21, 0x00


	//----- nvinfo : EIATTR_KPARAM_INFO
	.align		4
.L_571:
        /*0028*/ 	.byte	0x04, 0x17
        /*002a*/ 	.short	(.L_573 - .L_572)
.L_572:
        /*002c*/ 	.word	0x00000000
        /*0030*/ 	.short	0x0000
        /*0032*/ 	.short	0x0000
        /*0034*/ 	.byte	0x00, 0xf5, 0x21, 0x00


	//----- nvinfo : EIATTR_SPARSE_MMA_MASK
	.align		4
.L_573:
        /*0038*/ 	.byte	0x03, 0x50
        /*003a*/ 	.short	0x0000


	//----- nvinfo : EIATTR_MAXREG_COUNT
	.align		4
        /*003c*/ 	.byte	0x03, 0x1b
        /*003e*/ 	.short	0x00ff


	//----- nvinfo : EIATTR_MERCURY_ISA_VERSION
	.align		4
        /*0040*/ 	.byte	0x03, 0x5f
        /*0042*/ 	.short	0x0101


	//----- nvinfo : EIATTR_VRC_CTA_INIT_COUNT
	.align		4
        /*0044*/ 	.byte	0x02, 0x4a
	.zero		1
	.zero		1


	//----- nvinfo : EIATTR_EXIT_INSTR_OFFSETS
	.align		4
        /*0048*/ 	.byte	0x04, 0x1c
        /*004a*/ 	.short	(.L_575 - .L_574)


	//   ....[0]....
.L_574:
        /*004c*/ 	.word	0x00000070


	//   ....[1]....
        /*0050*/ 	.word	0x000000e0


	//----- nvinfo : EIATTR_CBANK_PARAM_SIZE
	.align		4
.L_575:
        /*0054*/ 	.byte	0x03, 0x19
        /*0056*/ 	.short	0x0014


	//----- nvinfo : EIATTR_PARAM_CBANK
	.align		4
        /*0058*/ 	.byte	0x04, 0x0a
        /*005a*/ 	.short	(.L_577 - .L_576)
	.align		4
.L_576:
        /*005c*/ 	.word	index@(.nv.constant0.sum)
        /*0060*/ 	.short	0x0380
        /*0062*/ 	.short	0x0014


	//----- nvinfo : EIATTR_SW_WAR
	.align		4
.L_577:
        /*0064*/ 	.byte	0x04, 0x36
        /*0066*/ 	.short	(.L_579 - .L_578)
.L_578:
        /*0068*/ 	.word	0x00000008
.L_579:


//--------------------- .nv.info.pow2             --------------------------
	.section	.nv.info.pow2,"",@"SHT_CUDA_INFO"
	.sectionflags	@""
	.align	4


	//----- nvinfo : EIATTR_CUDA_API_VERSION
	.align		4
        /*0000*/ 	.byte	0x04, 0x37
        /*0002*/ 	.short	(.L_581 - .L_580)
.L_580:
        /*0004*/ 	.word	0x00000082


	//----- nvinfo : EIATTR_KPARAM_INFO
	.align		4
.L_581:
        /*0008*/ 	.byte	0x04, 0x17
        /*000a*/ 	.short	(.L_583 - .L_582)
.L_582:
        /*000c*/ 	.word	0x00000000
        /*0010*/ 	.short	0x0001
        /*0012*/ 	.short	0x0008
        /*0014*/ 	.byte	0x00, 0xf0, 0x11, 0x00


	//----- nvinfo : EIATTR_KPARAM_INFO
	.align		4
.L_583:
        /*0018*/ 	.byte	0x04, 0x17
        /*001a*/ 	.short	(.L_585 - .L_584)
.L_584:
        /*001c*/ 	.word	0x00000000
        /*0020*/ 	.short	0x0000
        /*0022*/ 	.short	0x0000
        /*0024*/ 	.byte	0x00, 0xf5, 0x21, 0x00


	//----- nvinfo : EIATTR_SPARSE_MMA_MASK
	.align		4
.L_585:
        /*0028*/ 	.byte	0x03, 0x50
        /*002a*/ 	.short	0x0000


	//----- nvinfo : EIATTR_MAXREG_COUNT
	.align		4
        /*002c*/ 	.byte	0x03, 0x1b
        /*002e*/ 	.short	0x00ff


	//----- nvinfo : EIATTR_MERCURY_ISA_VERSION
	.align		4
        /*0030*/ 	.byte	0x03, 0x5f
        /*0032*/ 	.short	0x0101


	//----- nvinfo : EIATTR_VRC_CTA_INIT_COUNT
	.align		4
        /*0034*/ 	.byte	0x02, 0x4a
	.zero		1
	.zero		1


	//----- nvinfo : EIATTR_EXIT_INSTR_OFFSETS
	.align		4
        /*0038*/ 	.byte	0x04, 0x1c
        /*003a*/ 	.short	(.L_587 - .L_586)


	//   ....[0]....
.L_586:
        /*003c*/ 	.word	0x00000070


	//   ....[1]....
        /*0040*/ 	.word	0x000000e0


	//----- nvinfo : EIATTR_CBANK_PARAM_SIZE
	.align		4
.L_587:
        /*0044*/ 	.byte	0x03, 0x19
        /*0046*/ 	.short	0x000c


	//----- nvinfo : EIATTR_PARAM_CBANK
	.align		4
        /*0048*/ 	.byte	0x04, 0x0a
        /*004a*/ 	.short	(.L_589 - .L_588)
	.align		4
.L_588:
        /*004c*/ 	.word	index@(.nv.constant0.pow2)
        /*0050*/ 	.short	0x0380
        /*0052*/ 	.short	0x000c


	//----- nvinfo : EIATTR_SW_WAR
	.align		4
.L_589:
        /*0054*/ 	.byte	0x04, 0x36
        /*0056*/ 	.short	(.L_591 - .L_590)
.L_590:
        /*0058*/ 	.word	0x00000008
.L_591:


//--------------------- .nv.info.derNorm_part_1   --------------------------
	.section	.nv.info.derNorm_part_1,"",@"SHT_CUDA_INFO"
	.sectionflags	@""
	.align	4


	//----- nvinfo : EIATTR_CUDA_API_VERSION
	.align		4
        /*0000*/ 	.byte	0x04, 0x37
        /*0002*/ 	.short	(.L_593 - .L_592)
.L_592:
        /*0004*/ 	.word	0x00000082


	//----- nvinfo : EIATTR_KPARAM_INFO
	.align		4
.L_593:
        /*0008*/ 	.byte	0x04, 0x17
        /*000a*/ 	.short	(.L_595 - .L_594)
.L_594:
        /*000c*/ 	.word	0x00000000
        /*0010*/ 	.short	0x0003
        /*0012*/ 	.short	0x0018
        /*0014*/ 	.byte	0x00, 0xf0, 0x11, 0x00


	//----- nvinfo : EIATTR_KPARAM_INFO
	.align		4
.L_595:
        /*0018*/ 	.byte	0x04, 0x17
        /*001a*/ 	.short	(.L_597 - .L_596)
.L_596:
        /*001c*/ 	.word	0x00000000
        /*0020*/ 	.short	0x0002
        /*0022*/ 	.short	0x0010
        /*0024*/ 	.byte	0x00, 0xf5, 0x21, 0x00


	//----- nvinfo : EIATTR_KPARAM_INFO
	.align		4
.L_597:
        /*0028*/ 	.byte	0x04, 0x17
        /*002a*/ 	.short	(.L_599 - .L_598)
.L_598:
        /*002c*/ 	.word	0x00000000
        /*0030*/ 	.short	0x0001
        /*0032*/ 	.short	0x0008
        /*0034*/ 	.byte	0x00, 0xf0, 0x11, 0x00


	//----- nvinfo : EIATTR_KPARAM_INFO
	.align		4
.L_599:
        /*0038*/ 	.byte	0x04, 0x17
        /*003a*/ 	.short	(.L_601 - .L_600)
.L_600:
        /*003c*/ 	.word	0x00000000
        /*0040*/ 	.short	0x0000
        /*0042*/ 	.short	0x0000
        /*0044*/ 	.byte	0x00, 0xf5, 0x21, 0x00


	//----- nvinfo : EIATTR_SPARSE_MMA_MASK
	.align		4
.L_601:
        /*0048*/ 	.byte	0x03, 0x50
        /*004a*/ 	.short	0x0000


	//----- nvinfo : EIATTR_MAXREG_COUNT
	.align		4
        /*004c*/ 	.byte	0x03, 0x1b
        /*004e*/ 	.short	0x00ff


	//----- nvinfo : EIATTR_MERCURY_ISA_VERSION
	.align		4
        /*0050*/ 	.byte	0x03, 0x5f
        /*0052*/ 	.short	0x0101


	//----- nvinfo : EIATTR_VRC_CTA_INIT_COUNT
	.align		4
        /*0054*/ 	.byte	0x02, 0x4a
	.zero		1
	.zero		1


	//----- nvinfo : EIATTR_EXIT_INSTR_OFFSETS
	.align		4
        /*0058*/ 	.byte	0x04, 0x1c
        /*005a*/ 	.short	(.L_603 - .L_602)


	//   ....[0]....
.L_602:
        /*005c*/ 	.word	0x00000070


	//   ....[1]....
        /*0060*/ 	.word	0x000002b0


	//----- nvinfo : EIATTR_CRS_STACK_SIZE
	.align		4
.L_603:
        /*0064*/ 	.byte	0x04, 0x1e
        /*0066*/ 	.short	(.L_605 - .L_604)
.L_604:
        /*0068*/ 	.word	0x00000000


	//----- nvinfo : EIATTR_CBANK_PARAM_SIZE
	.align		4
.L_605:
        /*006c*/ 	.byte	0x03, 0x19
        /*006e*/ 	.short	0x001c


	//----- nvinfo : EIATTR_PARAM_CBANK
	.align		4
        /*0070*/ 	.byte	0x04, 0x0a
        /*0072*/ 	.short	(.L_607 - .L_606)
	.align		4
.L_606:
        /*0074*/ 	.word	index@(.nv.constant0.derNorm_part_1)
        /*0078*/ 	.short	0x0380
        /*007a*/ 	.short	0x001c


	//----- nvinfo : EIATTR_SW_WAR
	.align		4
.L_607:
        /*007c*/ 	.byte	0x04, 0x36
        /*007e*/ 	.short	(.L_609 - .L_608)
.L_608:
        /*0080*/ 	.word	0x00000008
.L_609:


//--------------------- .nv.info.derMean_part_3   --------------------------
	.section	.nv.info.derMean_part_3,"",@"SHT_CUDA_INFO"
	.sectionflags	@""
	.align	4


	//----- nvinfo : EIATTR_CUDA_API_VERSION
	.align		4
        /*0000*/ 	.byte	0x04, 0x37
        /*0002*/ 	.short	(.L_611 - .L_610)
.L_610:
        /*0004*/ 	.word	0x00000082


	//----- nvinfo : EIATTR_KPARAM_INFO
	.align		4
.L_611:
        /*0008*/ 	.byte	0x04, 0x17
        /*000a*/ 	.short	(.L_613 - .L_612)
.L_612:
        /*000c*/ 	.word	0x00000000
        /*0010*/ 	.short	0x0005
        /*0012*/ 	.short	0x0028
        /*0014*/ 	.byte	0x00, 0xf0, 0x11, 0x00


	//----- nvinfo : EIATTR_KPARAM_INFO
	.align		4
.L_613:
        /*0018*/ 	.byte	0x04, 0x17
        /*001a*/ 	.short	(.L_615 - .L_614)
.L_614:
        /*001c*/ 	.word	0x00000000
        /*0020*/ 	.short	0x0004
        /*0022*/ 	.short	0x0020
        /*0024*/ 	.byte	0x00, 0xf5, 0x21, 0x00


	//----- nvinfo : EIATTR_KPARAM_INFO
	.align		4
.L_615:
        /*0028*/ 	.byte	0x04, 0x17
        /*002a*/ 	.short	(.L_617 - .L_616)
.L_616:
        /*002c*/ 	.word	0x00000000
        /*0030*/ 	.short	0x0003
        /*0032*/ 	.short	0x0018
        /*0034*/ 	.byte	0x00, 0xf0, 0x11, 0x00


	//----- nvinfo : EIATTR_KPARAM_INFO
	.align		4
.L_617:
        /*0038*/ 	.byte	0x04, 0x17
        /*003a*/ 	.short	(.L_619 - .L_618)
.L_618:
        /*003c*/ 	.word	0x00000000
        /*0040*/ 	.short	0x0002
        /*0042*/ 	.short	0x0010
        /*0044*/ 	.byte	0x00, 0xf5, 0x21, 0x00


	//----- nvinfo : EIATTR_KPARAM_INFO
	.align		4
.L_619:
        /*0048*/ 	.byte	0x04, 0x17
        /*004a*/ 	.short	(.L_621 - .L_620)
.L_620:
        /*004c*/ 	.word	0x00000000
        /*0050*/ 	.short	0x0001
        /*0052*/ 	.short	0x0008
        /*0054*/ 	.byte	0x00, 0xf5, 0x21, 0x00


	//----- nvinfo : EIATTR_KPARAM_INFO
	.align		4
.L_621:
        /*0058*/ 	.byte	0x04, 0x17
        /*005a*/ 	.short	(.L_623 - .L_622)
.L_622:
        /*005c*/ 	.word	0x00000000
        /*0060*/ 	.short	0x0000
        /*0062*/ 	.short	0x0000
        /*0064*/ 	.byte	0x00, 0xf5, 0x21, 0x00


	//----- nvinfo : EIATTR_SPARSE_MMA_MASK
	.align		4
.L_623:
        /*0068*/ 	.byte	0x03, 0x50
        /*006a*/ 	.short	0x0000


	//----- nvinfo : EIATTR_MAXREG_COUNT
	.align		4
        /*006c*/ 	.byte	0x03, 0x1b
        /*006e*/ 	.short	0x00ff


	//----- nvinfo : EIATTR_MERCURY_ISA_VERSION
	.align		4
        /*0070*/ 	.byte	0x03, 0x5f
        /*0072*/ 	.short	0x0101


	//----- nvinfo : EIATTR_VRC_CTA_INIT_COUNT
	.align		4
        /*0074*/ 	.byte	0x02, 0x4a
	.zero		1
	.zero		1


	//----- nvinfo : EIATTR_EXIT_INSTR_OFFSETS
	.align		4
        /*0078*/ 	.byte	0x04, 0x1c
        /*007a*/ 	.short	(.L_625 - .L_624)


	//   ....[0]....
.L_624:
        /*007c*/ 	.word	0x00000070


	//   ....[1]....
        /*0080*/ 	.word	0x00000320


	//----- nvinfo : EIATTR_CRS_STACK_SIZE
	.align		4
.L_625:
        /*0084*/ 	.byte	0x04, 0x1e
        /*0086*/ 	.short	(.L_627 - .L_626)
.L_626:
        /*0088*/ 	.word	0x00000000


	//----- nvinfo : EIATTR_CBANK_PARAM_SIZE
	.align		4
.L_627:
        /*008c*/ 	.byte	0x03, 0x19
        /*008e*/ 	.short	0x002c


	//----- nvinfo : EIATTR_PARAM_CBANK
	.align		4
        /*0090*/ 	.byte	0x04, 0x0a
        /*0092*/ 	.short	(.L_629 - .L_628)
	.align		4
.L_628:
        /*0094*/ 	.word	index@(.nv.constant0.derMean_part_3)
        /*0098*/ 	.short	0x0380
        /*009a*/ 	.short	0x002c


	//----- nvinfo : EIATTR_SW_WAR
	.align		4
.L_629:
        /*009c*/ 	.byte	0x04, 0x36
        /*009e*/ 	.short	(.L_631 - .L_630)
.L_630:
        /*00a0*/ 	.word	0x00000008
.L_631:


//--------------------- .nv.info.derMean_part_1   --------------------------
	.section	.nv.info.derMean_part_1,"",@"SHT_CUDA_INFO"
	.sectionflags	@""
	.align	4


	//----- nvinfo : EIATTR_CUDA_API_VERSION
	.align		4
        /*0000*/ 	.byte	0x04, 0x37
        /*0002*/ 	.short	(.L_633 - .L_632)
.L_632:
        /*0004*/ 	.word	0x00000082


	//----- nvinfo : EIATTR_KPARAM_INFO
	.align		4
.L_633:
        /*0008*/ 	.byte	0x04, 0x17
        /*000a*/ 	.short	(.L_635 - .L_634)
.L_634:
        /*000c*/ 	.word	0x00000000
        /*0010*/ 	.short	0x0003
        /*0012*/ 	.short	0x0018
        /*0014*/ 	.byte	0x00, 0xf0, 0x11, 0x00


	//----- nvinfo : EIATTR_KPARAM_INFO
	.align		4
.L_635:
        /*0018*/ 	.byte	0x04, 0x17
        /*001a*/ 	.short	(.L_637 - .L_636)
.L_636:
        /*001c*/ 	.word	0x00000000
        /*0020*/ 	.short	0x0002
        /*0022*/ 	.short	0x0010
        /*0024*/ 	.byte	0x00, 0xf5, 0x21, 0x00


	//----- nvinfo : EIATTR_KPARAM_INFO
	.align		4
.L_637:
        /*0028*/ 	.byte	0x04, 0x17
        /*002a*/ 	.short	(.L_639 - .L_638)
.L_638:
        /*002c*/ 	.word	0x00000000
        /*0030*/ 	.short	0x0001
        /*0032*/ 	.short	0x0008
        /*0034*/ 	.byte	0x00, 0xf0, 0x11, 0x00


	//----- nvinfo : EIATTR_KPARAM_INFO
	.align		4
.L_639:
        /*0038*/ 	.byte	0x04, 0x17
        /*003a*/ 	.short	(.L_641 - .L_640)
.L_640:
        /*003c*/ 	.word	0x00000000
        /*0040*/ 	.short	0x0000
        /*0042*/ 	.short	0x0000
        /*0044*/ 	.byte	0x00, 0xf5, 0x21, 0x00


	//----- nvinfo : EIATTR_SPARSE_MMA_MASK
	.align		4
.L_641:
        /*0048*/ 	.byte	0x03, 0x50
        /*004a*/ 	.short	0x0000


	//----- nvinfo : EIATTR_MAXREG_COUNT
	.align		4
        /*004c*/ 	.byte	0x03, 0x1b
        /*004e*/ 	.short	0x00ff


	//----- nvinfo : EIATTR_MERCURY_ISA_VERSION
	.align		4
        /*0050*/ 	.byte	0x03, 0x5f
        /*0052*/ 	.short	0x0101


	//----- nvinfo : EIATTR_VRC_CTA_INIT_COUNT
	.align		4
        /*0054*/ 	.byte	0x02, 0x4a
	.zero		1
	.zero		1


	//----- nvinfo : EIATTR_EXIT_INSTR_OFFSETS
	.align		4
        /*0058*/ 	.byte	0x04, 0x1c
        /*005a*/ 	.short	(.L_643 - .L_642)


	//   ....[0]....
.L_642:
        /*005c*/ 	.word	0x00000070


	//   ....[1]....
        /*0060*/ 	.word	0x000002d0


	//----- nvinfo : EIATTR_CRS_STACK_SIZE
	.align		4
.L_643:
        /*0064*/ 	.byte	0x04, 0x1e
        /*0066*/ 	.short	(.L_645 - .L_644)
.L_644:
        /*0068*/ 	.word	0x00000000


	//----- nvinfo : EIATTR_CBANK_PARAM_SIZE
	.align		4
.L_645:
        /*006c*/ 	.byte	0x03, 0x19
        /*006e*/ 	.short	0x001c


	//----- nvinfo : EIATTR_PARAM_CBANK
	.align		4
        /*0070*/ 	.byte	0x04, 0x0a
        /*0072*/ 	.short	(.L_647 - .L_646)
	.align		4
.L_646:
        /*0074*/ 	.word	index@(.nv.constant0.derMean_part_1)
        /*0078*/ 	.short	0x0380
        /*007a*/ 	.short	0x001c


	//----- nvinfo : EIATTR_SW_WAR
	.align		4
.L_647:
        /*007c*/ 	.byte	0x04, 0x36
        /*007e*/ 	.short	(.L_649 - .L_648)
.L_648:
        /*0080*/ 	.word	0x00000008
.L_649:


//--------------------- .nv.info.derVar_part_3    --------------------------
	.section	.nv.info.derVar_part_3,"",@"SHT_CUDA_INFO"
	.sectionflags	@""
	.align	4


	//----- nvinfo : EIATTR_CUDA_API_VERSION
	.align		4
        /*0000*/ 	.byte	0x04, 0x37
        /*0002*/ 	.short	(.L_651 - .L_650)
.L_650:
        /*0004*/ 	.word	0x00000082


	//----- nvinfo : EIATTR_KPARAM_INFO
	.align		4
.L_651:
        /*0008*/ 	.byte	0x04, 0x17
        /*000a*/ 	.short	(.L_653 - .L_652)
.L_652:
        /*000c*/ 	.word	0x00000000
        /*0010*/ 	.short	0x0002
        /*0012*/ 	.short	0x0010
        /*0014*/ 	.byte	0x00, 0xf0, 0x11, 0x00


	//----- nvinfo : EIATTR_KPARAM_INFO
	.align		4
.L_653:
        /*0018*/ 	.byte	0x04, 0x17
        /*001a*/ 	.short	(.L_655 - .L_654)
.L_654:
        /*001c*/ 	.word	0x00000000
        /*0020*/ 	.short	0x0001
        /*0022*/ 	.short	0x0008
        /*0024*/ 	.byte	0x00, 0xf5, 0x21, 0x00


	//----- nvinfo : EIATTR_KPARAM_INFO
	.align		4
.L_655:
        /*0028*/ 	.byte	0x04, 0x17
        /*002a*/ 	.short	(.L_657 - .L_656)
.L_656:
        /*002c*/ 	.word	0x00000000
        /*0030*/ 	.short	0x0000
        /*0032*/ 	.short	0x0000
        /*0034*/ 	.byte	0x00, 0xf5, 0x21, 0x00


	//----- nvinfo : EIATTR_SPARSE_MMA_MASK
	.align		4
.L_657:
        /*0038*/ 	.byte	0x03, 0x50
        /*003a*/ 	.short	0x0000


	//----- nvinfo : EIATTR_MAXREG_COUNT
	.align		4
        /*003c*/ 	.byte	0x03, 0x1b
        /*003e*/ 	.short	0x00ff


	//----- nvinfo : EIATTR_MERCURY_ISA_VERSION
	.align		4
        /*0040*/ 	.byte	0x03, 0x5f
        /*0042*/ 	.short	0x0101


	//----- nvinfo : EIATTR_VRC_CTA_INIT_COUNT
	.align		4
        /*0044*/ 	.byte	0x02, 0x4a
	.zero		1
	.zero		1


	//----- nvinfo : EIATTR_EXIT_INSTR_OFFSETS
	.align		4
        /*0048*/ 	.byte	0x04, 0x1c
        /*004a*/ 	.short	(.L_659 - .L_658)


	//   ....[0]....
.L_658:
        /*004c*/ 	.word	0x00000070


	//   ....[1]....
        /*0050*/ 	.word	0x00000110


	//----- nvinfo : EIATTR_CBANK_PARAM_SIZE
	.align		4
.L_659:
        /*0054*/ 	.byte	0x03, 0x19
        /*0056*/ 	.short	0x0014


	//----- nvinfo : EIATTR_PARAM_CBANK
	.align		4
        /*0058*/ 	.byte	0x04, 0x0a
        /*005a*/ 	.short	(.L_661 - .L_660)
	.align		4
.L_660:
        /*005c*/ 	.word	index@(.nv.constant0.derVar_part_3)
        /*0060*/ 	.short	0x0380
        /*0062*/ 	.short	0x0014


	//----- nvinfo : EIATTR_SW_WAR
	.align		4
.L_661:
        /*0064*/ 	.byte	0x04, 0x36
        /*0066*/ 	.short	(.L_663 - .L_662)
.L_662:
        /*0068*/ 	.word	0x00000008
.L_663:


//--------------------- .nv.info.derVar_part_1    --------------------------
	.section	.nv.info.derVar_part_1,"",@"SHT_CUDA_INFO"
	.sectionflags	@""
	.align	4


	//----- nvinfo : EIATTR_CUDA_API_VERSION
	.align		4
        /*0000*/ 	.byte	0x04, 0x37
        /*0002*/ 	.short	(.L_665 - .L_664)
.L_664:
        /*0004*/ 	.word	0x00000082


	//----- nvinfo : EIATTR_KPARAM_INFO
	.align		4
.L_665:
        /*0008*/ 	.byte	0x04, 0x17
        /*000a*/ 	.short	(.L_667 - .L_666)
.L_666:
        /*000c*/ 	.word	0x00000000
        /*0010*/ 	.short	0x0003
        /*0012*/ 	.short	0x0018
        /*0014*/ 	.byte	0x00, 0xf0, 0x11, 0x00


	//----- nvinfo : EIATTR_KPARAM_INFO
	.align		4
.L_667:
        /*0018*/ 	.byte	0x04, 0x17
        /*001a*/ 	.short	(.L_669 - .L_668)
.L_668:
        /*001c*/ 	.word	0x00000000
        /*0020*/ 	.short	0x0002
        /*0022*/ 	.short	0x0010
        /*0024*/ 	.byte	0x00, 0xf5, 0x21, 0x00


	//----- nvinfo : EIATTR_KPARAM_INFO
	.align		4
.L_669:
        /*0028*/ 	.byte	0x04, 0x17
        /*002a*/ 	.short	(.L_671 - .L_670)
.L_670:
        /*002c*/ 	.word	0x00000000
        /*0030*/ 	.short	0x0001
        /*0032*/ 	.short	0x0008
        /*0034*/ 	.byte	0x00, 0xf0, 0x11, 0x00


	//----- nvinfo : EIATTR_KPARAM_INFO
	.align		4
.L_671:
        /*0038*/ 	.byte	0x04, 0x17
        /*003a*/ 	.short	(.L_673 - .L_672)
.L_672:
        /*003c*/ 	.word	0x00000000
        /*0040*/ 	.short	0x0000
        /*0042*/ 	.short	0x0000
        /*0044*/ 	.byte	0x00, 0xf5, 0x21, 0x00


	//----- nvinfo : EIATTR_SPARSE_MMA_MASK
	.align		4
.L_673:
        /*0048*/ 	.byte	0x03, 0x50
        /*004a*/ 	.short	0x0000


	//----- nvinfo : EIATTR_MAXREG_COUNT
	.align		4
        /*004c*/ 	.byte	0x03, 0x1b
        /*004e*/ 	.short	0x00ff


	//----- nvinfo : EIATTR_MERCURY_ISA_VERSION
	.align		4
        /*0050*/ 	.byte	0x03, 0x5f
        /*0052*/ 	.short	0x0101


	//----- nvinfo : EIATTR_VRC_CTA_INIT_COUNT
	.align		4
        /*0054*/ 	.byte	0x02, 0x4a
	.zero		1
	.zero		1


	//----- nvinfo : EIATTR_EXIT_INSTR_OFFSETS
	.align		4
        /*0058*/ 	.byte	0x04, 0x1c
        /*005a*/ 	.short	(.L_675 - .L_674)


	//   ....[0]....
.L_674:
        /*005c*/ 	.word	0x00000070


	//   ....[1]....
        /*0060*/ 	.word	0x000002f0


	//----- nvinfo : EIATTR_CRS_STACK_SIZE
	.align		4
.L_675:
        /*0064*/ 	.byte	0x04, 0x1e
        /*0066*/ 	.short	(.L_677 - .L_676)
.L_676:
        /*0068*/ 	.word	0x00000000


	//----- nvinfo : EIATTR_CBANK_PARAM_SIZE
	.align		4
.L_677:
        /*006c*/ 	.byte	0x03, 0x19
        /*006e*/ 	.short	0x001c


	//----- nvinfo : EIATTR_PARAM_CBANK
	.align		4
        /*0070*/ 	.byte	0x04, 0x0a
        /*0072*/ 	.short	(.L_679 - .L_678)
	.align		4
.L_678:
        /*0074*/ 	.word	index@(.nv.constant0.derVar_part_1)
        /*0078*/ 	.short	0x0380
        /*007a*/ 	.short	0x001c


	//----- nvinfo : EIATTR_SW_WAR
	.align		4
.L_679:
        /*007c*/ 	.byte	0x04, 0x36
        /*007e*/ 	.short	(.L_681 - .L_680)
.L_680:
        /*0080*/ 	.word	0x00000008
.L_681:


//--------------------- .nv.info.mul              --------------------------
	.section	.nv.info.mul,"",@"SHT_CUDA_INFO"
	.sectionflags	@""
	.align	4


	//----- nvinfo : EIATTR_CUDA_API_VERSION
	.align		4
        /*0000*/ 	.byte	0x04, 0x37
        /*0002*/ 	.short	(.L_683 - .L_682)
.L_682:
        /*0004*/ 	.word	0x00000082


	//----- nvinfo : EIATTR_KPARAM_INFO
	.align		4
.L_683:
        /*0008*/ 	.byte	0x04, 0x17
        /*000a*/ 	.short	(.L_685 - .L_684)
.L_684:
        /*000c*/ 	.word	0x00000000
        /*0010*/ 	.short	0x0002
        /*0012*/ 	.short	0x000c
        /*0014*/ 	.byte	0x00, 0xf0, 0x11, 0x00


	//----- nvinfo : EIATTR_KPARAM_INFO
	.align		4
.L_685:
        /*0018*/ 	.byte	0x04, 0x17
        /*001a*/ 	.short	(.L_687 - .L_686)
.L_686:
        /*001c*/ 	.word	0x00000000
        /*0020*/ 	.short	0x0001
        /*0022*/ 	.short	0x0008
        /*0024*/ 	.byte	0x00, 0xf0, 0x11, 0x00


	//----- nvinfo : EIATTR_KPARAM_INFO
	.align		4
.L_687:
        /*0028*/ 	.byte	0x04, 0x17
        /*002a*/ 	.short	(.L_689 - .L_688)
.L_688:
        /*002c*/ 	.word	0x00000000
        /*0030*/ 	.short	0x0000
        /*0032*/ 	.short	0x0000
        /*0034*/ 	.byte	0x00, 0xf5, 0x21, 0x00


	//----- nvinfo : EIATTR_SPARSE_MMA_MASK
	.align		4
.L_689:
        /*0038*/ 	.byte	0x03, 0x50
        /*003a*/ 	.short	0x0000


	//----- nvinfo : EIATTR_MAXREG_COUNT
	.align		4
        /*003c*/ 	.byte	0x03, 0x1b
        /*003e*/ 	.short	0x00ff


	//----- nvinfo : EIATTR_MERCURY_ISA_VERSION
	.align		4
        /*0040*/ 	.byte	0x03, 0x5f
        /*0042*/ 	.short	0x0101


	//----- nvinfo : EIATTR_VRC_CTA_INIT_COUNT
	.align		4
        /*0044*/ 	.byte	0x02, 0x4a
	.zero		1
	.zero		1


	//----- nvinfo : EIATTR_EXIT_INSTR_OFFSETS
	.align		4
        /*0048*/ 	.byte	0x04, 0x1c
        /*004a*/ 	.short	(.L_691 - .L_690)


	//   ....[0]....
.L_690:
        /*004c*/ 	.word	0x00000070


	//   ....[1]....
        /*0050*/ 	.word	0x000000f0


	//----- nvinfo : EIATTR_CBANK_PARAM_SIZE
	.align		4
.L_691:
        /*0054*/ 	.byte	0x03, 0x19
        /*0056*/ 	.short	0x0010


	//----- nvinfo : EIATTR_PARAM_CBANK
	.align		4
        /*0058*/ 	.byte	0x04, 0x0a
        /*005a*/ 	.short	(.L_693 - .L_692)
	.align		4
.L_692:
        /*005c*/ 	.word	index@(.nv.constant0.mul)
        /*0060*/ 	.short	0x0380
        /*0062*/ 	.short	0x0010


	//----- nvinfo : EIATTR_SW_WAR
	.align		4
.L_693:
        /*0064*/ 	.byte	0x04, 0x36
        /*0066*/ 	.short	(.L_695 - .L_694)
.L_694:
        /*0068*/ 	.word	0x00000008
.L_695:


//--------------------- .nv.info.sub              --------------------------
	.section	.nv.info.sub,"",@"SHT_CUDA_INFO"
	.sectionflags	@""
	.align	4


	//----- nvinfo : EIATTR_CUDA_API_VERSION
	.align		4
        /*0000*/ 	.byte	0x04, 0x37
        /*0002*/ 	.short	(.L_697 - .L_696)
.L_696:
        /*0004*/ 	.word	0x00000082


	//----- nvinfo : EIATTR_KPARAM_INFO
	.align		4
.L_697:
        /*0008*/ 	.byte	0x04, 0x17
        /*000a*/ 	.short	(.L_699 - .L_698)
.L_698:
        /*000c*/ 	.word	0x00000000
        /*0010*/ 	.short	0x0003
        /*0012*/ 	.short	0x0018
        /*0014*/ 	.byte	0x00, 0xf0, 0x11, 0x00


	//----- nvinfo : EIATTR_KPARAM_INFO
	.align		4
.L_699:
        /*0018*/ 	.byte	0x04, 0x17
        /*001a*/ 	.short	(.L_701 - .L_700)
.L_700:
        /*001c*/ 	.word	0x00000000
        /*0020*/ 	.short	0x0002
        /*0022*/ 	.short	0x0010
        /*0024*/ 	.byte	0x00, 0xf5, 0x21, 0x00


	//----- nvinfo : EIATTR_KPARAM_INFO
	.align		4
.L_701:
        /*0028*/ 	.byte	0x04, 0x17
        /*002a*/ 	.short	(.L_703 - .L_702)
.L_702:
        /*002c*/ 	.word	0x00000000
        /*0030*/ 	.short	0x0001
        /*0032*/ 	.short	0x0008
        /*0034*/ 	.byte	0x00, 0xf5, 0x21, 0x00


	//----- nvinfo : EIATTR_KPARAM_INFO
	.align		4
.L_703:
        /*0038*/ 	.byte	0x04, 0x17
        /*003a*/ 	.short	(.L_705 - .L_704)
.L_704:
        /*003c*/ 	.word	0x00000000
        /*0040*/ 	.short	0x0000
        /*0042*/ 	.short	0x0000
        /*0044*/ 	.byte	0x00, 0xf5, 0x21, 0x00


	//----- nvinfo : EIATTR_SPARSE_MMA_MASK
	.align		4
.L_705:
        /*0048*/ 	.byte	0x03, 0x50
        /*004a*/ 	.short	0x0000


	//----- nvinfo : EIATTR_MAXREG_COUNT
	.align		4
        /*004c*/ 	.byte	0x03, 0x1b
        /*004e*/ 	.short	0x00ff


	//----- nvinfo : EIATTR_MERCURY_ISA_VERSION
	.align		4
        /*0050*/ 	.byte	0x03, 0x5f
        /*0052*/ 	.short	0x0101


	//----- nvinfo : EIATTR_VRC_CTA_INIT_COUNT
	.align		4
        /*0054*/ 	.byte	0x02, 0x4a
	.zero		1
	.zero		1


	//----- nvinfo : EIATTR_EXIT_INSTR_OFFSETS
	.align		4
        /*0058*/ 	.byte	0x04, 0x1c
        /*005a*/ 	.short	(.L_707 - .L_706)


	//   ....[0]....
.L_706:
        /*005c*/ 	.word	0x00000070


	//   ....[1]....
        /*0060*/ 	.word	0x00000130


	//----- nvinfo : EIATTR_CBANK_PARAM_SIZE
	.align		4
.L_707:
        /*0064*/ 	.byte	0x03, 0x19
        /*0066*/ 	.short	0x001c


	//----- nvinfo : EIATTR_PARAM_CBANK
	.align		4
        /*0068*/ 	.byte	0x04, 0x0a
        /*006a*/ 	.short	(.L_709 - .L_708)
	.align		4
.L_708:
        /*006c*/ 	.word	index@(.nv.constant0.sub)
        /*0070*/ 	.short	0x0380
        /*0072*/ 	.short	0x001c


	//----- nvinfo : EIATTR_SW_WAR
	.align		4
.L_709:
        /*0074*/ 	.byte	0x04, 0x36
        /*0076*/ 	.short	(.L_711 - .L_710)
.L_710:
        /*0078*/ 	.word	0x00000008
.L_711:


//--------------------- .nv.info.dropout          --------------------------
	.section	.nv.info.dropout,"",@"SHT_CUDA_INFO"
	.sectionflags	@""
	.align	4


	//----- nvinfo : EIATTR_CUDA_API_VERSION
	.align		4
        /*0000*/ 	.byte	0x04, 0x37
        /*0002*/ 	.short	(.L_713 - .L_712)
.L_712:
        /*0004*/ 	.word	0x00000082


	//----- nvinfo : EIATTR_KPARAM_INFO
	.align		4
.L_713:
        /*0008*/ 	.byte	0x04, 0x17
        /*000a*/ 	.short	(.L_715 - .L_714)
.L_714:
        /*000c*/ 	.word	0x00000000
        /*0010*/ 	.short	0x0003
        /*0012*/ 	.short	0x0018
        /*0014*/ 	.byte	0x00, 0xf0, 0x11, 0x00


	//----- nvinfo : EIATTR_KPARAM_INFO
	.align		4
.L_715:
        /*0018*/ 	.byte	0x04, 0x17
        /*001a*/ 	.short	(.L_717 - .L_716)
.L_716:
        /*001c*/ 	.word	0x00000000
        /*0020*/ 	.short	0x0002
        /*0022*/ 	.short	0x0010
        /*0024*/ 	.byte	0x00, 0xf0, 0x21, 0x00


	//----- nvinfo : EIATTR_KPARAM_INFO
	.align		4
.L_717:
        /*0028*/ 	.byte	0x04, 0x17
        /*002a*/ 	.short	(.L_719 - .L_718)
.L_718:
        /*002c*/ 	.word	0x00000000
        /*0030*/ 	.short	0x0001
        /*0032*/ 	.short	0x0008
        /*0034*/ 	.byte	0x00, 0xf5, 0x21, 0x00


	//----- nvinfo : EIATTR_KPARAM_INFO
	.align		4
.L_719:
        /*0038*/ 	.byte	0x04, 0x17
        /*003a*/ 	.short	(.L_721 - .L_720)
.L_720:
        /*003c*/ 	.word	0x00000000
        /*0040*/ 	.short	0x0000
        /*0042*/ 	.short	0x0000
        /*0044*/ 	.byte	0x00, 0xf5, 0x21, 0x00


	//----- nvinfo : EIATTR_SPARSE_MMA_MASK
	.align		4
.L_721:
        /*0048*/ 	.byte	0x03, 0x50
        /*004a*/ 	.short	0x0000


	//----- nvinfo : EIATTR_MAXREG_COUNT
	.align		4
        /*004c*/ 	.byte	0x03, 0x1b
        /*004e*/ 	.short	0x00ff


	//----- nvinfo : EIATTR_MERCURY_ISA_VERSION
	.align		4
        /*0050*/ 	.byte	0x03, 0x5f
        /*0052*/ 	.short	0x0101


	//----- nvinfo : EIATTR_VRC_CTA_INIT_COUNT
	.align		4
        /*0054*/ 	.byte	0x02, 0x4a
	.zero		1
	.zero		1


	//----- nvinfo : EIATTR_EXIT_INSTR_OFFSETS
	.align		4
        /*0058*/ 	.byte	0x04, 0x1c
        /*005a*/ 	.short	(.L_723 - .L_722)


	//   ....[0]....
.L_722:
        /*005c*/ 	.word	0x00000070


	//   ....[1]....
        /*0060*/ 	.word	0x000000f0


	//   ....[2]....
        /*0064*/ 	.word	0x00000240


	//----- nvinfo : EIATTR_CRS_STACK_SIZE
	.align		4
.L_723:
        /*0068*/ 	.byte	0x04, 0x1e
        /*006a*/ 	.short	(.L_725 - .L_724)
.L_724:
        /*006c*/ 	.word	0x00000000


	//----- nvinfo : EIATTR_CBANK_PARAM_SIZE
	.align		4
.L_725:
        /*0070*/ 	.byte	0x03, 0x19
        /*0072*/ 	.short	0x001c


	//----- nvinfo : EIATTR_PARAM_CBANK
	.align		4
        /*0074*/ 	.byte	0x04, 0x0a
        /*0076*/ 	.short	(.L_727 - .L_726)
	.align		4
.L_726:
        /*0078*/ 	.word	index@(.nv.constant0.dropout)
        /*007c*/ 	.short	0x0380
        /*007e*/ 	.short	0x001c


	//----- nvinfo : EIATTR_SW_WAR
	.align		4
.L_727:
        /*0080*/ 	.byte	0x04, 0x36
        /*0082*/ 	.short	(.L_729 - .L_728)
.L_728:
        /*0084*/ 	.word	0x00000008
.L_729:


//--------------------- .nv.info.normalization_part_1 --------------------------
	.section	.nv.info.normalization_part_1,"",@"SHT_CUDA_INFO"
	.sectionflags	@""
	.align	4


	//----- nvinfo : EIATTR_CUDA_API_VERSION
	.align		4
        /*0000*/ 	.byte	0x04, 0x37
        /*0002*/ 	.short	(.L_731 - .L_730)
.L_730:
        /*0004*/ 	.word	0x00000082


	//----- nvinfo : EIATTR_KPARAM_INFO
	.align		4
.L_731:
        /*0008*/ 	.byte	0x04, 0x17
        /*000a*/ 	.short	(.L_733 - .L_732)
.L_732:
        /*000c*/ 	.word	0x00000000
        /*0010*/ 	.short	0x0003
        /*0012*/ 	.short	0x0014
        /*0014*/ 	.byte	0x00, 0xf0, 0x11, 0x00


	//----- nvinfo : EIATTR_KPARAM_INFO
	.align		4
.L_733:
        /*0018*/ 	.byte	0x04, 0x17
        /*001a*/ 	.short	(.L_735 - .L_734)
.L_734:
        /*001c*/ 	.word	0x00000000
        /*0020*/ 	.short	0x0002
        /*0022*/ 	.short	0x0010
        /*0024*/ 	.byte	0x00, 0xf0, 0x11, 0x00


	//----- nvinfo : EIATTR_KPARAM_INFO
	.align		4
.L_735:
        /*0028*/ 	.byte	0x04, 0x17
        /*002a*/ 	.short	(.L_737 - .L_736)
.L_736:
        /*002c*/ 	.word	0x00000000
        /*0030*/ 	.short	0x0001
        /*0032*/ 	.short	0x0008
        /*0034*/ 	.byte	0x00, 0xf5, 0x21, 0x00


	//----- nvinfo : EIATTR_KPARAM_INFO
	.align		4
.L_737:
        /*0038*/ 	.byte	0x04, 0x17
        /*003a*/ 	.short	(.L_739 - .L_738)
.L_738:
        /*003c*/ 	.word	0x00000000
        /*0040*/ 	.short	0x0000
        /*0042*/ 	.short	0x0000
        /*0044*/ 	.byte	0x00, 0xf5, 0x21, 0x00


	//----- nvinfo : EIATTR_SPARSE_MMA_MASK
	.align		4
.L_739:
        /*0048*/ 	.byte	0x03, 0x50
        /*004a*/ 	.short	0x0000


	//----- nvinfo : EIATTR_MAXREG_COUNT
	.align		4
        /*004c*/ 	.byte	0x03, 0x1b
        /*004e*/ 	.short	0x00ff


	//----- nvinfo : EIATTR_MERCURY_ISA_VERSION
	.align		4
        /*0050*/ 	.byte	0x03, 0x5f
        /*0052*/ 	.short	0x0101


	//----- nvinfo : EIATTR_VRC_CTA_INIT_COUNT
	.align		4
        /*0054*/ 	.byte	0x02, 0x4a
	.zero		1
	.zero		1


	//----- nvinfo : EIATTR_EXIT_INSTR_OFFSETS
	.align		4
        /*0058*/ 	.byte	0x04, 0x1c
        /*005a*/ 	.short	(.L_741 - .L_740)


	//   ....[0]....
.L_740:
        /*005c*/ 	.word	0x00000070


	//   ....[1]....
        /*0060*/ 	.word	0x000001e0


	//----- nvinfo : EIATTR_CRS_STACK_SIZE
	.align		4
.L_741:
        /*0064*/ 	.byte	0x04, 0x1e
        /*0066*/ 	.short	(.L_743 - .L_742)
.L_742:
        /*0068*/ 	.word	0x00000000


	//----- nvinfo : EIATTR_CBANK_PARAM_SIZE
	.align		4
.L_743:
        /*006c*/ 	.byte	0x03, 0x19
        /*006e*/ 	.short	0x0018


	//----- nvinfo : EIATTR_PARAM_CBANK
	.align		4
        /*0070*/ 	.byte	0x04, 0x0a
        /*0072*/ 	.short	(.L_745 - .L_744)
	.align		4
.L_744:
        /*0074*/ 	.word	index@(.nv.constant0.normalization_part_1)
        /*0078*/ 	.short	0x0380
        /*007a*/ 	.short	0x0018


	//----- nvinfo : EIATTR_SW_WAR
	.align		4
.L_745:
        /*007c*/ 	.byte	0x04, 0x36
        /*007e*/ 	.short	(.L_747 - .L_746)
.L_746:
        /*0080*/ 	.word	0x00000008
.L_747:


//--------------------- .nv.info.addCopy          --------------------------
	.section	.nv.info.addCopy,"",@"SHT_CUDA_INFO"
	.sectionflags	@""
	.align	4


	//----- nvinfo : EIATTR_CUDA_API_VERSION
	.align		4
        /*0000*/ 	.byte	0x04, 0x37
        /*0002*/ 	.short	(.L_749 - .L_748)
.L_748:
        /*0004*/ 	.word	0x00000082


	//----- nvinfo : EIATTR_KPARAM_INFO
	.align		4
.L_749:
        /*0008*/ 	.byte	0x04, 0x17
        /*000a*/ 	.short	(.L_751 - .L_750)
.L_750:
        /*000c*/ 	.word	0x00000000
        /*0010*/ 	.short	0x0005
        /*0012*/ 	.short	0x001c
        /*0014*/ 	.byte	0x00, 0xf0, 0x11, 0x00


	//----- nvinfo : EIATTR_KPARAM_INFO
	.align		4
.L_751:
        /*0018*/ 	.byte	0x04, 0x17
        /*001a*/ 	.short	(.L_753 - .L_752)
.L_752:
        /*001c*/ 	.word	0x00000000
        /*0020*/ 	.short	0x0004
        /*0022*/ 	.short	0x0018
        /*0024*/ 	.byte	0x00, 0xf0, 0x11, 0x00


	//----- nvinfo : EIATTR_KPARAM_INFO
	.align		4
.L_753:
        /*0028*/ 	.byte	0x04, 0x17
        /*002a*/ 	.short	(.L_755 - .L_754)
.L_754:
        /*002c*/ 	.word	0x00000000
        /*0030*/ 	.short	0x0003
        /*0032*/ 	.short	0x0014
        /*0034*/ 	.byte	0x00, 0xf0, 0x11, 0x00


	//----- nvinfo : EIATTR_KPARAM_INFO
	.align		4
.L_755:
        /*0038*/ 	.byte	0x04, 0x17
        /*003a*/ 	.short	(.L_757 - .L_756)
.L_756:
        /*003c*/ 	.word	0x00000000
        /*0040*/ 	.short	0x0002
        /*0042*/ 	.short	0x0010
        /*0044*/ 	.byte	0x00, 0xf0, 0x11, 0x00


	//----- nvinfo : EIATTR_KPARAM_INFO
	.align		4
.L_757:
        /*0048*/ 	.byte	0x04, 0x17
        /*004a*/ 	.short	(.L_759 - .L_758)
.L_758:
        /*004c*/ 	.word	0x00000000
        /*0050*/ 	.short	0x0001
        /*0052*/ 	.short	0x0008
        /*0054*/ 	.byte	0x00, 0xf5, 0x21, 0x00


	//----- nvinfo : EIATTR_KPARAM_INFO
	.align		4
.L_759:
        /*0058*/ 	.byte	0x04, 0x17
        /*005a*/ 	.short	(.L_761 - .L_760)
.L_760:
        /*005c*/ 	.word	0x00000000
        /*0060*/ 	.short	0x0000
        /*0062*/ 	.short	0x0000
        /*0064*/ 	.byte	0x00, 0xf5, 0x21, 0x00


	//----- nvinfo : EIATTR_SPARSE_MMA_MASK
	.align		4
.L_761:
        /*0068*/ 	.byte	0x03, 0x50
        /*006a*/ 	.short	0x0000


	//----- nvinfo : EIATTR_MAXREG_COUNT
	.align		4
        /*006c*/ 	.byte	0x03, 0x1b
        /*006e*/ 	.short	0x00ff


	//----- nvinfo : EIATTR_MERCURY_ISA_VERSION
	.align		4
        /*0070*/ 	.byte	0x03, 0x5f
        /*0072*/ 	.short	0x0101


	//----- nvinfo : EIATTR_VRC_CTA_INIT_COUNT
	.align		4
        /*0074*/ 	.byte	0x02, 0x4a
	.zero		1
	.zero		1


	//----- nvinfo : EIATTR_EXIT_INSTR_OFFSETS
	.align		4
        /*0078*/ 	.byte	0x04, 0x1c
        /*007a*/ 	.short	(.L_763 - .L_762)


	//   ....[0]....
.L_762:
        /*007c*/ 	.word	0x00000100


	//   ....[1]....
        /*0080*/ 	.word	0x000001c0


	//----- nvinfo : EIATTR_CBANK_PARAM_SIZE
	.align		4
.L_763:
        /*0084*/ 	.byte	0x03, 0x19
        /*0086*/ 	.short	0x0020


	//----- nvinfo : EIATTR_PARAM_CBANK
	.align		4
        /*0088*/ 	.byte	0x04, 0x0a
        /*008a*/ 	.short	(.L_765 - .L_764)
	.align		4
.L_764:
        /*008c*/ 	.word	index@(.nv.constant0.addCopy)
        /*0090*/ 	.short	0x0380
        /*0092*/ 	.short	0x0020


	//----- nvinfo : EIATTR_SW_WAR
	.align		4
.L_765:
        /*0094*/ 	.byte	0x04, 0x36
        /*0096*/ 	.short	(.L_767 - .L_766)
.L_766:
        /*0098*/ 	.word	0x00000008
.L_767:


//--------------------- .nv.info.vectorScalarSet  --------------------------
	.section	.nv.info.vectorScalarSet,"",@"SHT_CUDA_INFO"
	.sectionflags	@""
	.align	4


	//----- nvinfo : EIATTR_CUDA_API_VERSION
	.align		4
        /*0000*/ 	.byte	0x04, 0x37
        /*0002*/ 	.short	(.L_769 - .L_768)
.L_768:
        /*0004*/ 	.word	0x00000082


	//----- nvinfo : EIATTR_KPARAM_INFO
	.align		4
.L_769:
        /*0008*/ 	.byte	0x04, 0x17
        /*000a*/ 	.short	(.L_771 - .L_770)
.L_770:
        /*000c*/ 	.word	0x00000000
        /*0010*/ 	.short	0x0002
        /*0012*/ 	.short	0x000c
        /*0014*/ 	.byte	0x00, 0xf0, 0x11, 0x00


	//----- nvinfo : EIATTR_KPARAM_INFO
	.align		4
.L_771:
        /*0018*/ 	.byte	0x04, 0x17
        /*001a*/ 	.short	(.L_773 - .L_772)
.L_772:
        /*001c*/ 	.word	0x00000000
        /*0020*/ 	.short	0x0001
        /*0022*/ 	.short	0x0008
        /*0024*/ 	.byte	0x00, 0xf0, 0x11, 0x00


	//----- nvinfo : EIATTR_KPARAM_INFO
	.align		4
.L_773:
        /*0028*/ 	.byte	0x04, 0x17
        /*002a*/ 	.short	(.L_775 - .L_774)
.L_774:
        /*002c*/ 	.word	0x00000000
        /*0030*/ 	.short	0x0000
        /*0032*/ 	.short	0x0000
        /*0034*/ 	.byte	0x00, 0xf5, 0x21, 0x00


	//----- nvinfo : EIATTR_SPARSE_MMA_MASK
	.align		4
.L_775:
        /*0038*/ 	.byte	0x03, 0x50
        /*003a*/ 	.short	0x0000


	//----- nvinfo : EIATTR_MAXREG_COUNT
	.align		4
        /*003c*/ 	.byte	0x03, 0x1b
        /*003e*/ 	.short	0x00ff


	//----- nvinfo : EIATTR_MERCURY_ISA_VERSION
	.align		4
        /*0040*/ 	.byte	0x03, 0x5f
        /*0042*/ 	.short	0x0101


	//----- nvinfo : EIATTR_VRC_CTA_INIT_COUNT
	.align		4
        /*0044*/ 	.byte	0x02, 0x4a
	.zero		1
	.zero		1


	//----- nvinfo : EIATTR_EXIT_INSTR_OFFSETS
	.align		4
        /*0048*/ 	.byte	0x04, 0x1c
        /*004a*/ 	.short	(.L_777 - .L_776)


	//   ....[0]....
.L_776:
        /*004c*/ 	.word	0x00000070


	//   ....[1]....
        /*0050*/ 	.word	0x000000d0


	//----- nvinfo : EIATTR_CBANK_PARAM_SIZE
	.align		4
.L_777:
        /*0054*/ 	.byte	0x03, 0x19
        /*0056*/ 	.short	0x0010


	//----- nvinfo : EIATTR_PARAM_CBANK
	.align		4
        /*0058*/ 	.byte	0x04, 0x0a
        /*005a*/ 	.short	(.L_779 - .L_778)
	.align		4
.L_778:
        /*005c*/ 	.word	index@(.nv.constant0.vectorScalarSet)
        /*0060*/ 	.short	0x0380
        /*0062*/ 	.short	0x0010


	//----- nvinfo : EIATTR_SW_WAR
	.align		4
.L_779:
        /*0064*/ 	.byte	0x04, 0x36
        /*0066*/ 	.short	(.L_781 - .L_780)
.L_780:
        /*0068*/ 	.word	0x00000008
.L_781:


//--------------------- .nv.info.matrixDiv_doublePrecision --------------------------
	.section	.nv.info.matrixDiv_doublePrecision,"",@"SHT_CUDA_INFO"
	.sectionflags	@""
	.align	4


	//----- nvinfo : EIATTR_CUDA_API_VERSION
	.align		4
        /*0000*/ 	.byte	0x04, 0x37
        /*0002*/ 	.short	(.L_783 - .L_782)
.L_782:
        /*0004*/ 	.word	0x00000082


	//----- nvinfo : EIATTR_KPARAM_INFO
	.align		4
.L_783:
        /*0008*/ 	.byte	0x04, 0x17
        /*000a*/ 	.short	(.L_785 - .L_784)
.L_784:
        /*000c*/ 	.word	0x00000000
        /*0010*/ 	.short	0x0002
        /*0012*/ 	.short	0x0010
        /*0014*/ 	.byte	0x00, 0xf0, 0x11, 0x00


	//----- nvinfo : EIATTR_KPARAM_INFO
	.align		4
.L_785:
        /*0018*/ 	.byte	0x04, 0x17
        /*001a*/ 	.short	(.L_787 - .L_786)
.L_786:
        /*001c*/ 	.word	0x00000000
        /*0020*/ 	.short	0x0001
        /*0022*/ 	.short	0x0008
        /*0024*/ 	.byte	0x00, 0xf0, 0x21, 0x00


	//----- nvinfo : EIATTR_KPARAM_INFO
	.align		4
.L_787:
        /*0028*/ 	.byte	0x04, 0x17
        /*002a*/ 	.short	(.L_789 - .L_788)
.L_788:
        /*002c*/ 	.word	0x00000000
        /*0030*/ 	.short	0x0000
        /*0032*/ 	.short	0x0000
        /*0034*/ 	.byte	0x00, 0xf5, 0x21, 0x00


	//----- nvinfo : EIATTR_SPARSE_MMA_MASK
	.align		4
.L_789:
        /*0038*/ 	.byte	0x03, 0x50
        /*003a*/ 	.short	0x0000


	//----- nvinfo : EIATTR_MAXREG_COUNT
	.align		4
        /*003c*/ 	.byte	0x03, 0x1b
        /*003e*/ 	.short	0x00ff


	//----- nvinfo : EIATTR_MERCURY_ISA_VERSION
	.align		4
        /*0040*/ 	.byte	0x03, 0x5f
        /*0042*/ 	.short	0x0101


	//----- nvinfo : EIATTR_VRC_CTA_INIT_COUNT
	.align		4
        /*0044*/ 	.byte	0x02, 0x4a
	.zero		1
	.zero		1


	//----- nvinfo : EIATTR_EXIT_INSTR_OFFSETS
	.align		4
        /*0048*/ 	.byte	0x04, 0x1c
        /*004a*/ 	.short	(.L_791 - .L_790)


	//   ....[0]....
.L_790:
        /*004c*/ 	.word	0x00000070


	//   ....[1]....
        /*0050*/ 	.word	0x00000230


	//----- nvinfo : EIATTR_CRS_STACK_SIZE
	.align		4
.L_791:
        /*0054*/ 	.byte	0x04, 0x1e
        /*0056*/ 	.short	(.L_793 - .L_792)
.L_792:
        /*0058*/ 	.word	0x00000000


	//----- nvinfo : EIATTR_CBANK_PARAM_SIZE
	.align		4
.L_793:
        /*005c*/ 	.byte	0x03, 0x19
        /*005e*/ 	.short	0x0014


	//----- nvinfo : EIATTR_PARAM_CBANK
	.align		4
        /*0060*/ 	.byte	0x04, 0x0a
        /*0062*/ 	.short	(.L_795 - .L_794)
	.align		4
.L_794:
        /*0064*/ 	.word	index@(.nv.constant0.matrixDiv_doublePrecision)
        /*0068*/ 	.short	0x0380
        /*006a*/ 	.short	0x0014


	//----- nvinfo : EIATTR_SW_WAR
	.align		4
.L_795:
        /*006c*/ 	.byte	0x04, 0x36
        /*006e*/ 	.short	(.L_797 - .L_796)
.L_796:
        /*0070*/ 	.word	0x00000008
.L_797:


//--------------------- .nv.info.matrixDiv        --------------------------
	.section	.nv.info.matrixDiv,"",@"SHT_CUDA_INFO"
	.sectionflags	@""
	.align	4


	//----- nvinfo : EIATTR_CUDA_API_VERSION
	.align		4
        /*0000*/ 	.byte	0x04, 0x37
        /*0002*/ 	.short	(.L_799 - .L_798)
.L_798:
        /*0004*/ 	.word	0x00000082


	//----- nvinfo : EIATTR_KPARAM_INFO
	.align		4
.L_799:
        /*0008*/ 	.byte	0x04, 0x17
        /*000a*/ 	.short	(.L_801 - .L_800)
.L_800:
        /*000c*/ 	.word	0x00000000
        /*0010*/ 	.short	0x0002
        /*0012*/ 	.short	0x000c
        /*0014*/ 	.byte	0x00, 0xf0, 0x11, 0x00


	//----- nvinfo : EIATTR_KPARAM_INFO
	.align		4
.L_801:
        /*0018*/ 	.byte	0x04, 0x17
        /*001a*/ 	.short	(.L_803 - .L_802)
.L_802:
        /*001c*/ 	.word	0x00000000
        /*0020*/ 	.short	0x0001
        /*0022*/ 	.short	0x0008
        /*0024*/ 	.byte	0x00, 0xf0, 0x11, 0x00


	//----- nvinfo : EIATTR_KPARAM_INFO
	.align		4
.L_803:
        /*0028*/ 	.byte	0x04, 0x17
        /*002a*/ 	.short	(.L_805 - .L_804)
.L_804:
        /*002c*/ 	.word	0x00000000
        /*0030*/ 	.short	0x0000
        /*0032*/ 	.short	0x0000
        /*0034*/ 	.byte	0x00, 0xf5, 0x21, 0x00


	//----- nvinfo : EIATTR_SPARSE_MMA_MASK
	.align		4
.L_805:
        /*0038*/ 	.byte	0x03, 0x50
        /*003a*/ 	.short	0x0000


	//----- nvinfo : EIATTR_MAXREG_COUNT
	.align		4
        /*003c*/ 	.byte	0x03, 0x1b
        /*003e*/ 	.short	0x00ff


	//----- nvinfo : EIATTR_MERCURY_ISA_VERSION
	.align		4
        /*0040*/ 	.byte	0x03, 0x5f
        /*0042*/ 	.short	0x0101


	//----- nvinfo : EIATTR_VRC_CTA_INIT_COUNT
	.align		4
        /*0044*/ 	.byte	0x02, 0x4a
	.zero		1
	.zero		1


	//----- nvinfo : EIATTR_EXIT_INSTR_OFFSETS
	.align		4
        /*0048*/ 	.byte	0x04, 0x1c
        /*004a*/ 	.short	(.L_807 - .L_806)


	//   ....[0]....
.L_806:
        /*004c*/ 	.word	0x00000070


	//   ....[1]....
        /*0050*/ 	.word	0x000001b0


	//----- nvinfo : EIATTR_CRS_STACK_SIZE
	.align		4
.L_807:
        /*0054*/ 	.byte	0x04, 0x1e
        /*0056*/ 	.short	(.L_809 - .L_808)
.L_808:
        /*0058*/ 	.word	0x00000000


	//----- nvinfo : EIATTR_CBANK_PARAM_SIZE
	.align		4
.L_809:
        /*005c*/ 	.byte	0x03, 0x19
        /*005e*/ 	.short	0x0010


	//----- nvinfo : EIATTR_PARAM_CBANK
	.align		4
        /*0060*/ 	.byte	0x04, 0x0a
        /*0062*/ 	.short	(.L_811 - .L_810)
	.align		4
.L_810:
        /*0064*/ 	.word	index@(.nv.constant0.matrixDiv)
        /*0068*/ 	.short	0x0380
        /*006a*/ 	.short	0x0010


	//----- nvinfo : EIATTR_SW_WAR
	.align		4
.L_811:
        /*006c*/ 	.byte	0x04, 0x36
        /*006e*/ 	.short	(.L_813 - .L_812)
.L_812:
        /*0070*/ 	.word	0x00000008
.L_813:


//--------------------- .nv.info.MatAdd           --------------------------
	.section	.nv.info.MatAdd,"",@"SHT_CUDA_INFO"
	.sectionflags	@""
	.align	4


	//----- nvinfo : EIATTR_CUDA_API_VERSION
	.align		4
        /*0000*/ 	.byte	0x04, 0x37
        /*0002*/ 	.short	(.L_815 - .L_814)
.L_814:
        /*0004*/ 	.word	0x00000082


	//----- nvinfo : EIATTR_KPARAM_INFO
	.align		4
.L_815:
        /*0008*/ 	.byte	0x04, 0x17
        /*000a*/ 	.short	(.L_817 - .L_816)
.L_816:
        /*000c*/ 	.word	0x00000000
        /*0010*/ 	.short	0x0002
        /*0012*/ 	.short	0x0010
        /*0014*/ 	.byte	0x00, 0xf0, 0x11, 0x00


	//----- nvinfo : EIATTR_KPARAM_INFO
	.align		4
.L_817:
        /*0018*/ 	.byte	0x04, 0x17
        /*001a*/ 	.short	(.L_819 - .L_818)
.L_818:
        /*001c*/ 	.word	0x00000000
        /*0020*/ 	.short	0x0001
        /*0022*/ 	.short	0x0008
        /*0024*/ 	.byte	0x00, 0xf5, 0x21, 0x00


	//----- nvinfo : EIATTR_KPARAM_INFO
	.align		4
.L_819:
        /*0028*/ 	.byte	0x04, 0x17
        /*002a*/ 	.short	(.L_821 - .L_820)
.L_820:
        /*002c*/ 	.word	0x00000000
        /*0030*/ 	.short	0x0000
        /*0032*/ 	.short	0x0000
        /*0034*/ 	.byte	0x00, 0xf5, 0x21, 0x00


	//----- nvinfo : EIATTR_SPARSE_MMA_MASK
	.align		4
.L_821:
        /*0038*/ 	.byte	0x03, 0x50
        /*003a*/ 	.short	0x0000


	//----- nvinfo : EIATTR_MAXREG_COUNT
	.align		4
        /*003c*/ 	.byte	0x03, 0x1b
        /*003e*/ 	.short	0x00ff


	//----- nvinfo : EIATTR_MERCURY_ISA_VERSION
	.align		4
        /*0040*/ 	.byte	0x03, 0x5f
        /*0042*/ 	.short	0x0101


	//----- nvinfo : EIATTR_VRC_CTA_INIT_COUNT
	.align		4
        /*0044*/ 	.byte	0x02, 0x4a
	.zero		1
	.zero		1


	//----- nvinfo : EIATTR_EXIT_INSTR_OFFSETS
	.align		4
        /*0048*/ 	.byte	0x04, 0x1c
        /*004a*/ 	.short	(.L_823 - .L_822)


	//   ....[0]....
.L_822:
        /*004c*/ 	.word	0x00000070


	//   ....[1]....
        /*0050*/ 	.word	0x00000110


	//----- nvinfo : EIATTR_CBANK_PARAM_SIZE
	.align		4
.L_823:
        /*0054*/ 	.byte	0x03, 0x19
        /*0056*/ 	.short	0x0014


	//----- nvinfo : EIATTR_PARAM_CBANK
	.align		4
        /*0058*/ 	.byte	0x04, 0x0a
        /*005a*/ 	.short	(.L_825 - .L_824)
	.align		4
.L_824:
        /*005c*/ 	.word	index@(.nv.constant0.MatAdd)
        /*0060*/ 	.short	0x0380
        /*0062*/ 	.short	0x0014


	//----- nvinfo : EIATTR_SW_WAR
	.align		4
.L_825:
        /*0064*/ 	.byte	0x04, 0x36
        /*0066*/ 	.short	(.L_827 - .L_826)
.L_826:
        /*0068*/ 	.word	0x00000008
.L_827:


//--------------------- .nv.info.set2             --------------------------
	.section	.nv.info.set2,"",@"SHT_CUDA_INFO"
	.sectionflags	@""
	.align	4


	//----- nvinfo : EIATTR_CUDA_API_VERSION
	.align		4
        /*0000*/ 	.byte	0x04, 0x37
        /*0002*/ 	.short	(.L_829 - .L_828)
.L_828:
        /*0004*/ 	.word	0x00000082


	//----- nvinfo : EIATTR_KPARAM_INFO
	.align		4
.L_829:
        /*0008*/ 	.byte	0x04, 0x17
        /*000a*/ 	.short	(.L_831 - .L_830)
.L_830:
        /*000c*/ 	.word	0x00000000
        /*0010*/ 	.short	0x0006
        /*0012*/ 	.short	0x001c
        /*0014*/ 	.byte	0x00, 0xf0, 0x11, 0x00


	//----- nvinfo : EIATTR_KPARAM_INFO
	.align		4
.L_831:
        /*0018*/ 	.byte	0x04, 0x17
        /*001a*/ 	.short	(.L_833 - .L_832)
.L_832:
        /*001c*/ 	.word	0x00000000
        /*0020*/ 	.short	0x0005
        /*0022*/ 	.short	0x0018
        /*0024*/ 	.byte	0x00, 0xf0, 0x11, 0x00


	//----- nvinfo : EIATTR_KPARAM_INFO
	.align		4
.L_833:
        /*0028*/ 	.byte	0x04, 0x17
        /*002a*/ 	.short	(.L_835 - .L_834)
.L_834:
        /*002c*/ 	.word	0x00000000
        /*0030*/ 	.short	0x0004
        /*0032*/ 	.short	0x0014
        /*0034*/ 	.byte	0x00, 0xf0, 0x11, 0x00


	//----- nvinfo : EIATTR_KPARAM_INFO
	.align		4
.L_835:
        /*0038*/ 	.byte	0x04, 0x17
        /*003a*/ 	.short	(.L_837 - .L_836)
.L_836:
        /*003c*/ 	.word	0x00000000
        /*0040*/ 	.short	0x0003
        /*0042*/ 	.short	0x0010
        /*0044*/ 	.byte	0x00, 0xf0, 0x11, 0x00


	//----- nvinfo : EIATTR_KPARAM_INFO
	.align		4
.L_837:
        /*0048*/ 	.byte	0x04, 0x17
        /*004a*/ 	.short	(.L_839 - .L_838)
.L_838:
        /*004c*/ 	.word	0x00000000
        /*0050*/ 	.short	0x0002
        /*0052*/ 	.short	0x000c
        /*0054*/ 	.byte	0x00, 0xf0, 0x11, 0x00


	//----- nvinfo : EIATTR_KPARAM_INFO
	.align		4
.L_839:
        /*0058*/ 	.byte	0x04, 0x17
        /*005a*/ 	.short	(.L_841 - .L_840)
.L_840:
        /*005c*/ 	.word	0x00000000
        /*0060*/ 	.short	0x0001
        /*0062*/ 	.short	0x0008
        /*0064*/ 	.byte	0x00, 0xf0, 0x11, 0x00


	//----- nvinfo : EIATTR_KPARAM_INFO
	.align		4
.L_841:
        /*0068*/ 	.byte	0x04, 0x17
        /*006a*/ 	.short	(.L_843 - .L_842)
.L_842:
        /*006c*/ 	.word	0x00000000
        /*0070*/ 	.short	0x0000
        /*0072*/ 	.short	0x0000
        /*0074*/ 	.byte	0x00, 0xf5, 0x21, 0x00


	//----- nvinfo : EIATTR_SPARSE_MMA_MASK
	.align		4
.L_843:
        /*0078*/ 	.byte	0x03, 0x50
        /*007a*/ 	.short	0x0000


	//----- nvinfo : EIATTR_MAXREG_COUNT
	.align		4
        /*007c*/ 	.byte	0x03, 0x1b
        /*007e*/ 	.short	0x00ff


	//----- nvinfo : EIATTR_MERCURY_ISA_VERSION
	.align		4
        /*0080*/ 	.byte	0x03, 0x5f
        /*0082*/ 	.short	0x0101


	//----- nvinfo : EIATTR_VRC_CTA_INIT_COUNT
	.align		4
        /*0084*/ 	.byte	0x02, 0x4a
	.zero		1
	.zero		1


	//----- nvinfo : EIATTR_EXIT_INSTR_OFFSETS
	.align		4
        /*0088*/ 	.byte	0x04, 0x1c
        /*008a*/ 	.short	(.L_845 - .L_844)


	//   ....[0]....
.L_844:
        /*008c*/ 	.word	0x000000a0


	//----- nvinfo : EIATTR_CBANK_PARAM_SIZE
	.align		4
.L_845:
        /*0090*/ 	.byte	0x03, 0x19
        /*0092*/ 	.short	0x0020


	//----- nvinfo : EIATTR_PARAM_CBANK
	.align		4
        /*0094*/ 	.byte	0x04, 0x0a
        /*0096*/ 	.short	(.L_847 - .L_846)
	.align		4
.L_846:
        /*0098*/ 	.word	index@(.nv.constant0.set2)
        /*009c*/ 	.short	0x0380
        /*009e*/ 	.short	0x0020


	//----- nvinfo : EIATTR_SW_WAR
	.align		4
.L_847:
        /*00a0*/ 	.byte	0x04, 0x36
        /*00a2*/ 	.short	(.L_849 - .L_848)
.L_848:
        /*00a4*/ 	.word	0x00000008
.L_849:


//--------------------- .nv.info.reverse          --------------------------
	.section	.nv.info.reverse,"",@"SHT_CUDA_INFO"
	.sectionflags	@""
	.align	4


	//----- nvinfo : EIATTR_CUDA_API_VERSION
	.align		4
        /*0000*/ 	.byte	0x04, 0x37
        /*0002*/ 	.short	(.L_851 - .L_850)
.L_850:
        /*0004*/ 	.word	0x00000082


	//----- nvinfo : EIATTR_KPARAM_INFO
	.align		4
.L_851:
        /*0008*/ 	.byte	0x04, 0x17
        /*000a*/ 	.short	(.L_853 - .L_852)
.L_852:
        /*000c*/ 	.word	0x00000000
        /*0010*/ 	.short	0x0003
        /*0012*/ 	.short	0x0010
        /*0014*/ 	.byte	0x00, 0xf0, 0x11, 0x00


	//----- nvinfo : EIATTR_KPARAM_INFO
	.align		4
.L_853:
        /*0018*/ 	.byte	0x04, 0x17
        /*001a*/ 	.short	(.L_855 - .L_854)
.L_854:
        /*001c*/ 	.word	0x00000000
        /*0020*/ 	.short	0x0002
        /*0022*/ 	.short	0x000c
        /*0024*/ 	.byte	0x00, 0xf0, 0x11, 0x00


	//----- nvinfo : EIATTR_KPARAM_INFO
	.align		4
.L_855:
        /*0028*/ 	.byte	0x04, 0x17
        /*002a*/ 	.short	(.L_857 - .L_856)
.L_856:
        /*002c*/ 	.word	0x00000000
        /*0030*/ 	.short	0x0001
        /*0032*/ 	.short	0x0008
        /*0034*/ 	.byte	0x00, 0xf0, 0x11, 0x00


	//----- nvinfo : EIATTR_KPARAM_INFO
	.align		4
.L_857:
        /*0038*/ 	.byte	0x04, 0x17
        /*003a*/ 	.short	(.L_859 - .L_858)
.L_858:
        /*003c*/ 	.word	0x00000000
        /*0040*/ 	.short	0x0000
        /*0042*/ 	.short	0x0000
        /*0044*/ 	.byte	0x00, 0xf5, 0x21, 0x00


	//----- nvinfo : EIATTR_SPARSE_MMA_MASK
	.align		4
.L_859:
        /*0048*/ 	.byte	0x03, 0x50
        /*004a*/ 	.short	0x0000


	//----- nvinfo : EIATTR_MAXREG_COUNT
	.align		4
        /*004c*/ 	.byte	0x03, 0x1b
        /*004e*/ 	.short	0x00ff


	//----- nvinfo : EIATTR_MERCURY_ISA_VERSION
	.align		4
        /*0050*/ 	.byte	0x03, 0x5f
        /*0052*/ 	.short	0x0101


	//----- nvinfo : EIATTR_VRC_CTA_INIT_COUNT
	.align		4
        /*0054*/ 	.byte	0x02, 0x4a
	.zero		1
	.zero		1


	//----- nvinfo : EIATTR_EXIT_INSTR_OFFSETS
	.align		4
        /*0058*/ 	.byte	0x04, 0x1c
        /*005a*/ 	.short	(.L_861 - .L_860)


	//   ....[0]....
.L_860:
        /*005c*/ 	.word	0x00000010


	//----- nvinfo : EIATTR_CBANK_PARAM_SIZE
	.align		4
.L_861:
        /*0060*/ 	.byte	0x03, 0x19
        /*0062*/ 	.short	0x0014


	//----- nvinfo : EIATTR_PARAM_CBANK
	.align		4
        /*0064*/ 	.byte	0x04, 0x0a
        /*0066*/ 	.short	(.L_863 - .L_862)
	.align		4
.L_862:
        /*0068*/ 	.word	index@(.nv.constant0.reverse)
        /*006c*/ 	.short	0x0380
        /*006e*/ 	.short	0x0014


	//----- nvinfo : EIATTR_SW_WAR
	.align		4
.L_863:
        /*0070*/ 	.byte	0x04, 0x36
        /*0072*/ 	.short	(.L_865 - .L_864)
.L_864:
        /*0074*/ 	.word	0x00000008
.L_865:


//--------------------- .nv.info.add_NNMatrix     --------------------------
	.section	.nv.info.add_NNMatrix,"",@"SHT_CUDA_INFO"
	.sectionflags	@""
	.align	4


	//----- nvinfo : EIATTR_CUDA_API_VERSION
	.align		4
        /*0000*/ 	.byte	0x04, 0x37
        /*0002*/ 	.short	(.L_867 - .L_866)
.L_866:
        /*0004*/ 	.word	0x00000082


	//----- nvinfo : EIATTR_KPARAM_INFO
	.align		4
.L_867:
        /*0008*/ 	.byte	0x04, 0x17
        /*000a*/ 	.short	(.L_869 - .L_868)
.L_868:
        /*000c*/ 	.word	0x00000000
        /*0010*/ 	.short	0x0003
        /*0012*/ 	.short	0x0014
        /*0014*/ 	.byte	0x00, 0xf0, 0x11, 0x00


	//----- nvinfo : EIATTR_KPARAM_INFO
	.align		4
.L_869:
        /*0018*/ 	.byte	0x04, 0x17
        /*001a*/ 	.short	(.L_871 - .L_870)
.L_870:
        /*001c*/ 	.word	0x00000000
        /*0020*/ 	.short	0x0002
        /*0022*/ 	.short	0x0010
        /*0024*/ 	.byte	0x00, 0xf0, 0x11, 0x00


	//----- nvinfo : EIATTR_KPARAM_INFO
	.align		4
.L_871:
        /*0028*/ 	.byte	0x04, 0x17
        /*002a*/ 	.short	(.L_873 - .L_872)
.L_872:
        /*002c*/ 	.word	0x00000000
        /*0030*/ 	.short	0x0001
        /*0032*/ 	.short	0x0008
        /*0034*/ 	.byte	0x00, 0xf5, 0x21, 0x00


	//----- nvinfo : EIATTR_KPARAM_INFO
	.align		4
.L_873:
        /*0038*/ 	.byte	0x04, 0x17
        /*003a*/ 	.short	(.L_875 - .L_874)
.L_874:
        /*003c*/ 	.word	0x00000000
        /*0040*/ 	.short	0x0000
        /*0042*/ 	.short	0x0000
        /*0044*/ 	.byte	0x00, 0xf5, 0x21, 0x00


	//----- nvinfo : EIATTR_SPARSE_MMA_MASK
	.align		4
.L_875:
        /*0048*/ 	.byte	0x03, 0x50
        /*004a*/ 	.short	0x0000


	//----- nvinfo : EIATTR_MAXREG_COUNT
	.align		4
        /*004c*/ 	.byte	0x03, 0x1b
        /*004e*/ 	.short	0x00ff


	//----- nvinfo : EIATTR_MERCURY_ISA_VERSION
	.align		4
        /*0050*/ 	.byte	0x03, 0x5f
        /*0052*/ 	.short	0x0101


	//----- nvinfo : EIATTR_VRC_CTA_INIT_COUNT
	.align		4
        /*0054*/ 	.byte	0x02, 0x4a
	.zero		1
	.zero		1


	//----- nvinfo : EIATTR_EXIT_INSTR_OFFSETS
	.align		4
        /*0058*/ 	.byte	0x04, 0x1c
        /*005a*/ 	.short	(.L_877 - .L_876)


	//   ....[0]....
.L_876:
        /*005c*/ 	.word	0x000000f0


	//   ....[1]....
        /*0060*/ 	.word	0x00000190


	//----- nvinfo : EIATTR_CBANK_PARAM_SIZE
	.align		4
.L_877:
        /*0064*/ 	.byte	0x03, 0x19
        /*0066*/ 	.short	0x0018


	//----- nvinfo : EIATTR_PARAM_CBANK
	.align		4
        /*0068*/ 	.byte	0x04, 0x0a
        /*006a*/ 	.short	(.L_879 - .L_878)
	.align		4
.L_878:
        /*006c*/ 	.word	index@(.nv.constant0.add_NNMatrix)
        /*0070*/ 	.short	0x0380
        /*0072*/ 	.short	0x0018


	//----- nvinfo : EIATTR_SW_WAR
	.align		4
.L_879:
        /*0074*/ 	.byte	0x04, 0x36
        /*0076*/ 	.short	(.L_881 - .L_880)
.L_880:
        /*0078*/ 	.word	0x00000008
.L_881:


//--------------------- .nv.info.normalization_part_2 --------------------------
	.section	.nv.info.normalization_part_2,"",@"SHT_CUDA_INFO"
	.sectionflags	@""
	.align	4


	//----- nvinfo : EIATTR_CUDA_API_VERSION
	.align		4
        /*0000*/ 	.byte	0x04, 0x37
        /*0002*/ 	.short	(.L_883 - .L_882)
.L_882:
        /*0004*/ 	.word	0x00000082


	//----- nvinfo : EIATTR_KPARAM_INFO
	.align		4
.L_883:
        /*0008*/ 	.byte	0x04, 0x17
        /*000a*/ 	.short	(.L_885 - .L_884)
.L_884:
        /*000c*/ 	.word	0x00000000
        /*0010*/ 	.short	0x0008
        /*0012*/ 	.short	0x003c
        /*0014*/ 	.byte	0x00, 0xf0, 0x11, 0x00


	//----- nvinfo : EIATTR_KPARAM_INFO
	.align		4
.L_885:
        /*0018*/ 	.byte	0x04, 0x17
        /*001a*/ 	.short	(.L_887 - .L_886)
.L_886:
        /*001c*/ 	.word	0x00000000
        /*0020*/ 	.short	0x0007
        /*0022*/ 	.short	0x0038
        /*0024*/ 	.byte	0x00, 0xf0, 0x11, 0x00


	//----- nvinfo : EIATTR_KPARAM_INFO
	.align		4
.L_887:
        /*0028*/ 	.byte	0x04, 0x17
        /*002a*/ 	.short	(.L_889 - .L_888)
.L_888:
        /*002c*/ 	.word	0x00000000
        /*0030*/ 	.short	0x0006
        /*0032*/ 	.short	0x0030
        /*0034*/ 	.byte	0x00, 0xf5, 0x21, 0x00


	//----- nvinfo : EIATTR_KPARAM_INFO
	.align		4
.L_889:
        /*0038*/ 	.byte	0x04, 0x17
        /*003a*/ 	.short	(.L_891 - .L_890)
.L_890:
        /*003c*/ 	.word	0x00000000
        /*0040*/ 	.short	0x0005
        /*0042*/ 	.short	0x0028
        /*0044*/ 	.byte	0x00, 0xf5, 0x21, 0x00


	//----- nvinfo : EIATTR_KPARAM_INFO
	.align		4
.L_891:
        /*0048*/ 	.byte	0x04, 0x17
        /*004a*/ 	.short	(.L_893 - .L_892)
.L_892:
        /*004c*/ 	.word	0x00000000
        /*0050*/ 	.short	0x0004
        /*0052*/ 	.short	0x0020
        /*0054*/ 	.byte	0x00, 0xf5, 0x21, 0x00


	//----- nvinfo : EIATTR_KPARAM_INFO
	.align		4
.L_893:
        /*0058*/ 	.byte	0x04, 0x17
        /*005a*/ 	.short	(.L_895 - .L_894)
.L_894:
        /*005c*/ 	.word	0x00000000
        /*0060*/ 	.short	0x0003
        /*0062*/ 	.short	0x0018
        /*0064*/ 	.byte	0x00, 0xf5, 0x21, 0x00


	//----- nvinfo : EIATTR_KPARAM_INFO
	.align		4
.L_895:
        /*0068*/ 	.byte	0x04, 0x17
        /*006a*/ 	.short	(.L_897 - .L_896)
.L_896:
        /*006c*/ 	.word	0x00000000
        /*0070*/ 	.short	0x0002
        /*0072*/ 	.short	0x0010
        /*0074*/ 	.byte	0x00, 0xf5, 0x21, 0x00


	//----- nvinfo : EIATTR_KPARAM_INFO
	.align		4
.L_897:
        /*0078*/ 	.byte	0x04, 0x17
        /*007a*/ 	.short	(.L_899 - .L_898)
.L_898:
        /*007c*/ 	.word	0x00000000
        /*0080*/ 	.short	0x0001
        /*0082*/ 	.short	0x0008
        /*0084*/ 	.byte	0x00, 0xf5, 0x21, 0x00


	//----- nvinfo : EIATTR_KPARAM_INFO
	.align		4
.L_899:
        /*0088*/ 	.byte	0x04, 0x17
        /*008a*/ 	.short	(.L_901 - .L_900)
.L_900:
        /*008c*/ 	.word	0x00000000
        /*0090*/ 	.short	0x0000
        /*0092*/ 	.short	0x0000
        /*0094*/ 	.byte	0x00, 0xf5, 0x21, 0x00


	//----- nvinfo : EIATTR_SPARSE_MMA_MASK
	.align		4
.L_901:
        /*0098*/ 	.byte	0x03, 0x50
        /*009a*/ 	.short	0x0000


	//----- nvinfo : EIATTR_MAXREG_COUNT
	.align		4
        /*009c*/ 	.byte	0x03, 0x1b
        /*009e*/ 	.short	0x00ff


	//----- nvinfo : EIATTR_MERCURY_ISA_VERSION
	.align		4
        /*00a0*/ 	.byte	0x03, 0x5f
        /*00a2*/ 	.short	0x0101


	//----- nvinfo : EIATTR_VRC_CTA_INIT_COUNT
	.align		4
        /*00a4*/ 	.byte	0x02, 0x4a
	.zero		1
	.zero		1


	//----- nvinfo : EIATTR_EXIT_INSTR_OFFSETS
	.align		4
        /*00a8*/ 	.byte	0x04, 0x1c
        /*00aa*/ 	.short	(.L_903 - .L_902)


	//   ....[0]....
.L_902:
        /*00ac*/ 	.word	0x000000c0


	//   ....[1]....
        /*00b0*/ 	.word	0x00000370


	//----- nvinfo : EIATTR_CRS_STACK_SIZE
	.align		4
.L_903:
        /*00b4*/ 	.byte	0x04, 0x1e
        /*00b6*/ 	.short	(.L_905 - .L_904)
.L_904:
        /*00b8*/ 	.word	0x00000000


	//----- nvinfo : EIATTR_CBANK_PARAM_SIZE
	.align		4
.L_905:
        /*00bc*/ 	.byte	0x03, 0x19
        /*00be*/ 	.short	0x0040


	//----- nvinfo : EIATTR_PARAM_CBANK
	.align		4
        /*00c0*/ 	.byte	0x04, 0x0a
        /*00c2*/ 	.short	(.L_907 - .L_906)
	.align		4
.L_906:
        /*00c4*/ 	.word	index@(.nv.constant0.normalization_part_2)
        /*00c8*/ 	.short	0x0380
        /*00ca*/ 	.short	0x0040


	//----- nvinfo : EIATTR_SW_WAR
	.align		4
.L_907:
        /*00cc*/ 	.byte	0x04, 0x36
        /*00ce*/ 	.short	(.L_909 - .L_908)
.L_908:
        /*00d0*/ 	.word	0x00000008
.L_909:


//--------------------- .nv.info.findVariance_part --------------------------
	.section	.nv.info.findVariance_part,"",@"SHT_CUDA_INFO"
	.sectionflags	@""
	.align	4


	//----- nvinfo : EIATTR_CUDA_API_VERSION
	.align		4
        /*0000*/ 	.byte	0x04, 0x37
        /*0002*/ 	.short	(.L_911 - .L_910)
.L_910:
        /*0004*/ 	.word	0x00000082


	//----- nvinfo : EIATTR_KPARAM_INFO
	.align		4
.L_911:
        /*0008*/ 	.byte	0x04, 0x17
        /*000a*/ 	.short	(.L_913 - .L_912)
.L_912:
        /*000c*/ 	.word	0x00000000
        /*0010*/ 	.short	0x0004
        /*0012*/ 	.short	0x001c
        /*0014*/ 	.byte	0x00, 0xf0, 0x11, 0x00


	//----- nvinfo : EIATTR_KPARAM_INFO
	.align		4
.L_913:
        /*0018*/ 	.byte	0x04, 0x17
        /*001a*/ 	.short	(.L_915 - .L_914)
.L_914:
        /*001c*/ 	.word	0x00000000
        /*0020*/ 	.short	0x0003
        /*0022*/ 	.short	0x0018
        /*0024*/ 	.byte	0x00, 0xf0, 0x11, 0x00


	//----- nvinfo : EIATTR_KPARAM_INFO
	.align		4
.L_915:
        /*0028*/ 	.byte	0x04, 0x17
        /*002a*/ 	.short	(.L_917 - .L_916)
.L_916:
        /*002c*/ 	.word	0x00000000
        /*0030*/ 	.short	0x0002
        /*0032*/ 	.short	0x0010
        /*0034*/ 	.byte	0x00, 0xf5, 0x21, 0x00


	//----- nvinfo : EIATTR_KPARAM_INFO
	.align		4
.L_917:
        /*0038*/ 	.byte	0x04, 0x17
        /*003a*/ 	.short	(.L_919 - .L_918)
.L_918:
        /*003c*/ 	.word	0x00000000
        /*0040*/ 	.short	0x0001
        /*0042*/ 	.short	0x0008
        /*0044*/ 	.byte	0x00, 0xf5, 0x21, 0x00


	//----- nvinfo : EIATTR_KPARAM_INFO
	.align		4
.L_919:
        /*0048*/ 	.byte	0x04, 0x17
        /*004a*/ 	.short	(.L_921 - .L_920)
.L_920:
        /*004c*/ 	.word	0x00000000
        /*0050*/ 	.short	0x0000
        /*0052*/ 	.short	0x0000
        /*0054*/ 	.byte	0x00, 0xf5, 0x21, 0x00


	//----- nvinfo : EIATTR_SPARSE_MMA_MASK
	.align		4
.L_921:
        /*0058*/ 	.byte	0x03, 0x50
        /*005a*/ 	.short	0x0000


	//----- nvinfo : EIATTR_MAXREG_COUNT
	.align		4
        /*005c*/ 	.byte	0x03, 0x1b
        /*005e*/ 	.short	0x00ff


	//----- nvinfo : EIATTR_MERCURY_ISA_VERSION
	.align		4
        /*0060*/ 	.byte	0x03, 0x5f
        /*0062*/ 	.short	0x0101


	//----- nvinfo : EIATTR_VRC_CTA_INIT_COUNT
	.align		4
        /*0064*/ 	.byte	0x02, 0x4a
	.zero		1
	.zero		1


	//----- nvinfo : EIATTR_EXIT_INSTR_OFFSETS
	.align		4
        /*0068*/ 	.byte	0x04, 0x1c
        /*006a*/ 	.short	(.L_923 - .L_922)


	//   ....[0]....
.L_922:
        /*006c*/ 	.word	0x00000070


	//   ....[1]....
        /*0070*/ 	.word	0x00000cf0


	//----- nvinfo : EIATTR_CBANK_PARAM_SIZE
	.align		4
.L_923:
        /*0074*/ 	.byte	0x03, 0x19
        /*0076*/ 	.short	0x0020


	//----- nvinfo : EIATTR_PARAM_CBANK
	.align		4
        /*0078*/ 	.byte	0x04, 0x0a
        /*007a*/ 	.short	(.L_925 - .L_924)
	.align		4
.L_924:
        /*007c*/ 	.word	index@(.nv.constant0.findVariance_part)
        /*0080*/ 	.short	0x0380
        /*0082*/ 	.short	0x0020


	//----- nvinfo : EIATTR_SW_WAR
	.align		4
.L_925:
        /*0084*/ 	.byte	0x04, 0x36
        /*0086*/ 	.short	(.L_927 - .L_926)
.L_926:
        /*0088*/ 	.word	0x00000008
.L_927:


//--------------------- .nv.info.derivativeWeight_2 --------------------------
	.section	.nv.info.derivativeWeight_2,"",@"SHT_CUDA_INFO"
	.sectionflags	@""
	.align	4


	//----- nvinfo : EIATTR_CUDA_API_VERSION
	.align		4
        /*0000*/ 	.byte	0x04, 0x37
        /*0002*/ 	.short	(.L_929 - .L_928)
.L_928:
        /*0004*/ 	.word	0x00000082


	//----- nvinfo : EIATTR_KPARAM_INFO
	.align		4
.L_929:
        /*0008*/ 	.byte	0x04, 0x17
        /*000a*/ 	.short	(.L_931 - .L_930)
.L_930:
        /*000c*/ 	.word	0x00000000
        /*0010*/ 	.short	0x0007
        /*0012*/ 	.short	0x0034
        /*0014*/ 	.byte	0x00, 0xf0, 0x11, 0x00


	//----- nvinfo : EIATTR_KPARAM_INFO
	.align		4
.L_931:
        /*0018*/ 	.byte	0x04, 0x17
        /*001a*/ 	.short	(.L_933 - .L_932)
.L_932:
        /*001c*/ 	.word	0x00000000
        /*0020*/ 	.short	0x0006
        /*0022*/ 	.short	0x0030
        /*0024*/ 	.byte	0x00, 0xf0, 0x11, 0x00


	//----- nvinfo : EIATTR_KPARAM_INFO
	.align		4
.L_933:
        /*0028*/ 	.byte	0x04, 0x17
        /*002a*/ 	.short	(.L_935 - .L_934)
.L_934:
        /*002c*/ 	.word	0x00000000
        /*0030*/ 	.short	0x0005
        /*0032*/ 	.short	0x0028
        /*0034*/ 	.byte	0x00, 0xf5, 0x21, 0x00


	//----- nvinfo : EIATTR_KPARAM_INFO
	.align		4
.L_935:
        /*0038*/ 	.byte	0x04, 0x17
        /*003a*/ 	.short	(.L_937 - .L_936)
.L_936:
        /*003c*/ 	.word	0x00000000
        /*0040*/ 	.short	0x0004
        /*0042*/ 	.short	0x0020
        /*0044*/ 	.byte	0x00, 0xf5, 0x21, 0x00


	//----- nvinfo : EIATTR_KPARAM_INFO
	.align		4
.L_937:
        /*0048*/ 	.byte	0x04, 0x17
        /*004a*/ 	.short	(.L_939 - .L_938)
.L_938:
        /*004c*/ 	.word	0x00000000
        /*0050*/ 	.short	0x0003
        /*0052*/ 	.short	0x0018
        /*0054*/ 	.byte	0x00, 0xf5, 0x21, 0x00


	//----- nvinfo : EIATTR_KPARAM_INFO
	.align		4
.L_939:
        /*0058*/ 	.byte	0x04, 0x17
        /*005a*/ 	.short	(.L_941 - .L_940)
.L_940:
        /*005c*/ 	.word	0x00000000
        /*0060*/ 	.short	0x0002
        /*0062*/ 	.short	0x0010
        /*0064*/ 	.byte	0x00, 0xf5, 0x21, 0x00


	//----- nvinfo : EIATTR_KPARAM_INFO
	.align		4
.L_941:
        /*0068*/ 	.byte	0x04, 0x17
        /*006a*/ 	.short	(.L_943 - .L_942)
.L_942:
        /*006c*/ 	.word	0x00000000
        /*0070*/ 	.short	0x0001
        /*0072*/ 	.short	0x0008
        /*0074*/ 	.byte	0x00, 0xf5, 0x21, 0x00


	//----- nvinfo : EIATTR_KPARAM_INFO
	.align		4
.L_943:
        /*0078*/ 	.byte	0x04, 0x17
        /*007a*/ 	.short	(.L_945 - .L_944)
.L_944:
        /*007c*/ 	.word	0x00000000
        /*0080*/ 	.short	0x0000
        /*0082*/ 	.short	0x0000
        /*0084*/ 	.byte	0x00, 0xf5, 0x21, 0x00


	//----- nvinfo : EIATTR_SPARSE_MMA_MASK
	.align		4
.L_945:
        /*0088*/ 	.byte	0x03, 0x50
        /*008a*/ 	.short	0x0000


	//----- nvinfo : EIATTR_MAXREG_COUNT
	.align		4
        /*008c*/ 	.byte	0x03, 0x1b
        /*008e*/ 	.short	0x00ff


	//----- nvinfo : EIATTR_MERCURY_ISA_VERSION
	.align		4
        /*0090*/ 	.byte	0x03, 0x5f
        /*0092*/ 	.short	0x0101


	//----- nvinfo : EIATTR_VRC_CTA_INIT_COUNT
	.align		4
        /*0094*/ 	.byte	0x02, 0x4a
	.zero		1
	.zero		1


	//----- nvinfo : EIATTR_EXIT_INSTR_OFFSETS
	.align		4
        /*0098*/ 	.byte	0x04, 0x1c
        /*009a*/ 	.short	(.L_947 - .L_946)


	//   ....[0]....
.L_946:
        /*009c*/ 	.word	0x00000080


	//   ....[1]....
        /*00a0*/ 	.word	0x00001a80


	//----- nvinfo : EIATTR_CRS_STACK_SIZE
	.align		4
.L_947:
        /*00a4*/ 	.byte	0x04, 0x1e
        /*00a6*/ 	.short	(.L_949 - .L_948)
.L_948:
        /*00a8*/ 	.word	0x00000000


	//----- nvinfo : EIATTR_CBANK_PARAM_SIZE
	.align		4
.L_949:
        /*00ac*/ 	.byte	0x03, 0x19
        /*00ae*/ 	.short	0x0038


	//----- nvinfo : EIATTR_PARAM_CBANK
	.align		4
        /*00b0*/ 	.byte	0x04, 0x0a
        /*00b2*/ 	.short	(.L_951 - .L_950)
	.align		4
.L_950:
        /*00b4*/ 	.word	index@(.nv.constant0.derivativeWeight_2)
        /*00b8*/ 	.short	0x0380
        /*00ba*/ 	.short	0x0038


	//----- nvinfo : EIATTR_SW_WAR
	.align		4
.L_951:
        /*00bc*/ 	.byte	0x04, 0x36
        /*00be*/ 	.short	(.L_953 - .L_952)
.L_952:
        /*00c0*/ 	.word	0x00000008
.L_953:


//--------------------- .nv.info.derNorm_part_2   --------------------------
	.section	.nv.info.derNorm_part_2,"",@"SHT_CUDA_INFO"
	.sectionflags	@""
	.align	4


	//----- nvinfo : EIATTR_CUDA_API_VERSION
	.align		4
        /*0000*/ 	.byte	0x04, 0x37
        /*0002*/ 	.short	(.L_955 - .L_954)
.L_954:
        /*0004*/ 	.word	0x00000082


	//----- nvinfo : EIATTR_KPARAM_INFO
	.align		4
.L_955:
        /*0008*/ 	.byte	0x04, 0x17
        /*000a*/ 	.short	(.L_957 - .L_956)
.L_956:
        /*000c*/ 	.word	0x00000000
        /*0010*/ 	.short	0x0008
        /*0012*/ 	.short	0x003c
        /*0014*/ 	.byte	0x00, 0xf0, 0x11, 0x00


	//----- nvinfo : EIATTR_KPARAM_INFO
	.align		4
.L_957:
        /*0018*/ 	.byte	0x04, 0x17
        /*001a*/ 	.short	(.L_959 - .L_958)
.L_958:
        /*001c*/ 	.word	0x00000000
        /*0020*/ 	.short	0x0007
        /*0022*/ 	.short	0x0038
        /*0024*/ 	.byte	0x00, 0xf0, 0x11, 0x00


	//----- nvinfo : EIATTR_KPARAM_INFO
	.align		4
.L_959:
        /*0028*/ 	.byte	0x04, 0x17
        /*002a*/ 	.short	(.L_961 - .L_960)
.L_960:
        /*002c*/ 	.word	0x00000000
        /*0030*/ 	.short	0x0006
        /*0032*/ 	.short	0x0030
        /*0034*/ 	.byte	0x00, 0xf5, 0x21, 0x00


	//----- nvinfo : EIATTR_KPARAM_INFO
	.align		4
.L_961:
        /*0038*/ 	.byte	0x04, 0x17
        /*003a*/ 	.short	(.L_963 - .L_962)
.L_962:
        /*003c*/ 	.word	0x00000000
        /*0040*/ 	.short	0x0005
        /*0042*/ 	.short	0x0028
        /*0044*/ 	.byte	0x00, 0xf5, 0x21, 0x00


	//----- nvinfo : EIATTR_KPARAM_INFO
	.align		4
.L_963:
        /*0048*/ 	.byte	0x04, 0x17
        /*004a*/ 	.short	(.L_965 - .L_964)
.L_964:
        /*004c*/ 	.word	0x00000000
        /*0050*/ 	.short	0x0004
        /*0052*/ 	.short	0x0020
        /*0054*/ 	.byte	0x00, 0xf5, 0x21, 0x00


	//----- nvinfo : EIATTR_KPARAM_INFO
	.align		4
.L_965:
        /*0058*/ 	.byte	0x04, 0x17
        /*005a*/ 	.short	(.L_967 - .L_966)
.L_966:
        /*005c*/ 	.word	0x00000000
        /*0060*/ 	.short	0x0003
        /*0062*/ 	.short	0x0018
        /*0064*/ 	.byte	0x00, 0xf5, 0x21, 0x00


	//----- nvinfo : EIATTR_KPARAM_INFO
	.align		4
.L_967:
        /*0068*/ 	.byte	0x04, 0x17
        /*006a*/ 	.short	(.L_969 - .L_968)
.L_968:
        /*006c*/ 	.word	0x00000000
        /*0070*/ 	.short	0x0002
        /*0072*/ 	.short	0x0010
        /*0074*/ 	.byte	0x00, 0xf5, 0x21, 0x00


	//----- nvinfo : EIATTR_KPARAM_INFO
	.align		4
.L_969:
        /*0078*/ 	.byte	0x04, 0x17
        /*007a*/ 	.short	(.L_971 - .L_970)
.L_970:
        /*007c*/ 	.word	0x00000000
        /*0080*/ 	.short	0x0001
        /*0082*/ 	.short	0x0008
        /*0084*/ 	.byte	0x00, 0xf5, 0x21, 0x00


	//----- nvinfo : EIATTR_KPARAM_INFO
	.align		4
.L_971:
        /*0088*/ 	.byte	0x04, 0x17
        /*008a*/ 	.short	(.L_973 - .L_972)
.L_972:
        /*008c*/ 	.word	0x00000000
        /*0090*/ 	.short	0x0000
        /*0092*/ 	.short	0x0000
        /*0094*/ 	.byte	0x00, 0xf5, 0x21, 0x00


	//----- nvinfo : EIATTR_SPARSE_MMA_MASK
	.align		4
.L_973:
        /*0098*/ 	.byte	0x03, 0x50
        /*009a*/ 	.short	0x0000


	//----- nvinfo : EIATTR_MAXREG_COUNT
	.align		4
        /*009c*/ 	.byte	0x03, 0x1b
        /*009e*/ 	.short	0x00ff


	//----- nvinfo : EIATTR_MERCURY_ISA_VERSION
	.align		4
        /*00a0*/ 	.byte	0x03, 0x5f
        /*00a2*/ 	.short	0x0101


	//----- nvinfo : EIATTR_VRC_CTA_INIT_COUNT
	.align		4
        /*00a4*/ 	.byte	0x02, 0x4a
	.zero		1
	.zero		1


	//----- nvinfo : EIATTR_EXIT_INSTR_OFFSETS
	.align		4
        /*00a8*/ 	.byte	0x04, 0x1c
        /*00aa*/ 	.short	(.L_975 - .L_974)


	//   ....[0]....
.L_974:
        /*00ac*/ 	.word	0x000000e0


	//   ....[1]....
        /*00b0*/ 	.word	0x000002b0


	//----- nvinfo : EIATTR_CBANK_PARAM_SIZE
	.align		4
.L_975:
        /*00b4*/ 	.byte	0x03, 0x19
        /*00b6*/ 	.short	0x0040


	//----- nvinfo : EIATTR_PARAM_CBANK
	.align		4
        /*00b8*/ 	.byte	0x04, 0x0a
        /*00ba*/ 	.short	(.L_977 - .L_976)
	.align		4
.L_976:
        /*00bc*/ 	.word	index@(.nv.constant0.derNorm_part_2)
        /*00c0*/ 	.short	0x0380
        /*00c2*/ 	.short	0x0040


	//----- nvinfo : EIATTR_SW_WAR
	.align		4
.L_977:
        /*00c4*/ 	.byte	0x04, 0x36
        /*00c6*/ 	.short	(.L_979 - .L_978)
.L_978:
        /*00c8*/ 	.word	0x00000008
.L_979:


//--------------------- .nv.info.derMean_part_2   --------------------------
	.section	.nv.info.derMean_part_2,"",@"SHT_CUDA_INFO"
	.sectionflags	@""
	.align	4


	//----- nvinfo : EIATTR_CUDA_API_VERSION
	.align		4
        /*0000*/ 	.byte	0x04, 0x37
        /*0002*/ 	.short	(.L_981 - .L_980)
.L_980:
        /*0004*/ 	.word	0x00000082


	//----- nvinfo : EIATTR_KPARAM_INFO
	.align		4
.L_981:
        /*0008*/ 	.byte	0x04, 0x17
        /*000a*/ 	.short	(.L_983 - .L_982)
.L_982:
        /*000c*/ 	.word	0x00000000
        /*0010*/ 	.short	0x0006
        /*0012*/ 	.short	0x002c
        /*0014*/ 	.byte	0x00, 0xf0, 0x11, 0x00


	//----- nvinfo : EIATTR_KPARAM_INFO
	.align		4
.L_983:
        /*0018*/ 	.byte	0x04, 0x17
        /*001a*/ 	.short	(.L_985 - .L_984)
.L_984:
        /*001c*/ 	.word	0x00000000
        /*0020*/ 	.short	0x0005
        /*0022*/ 	.short	0x0028
        /*0024*/ 	.byte	0x00, 0xf0, 0x11, 0x00


	//----- nvinfo : EIATTR_KPARAM_INFO
	.align		4
.L_985:
        /*0028*/ 	.byte	0x04, 0x17
        /*002a*/ 	.short	(.L_987 - .L_986)
.L_986:
        /*002c*/ 	.word	0x00000000
        /*0030*/ 	.short	0x0004
        /*0032*/ 	.short	0x0020
        /*0034*/ 	.byte	0x00, 0xf5, 0x21, 0x00


	//----- nvinfo : EIATTR_KPARAM_INFO
	.align		4
.L_987:
        /*0038*/ 	.byte	0x04, 0x17
        /*003a*/ 	.short	(.L_989 - .L_988)
.L_988:
        /*003c*/ 	.word	0x00000000
        /*0040*/ 	.short	0x0003
        /*0042*/ 	.short	0x0018
        /*0044*/ 	.byte	0x00, 0xf5, 0x21, 0x00


	//----- nvinfo : EIATTR_KPARAM_INFO
	.align		4
.L_989:
        /*0048*/ 	.byte	0x04, 0x17
        /*004a*/ 	.short	(.L_991 - .L_990)
.L_990:
        /*004c*/ 	.word	0x00000000
        /*0050*/ 	.short	0x0002
        /*0052*/ 	.short	0x0010
        /*0054*/ 	.byte	0x00, 0xf5, 0x21, 0x00


	//----- nvinfo : EIATTR_KPARAM_INFO
	.align		4
.L_991:
        /*0058*/ 	.byte	0x04, 0x17
        /*005a*/ 	.short	(.L_993 - .L_992)
.L_992:
        /*005c*/ 	.word	0x00000000
        /*0060*/ 	.short	0x0001
        /*0062*/ 	.short	0x0008
        /*0064*/ 	.byte	0x00, 0xf5, 0x21, 0x00


	//----- nvinfo : EIATTR_KPARAM_INFO
	.align		4
.L_993:
        /*0068*/ 	.byte	0x04, 0x17
        /*006a*/ 	.short	(.L_995 - .L_994)
.L_994:
        /*006c*/ 	.word	0x00000000
        /*0070*/ 	.short	0x0000
        /*0072*/ 	.short	0x0000
        /*0074*/ 	.byte	0x00, 0xf5, 0x21, 0x00


	//----- nvinfo : EIATTR_SPARSE_MMA_MASK
	.align		4
.L_995:
        /*0078*/ 	.byte	0x03, 0x50
        /*007a*/ 	.short	0x0000


	//----- nvinfo : EIATTR_MAXREG_COUNT
	.align		4
        /*007c*/ 	.byte	0x03, 0x1b
        /*007e*/ 	.short	0x00ff


	//----- nvinfo : EIATTR_MERCURY_ISA_VERSION
	.align		4
        /*0080*/ 	.byte	0x03, 0x5f
        /*0082*/ 	.short	0x0101


	//----- nvinfo : EIATTR_VRC_CTA_INIT_COUNT
	.align		4
        /*0084*/ 	.byte	0x02, 0x4a
	.zero		1
	.zero		1


	//----- nvinfo : EIATTR_EXIT_INSTR_OFFSETS
	.align		4
        /*0088*/ 	.byte	0x04, 0x1c
        /*008a*/ 	.short	(.L_997 - .L_996)


	//   ....[0]....
.L_996:
        /*008c*/ 	.word	0x00000070


	//   ....[1]....
        /*0090*/ 	.word	0x00000fd0


	//----- nvinfo : EIATTR_CBANK_PARAM_SIZE
	.align		4
.L_997:
        /*0094*/ 	.byte	0x03, 0x19
        /*0096*/ 	.short	0x0030


	//----- nvinfo : EIATTR_PARAM_CBANK
	.align		4
        /*0098*/ 	.byte	0x04, 0x0a
        /*009a*/ 	.short	(.L_999 - .L_998)
	.align		4
.L_998:
        /*009c*/ 	.word	index@(.nv.constant0.derMean_part_2)
        /*00a0*/ 	.short	0x0380
        /*00a2*/ 	.short	0x0030


	//----- nvinfo : EIATTR_SW_WAR
	.align		4
.L_999:
        /*00a4*/ 	.byte	0x04, 0x36
        /*00a6*/ 	.short	(.L_1001 - .L_1000)
.L_1000:
        /*00a8*/ 	.word	0x00000008
.L_1001:


//--------------------- .nv.info.derVar_part_2    --------------------------
	.section	.nv.info.derVar_part_2,"",@"SHT_CUDA_INFO"
	.sectionflags	@""
	.align	4


	//----- nvinfo : EIATTR_CUDA_API_VERSION
	.align		4
        /*0000*/ 	.byte	0x04, 0x37
        /*0002*/ 	.short	(.L_1003 - .L_1002)
.L_1002:
        /*0004*/ 	.word	0x00000082


	//----- nvinfo : EIATTR_KPARAM_INFO
	.align		4
.L_1003:
        /*0008*/ 	.byte	0x04, 0x17
        /*000a*/ 	.short	(.L_1005 - .L_1004)
.L_1004:
        /*000c*/ 	.word	0x00000000
        /*0010*/ 	.short	0x0005
        /*0012*/ 	.short	0x0024
        /*0014*/ 	.byte	0x00, 0xf0, 0x11, 0x00


	//----- nvinfo : EIATTR_KPARAM_INFO
	.align		4
.L_1005:
        /*0018*/ 	.byte	0x04, 0x17
        /*001a*/ 	.short	(.L_1007 - .L_1006)
.L_1006:
        /*001c*/ 	.word	0x00000000
        /*0020*/ 	.short	0x0004
        /*0022*/ 	.short	0x0020
        /*0024*/ 	.byte	0x00, 0xf0, 0x11, 0x00


	//----- nvinfo : EIATTR_KPARAM_INFO
	.align		4
.L_1007:
        /*0028*/ 	.byte	0x04, 0x17
        /*002a*/ 	.short	(.L_1009 - .L_1008)
.L_1008:
        /*002c*/ 	.word	0x00000000
        /*0030*/ 	.short	0x0003
        /*0032*/ 	.short	0x0018
        /*0034*/ 	.byte	0x00, 0xf5, 0x21, 0x00


	//----- nvinfo : EIATTR_KPARAM_INFO
	.align		4
.L_1009:
        /*0038*/ 	.byte	0x04, 0x17
        /*003a*/ 	.short	(.L_1011 - .L_1010)
.L_1010:
        /*003c*/ 	.word	0x00000000
        /*0040*/ 	.short	0x0002
        /*0042*/ 	.short	0x0010
        /*0044*/ 	.byte	0x00, 0xf5, 0x21, 0x00


	//----- nvinfo : EIATTR_KPARAM_INFO
	.align		4
.L_1011:
        /*0048*/ 	.byte	0x04, 0x17
        /*004a*/ 	.short	(.L_1013 - .L_1012)
.L_1012:
        /*004c*/ 	.word	0x00000000
        /*0050*/ 	.short	0x0001
        /*0052*/ 	.short	0x0008
        /*0054*/ 	.byte	0x00, 0xf5, 0x21, 0x00


	//----- nvinfo : EIATTR_KPARAM_INFO
	.align		4
.L_1013:
        /*0058*/ 	.byte	0x04, 0x17
        /*005a*/ 	.short	(.L_1015 - .L_1014)
.L_1014:
        /*005c*/ 	.word	0x00000000
        /*0060*/ 	.short	0x0000
        /*0062*/ 	.short	0x0000
        /*0064*/ 	.byte	0x00, 0xf5, 0x21, 0x00


	//----- nvinfo : EIATTR_SPARSE_MMA_MASK
	.align		4
.L_1015:
        /*0068*/ 	.byte	0x03, 0x50
        /*006a*/ 	.short	0x0000


	//----- nvinfo : EIATTR_MAXREG_COUNT
	.align		4
        /*006c*/ 	.byte	0x03, 0x1b
        /*006e*/ 	.short	0x00ff


	//----- nvinfo : EIATTR_MERCURY_ISA_VERSION
	.align		4
        /*0070*/ 	.byte	0x03, 0x5f
        /*0072*/ 	.short	0x0101


	//----- nvinfo : EIATTR_VRC_CTA_INIT_COUNT
	.align		4
        /*0074*/ 	.byte	0x02, 0x4a
	.zero		1
	.zero		1


	//----- nvinfo : EIATTR_EXIT_INSTR_OFFSETS
	.align		4
        /*0078*/ 	.byte	0x04, 0x1c
        /*007a*/ 	.short	(.L_1017 - .L_1016)


	//   ....[0]....
.L_1016:
        /*007c*/ 	.word	0x00000070


	//   ....[1]....
        /*0080*/ 	.word	0x00000ba0


	//----- nvinfo : EIATTR_CBANK_PARAM_SIZE
	.align		4
.L_1017:
        /*0084*/ 	.byte	0x03, 0x19
        /*0086*/ 	.short	0x0028


	//----- nvinfo : EIATTR_PARAM_CBANK
	.align		4
        /*0088*/ 	.byte	0x04, 0x0a
        /*008a*/ 	.short	(.L_1019 - .L_1018)
	.align		4
.L_1018:
        /*008c*/ 	.word	index@(.nv.constant0.derVar_part_2)
        /*0090*/ 	.short	0x0380
        /*0092*/ 	.short	0x0028


	//----- nvinfo : EIATTR_SW_WAR
	.align		4
.L_1019:
        /*0094*/ 	.byte	0x04, 0x36
        /*0096*/ 	.short	(.L_1021 - .L_1020)
.L_1020:
        /*0098*/ 	.word	0x00000008
.L_1021:


//--------------------- .nv.info.generateErrorNorm --------------------------
	.section	.nv.info.generateErrorNorm,"",@"SHT_CUDA_INFO"
	.sectionflags	@""
	.align	4


	//----- nvinfo : EIATTR_CUDA_API_VERSION
	.align		4
        /*0000*/ 	.byte	0x04, 0x37
        /*0002*/ 	.short	(.L_1023 - .L_1022)
.L_1022:
        /*0004*/ 	.word	0x00000082


	//----- nvinfo : EIATTR_KPARAM_INFO
	.align		4
.L_1023:
        /*0008*/ 	.byte	0x04, 0x17
        /*000a*/ 	.short	(.L_1025 - .L_1024)
.L_1024:
        /*000c*/ 	.word	0x00000000
        /*0010*/ 	.short	0x0004
        /*0012*/ 	.short	0x001c
        /*0014*/ 	.byte	0x00, 0xf0, 0x11, 0x00


	//----- nvinfo : EIATTR_KPARAM_INFO
	.align		4
.L_1025:
        /*0018*/ 	.byte	0x04, 0x17
        /*001a*/ 	.short	(.L_1027 - .L_1026)
.L_1026:
        /*001c*/ 	.word	0x00000000
        /*0020*/ 	.short	0x0003
        /*0022*/ 	.short	0x0018
        /*0024*/ 	.byte	0x00, 0xf0, 0x11, 0x00


	//----- nvinfo : EIATTR_KPARAM_INFO
	.align		4
.L_1027:
        /*0028*/ 	.byte	0x04, 0x17
        /*002a*/ 	.short	(.L_1029 - .L_1028)
.L_1028:
        /*002c*/ 	.word	0x00000000
        /*0030*/ 	.short	0x0002
        /*0032*/ 	.short	0x0010
        /*0034*/ 	.byte	0x00, 0xf5, 0x21, 0x00


	//----- nvinfo : EIATTR_KPARAM_INFO
	.align		4
.L_1029:
        /*0038*/ 	.byte	0x04, 0x17
        /*003a*/ 	.short	(.L_1031 - .L_1030)
.L_1030:
        /*003c*/ 	.word	0x00000000
        /*0040*/ 	.short	0x0001
        /*0042*/ 	.short	0x0008
        /*0044*/ 	.byte	0x00, 0xf5, 0x21, 0x00


	//----- nvinfo : EIATTR_KPARAM_INFO
	.align		4
.L_1031:
        /*0048*/ 	.byte	0x04, 0x17
        /*004a*/ 	.short	(.L_1033 - .L_1032)
.L_1032:
        /*004c*/ 	.word	0x00000000
        /*0050*/ 	.short	0x0000
        /*0052*/ 	.short	0x0000
        /*0054*/ 	.byte	0x00, 0xf5, 0x21, 0x00


	//----- nvinfo : EIATTR_SPARSE_MMA_MASK
	.align		4
.L_1033:
        /*0058*/ 	.byte	0x03, 0x50
        /*005a*/ 	.short	0x0000


	//----- nvinfo : EIATTR_MAXREG_COUNT
	.align		4
        /*005c*/ 	.byte	0x03, 0x1b
        /*005e*/ 	.short	0x00ff


	//----- nvinfo : EIATTR_MERCURY_ISA_VERSION
	.align		4
        /*0060*/ 	.byte	0x03, 0x5f
        /*0062*/ 	.short	0x0101


	//----- nvinfo : EIATTR_VRC_CTA_INIT_COUNT
	.align		4
        /*0064*/ 	.byte	0x02, 0x4a
	.zero		1
	.zero		1


	//----- nvinfo : EIATTR_EXIT_INSTR_OFFSETS
	.align		4
        /*0068*/ 	.byte	0x04, 0x1c
        /*006a*/ 	.short	(.L_1035 - .L_1034)


	//   ....[0]....
.L_1034:
        /*006c*/ 	.word	0x000000f0


	//   ....[1]....
        /*0070*/ 	.word	0x000001b0


	//----- nvinfo : EIATTR_CBANK_PARAM_SIZE
	.align		4
.L_1035:
        /*0074*/ 	.byte	0x03, 0x19
        /*0076*/ 	.short	0x0020


	//----- nvinfo : EIATTR_PARAM_CBANK
	.align		4
        /*0078*/ 	.byte	0x04, 0x0a
        /*007a*/ 	.short	(.L_1037 - .L_1036)
	.align		4
.L_1036:
        /*007c*/ 	.word	index@(.nv.constant0.generateErrorNorm)
        /*0080*/ 	.short	0x0380
        /*0082*/ 	.short	0x0020


	//----- nvinfo : EIATTR_SW_WAR
	.align		4
.L_1037:
        /*0084*/ 	.byte	0x04, 0x36
        /*0086*/ 	.short	(.L_1039 - .L_1038)
.L_1038:
        /*0088*/ 	.word	0x00000008
.L_1039:


//--------------------- .nv.info.findMean_part    --------------------------
	.section	.nv.info.findMean_part,"",@"SHT_CUDA_INFO"
	.sectionflags	@""
	.align	4


	//----- nvinfo : EIATTR_CUDA_API_VERSION
	.align		4
        /*0000*/ 	.byte	0x04, 0x37
        /*0002*/ 	.short	(.L_1041 - .L_1040)
.L_1040:
        /*0004*/ 	.word	0x00000082


	//----- nvinfo : EIATTR_KPARAM_INFO
	.align		4
.L_1041:
        /*0008*/ 	.byte	0x04, 0x17
        /*000a*/ 	.short	(.L_1043 - .L_1042)
.L_1042:
        /*000c*/ 	.word	0x00000000
        /*0010*/ 	.short	0x0003
        /*0012*/ 	.short	0x0014
        /*0014*/ 	.byte	0x00, 0xf0, 0x11, 0x00


	//----- nvinfo : EIATTR_KPARAM_INFO
	.align		4
.L_1043:
        /*0018*/ 	.byte	0x04, 0x17
        /*001a*/ 	.short	(.L_1045 - .L_1044)
.L_1044:
        /*001c*/ 	.word	0x00000000
        /*0020*/ 	.short	0x0002
        /*0022*/ 	.short	0x0010
        /*0024*/ 	.byte	0x00, 0xf0, 0x11, 0x00


	//----- nvinfo : EIATTR_KPARAM_INFO
	.align		4
.L_1045:
        /*0028*/ 	.byte	0x04, 0x17
        /*002a*/ 	.short	(.L_1047 - .L_1046)
.L_1046:
        /*002c*/ 	.word	0x00000000
        /*0030*/ 	.short	0x0001
        /*0032*/ 	.short	0x0008
        /*0034*/ 	.byte	0x00, 0xf5, 0x21, 0x00


	//----- nvinfo : EIATTR_KPARAM_INFO
	.align		4
.L_1047:
        /*0038*/ 	.byte	0x04, 0x17
        /*003a*/ 	.short	(.L_1049 - .L_1048)
.L_1048:
        /*003c*/ 	.word	0x00000000
        /*0040*/ 	.short	0x0000
        /*0042*/ 	.short	0x0000
        /*0044*/ 	.byte	0x00, 0xf5, 0x21, 0x00


	//----- nvinfo : EIATTR_SPARSE_MMA_MASK
	.align		4
.L_1049:
        /*0048*/ 	.byte	0x03, 0x50
        /*004a*/ 	.short	0x0000


	//----- nvinfo : EIATTR_MAXREG_COUNT
	.align		4
        /*004c*/ 	.byte	0x03, 0x1b
        /*004e*/ 	.short	0x00ff


	//----- nvinfo : EIATTR_MERCURY_ISA_VERSION
	.align		4
        /*0050*/ 	.byte	0x03, 0x5f
        /*0052*/ 	.short	0x0101


	//----- nvinfo : EIATTR_VRC_CTA_INIT_COUNT
	.align		4
        /*0054*/ 	.byte	0x02, 0x4a
	.zero		1
	.zero		1


	//----- nvinfo : EIATTR_EXIT_INSTR_OFFSETS
	.align		4
        /*0058*/ 	.byte	0x04, 0x1c
        /*005a*/ 	.short	(.L_1051 - .L_1050)


	//   ....[0]....
.L_1050:
        /*005c*/ 	.word	0x00000070


	//   ....[1]....
        /*0060*/ 	.word	0x00000920


	//----- nvinfo : EIATTR_CBANK_PARAM_SIZE
	.align		4
.L_1051:
        /*0064*/ 	.byte	0x03, 0x19
        /*0066*/ 	.short	0x0018


	//----- nvinfo : EIATTR_PARAM_CBANK
	.align		4
        /*0068*/ 	.byte	0x04, 0x0a
        /*006a*/ 	.short	(.L_1053 - .L_1052)
	.align		4
.L_1052:
        /*006c*/ 	.word	index@(.nv.constant0.findMean_part)
        /*0070*/ 	.short	0x0380
        /*0072*/ 	.short	0x0018


	//----- nvinfo : EIATTR_SW_WAR
	.align		4
.L_1053:
        /*0074*/ 	.byte	0x04, 0x36
        /*0076*/ 	.short	(.L_1055 - .L_1054)
.L_1054:
        /*0078*/ 	.word	0x00000008
.L_1055:


//--------------------- .nv.info.derivativeWeight --------------------------
	.section	.nv.info.derivativeWeight,"",@"SHT_CUDA_INFO"
	.sectionflags	@""
	.align	4


	//----- nvinfo : EIATTR_CUDA_API_VERSION
	.align		4
        /*0000*/ 	.byte	0x04, 0x37
        /*0002*/ 	.short	(.L_1057 - .L_1056)
.L_1056:
        /*0004*/ 	.word	0x00000082


	//----- nvinfo : EIATTR_KPARAM_INFO
	.align		4
.L_1057:
        /*0008*/ 	.byte	0x04, 0x17
        /*000a*/ 	.short	(.L_1059 - .L_1058)
.L_1058:
        /*000c*/ 	.word	0x00000000
        /*0010*/ 	.short	0x0004
        /*0012*/ 	.short	0x001c
        /*0014*/ 	.byte	0x00, 0xf0, 0x11, 0x00


	//----- nvinfo : EIATTR_KPARAM_INFO
	.align		4
.L_1059:
        /*0018*/ 	.byte	0x04, 0x17
        /*001a*/ 	.short	(.L_1061 - .L_1060)
.L_1060:
        /*001c*/ 	.word	0x00000000
        /*0020*/ 	.short	0x0003
        /*0022*/ 	.short	0x0018
        /*0024*/ 	.byte	0x00, 0xf0, 0x11, 0x00


	//----- nvinfo : EIATTR_KPARAM_INFO
	.align		4
.L_1061:
        /*0028*/ 	.byte	0x04, 0x17
        /*002a*/ 	.short	(.L_1063 - .L_1062)
.L_1062:
        /*002c*/ 	.word	0x00000000
        /*0030*/ 	.short	0x0002
        /*0032*/ 	.short	0x0010
        /*0034*/ 	.byte	0x00, 0xf5, 0x21, 0x00


	//----- nvinfo : EIATTR_KPARAM_INFO
	.align		4
.L_1063:
        /*0038*/ 	.byte	0x04, 0x17
        /*003a*/ 	.short	(.L_1065 - .L_1064)
.L_1064:
        /*003c*/ 	.word	0x00000000
        /*0040*/ 	.short	0x0001
        /*0042*/ 	.short	0x0008
        /*0044*/ 	.byte	0x00, 0xf5, 0x21, 0x00


	//----- nvinfo : EIATTR_KPARAM_INFO
	.align		4
.L_1065:
        /*0048*/ 	.byte	0x04, 0x17
        /*004a*/ 	.short	(.L_1067 - .L_1066)
.L_1066:
        /*004c*/ 	.word	0x00000000
        /*0050*/ 	.short	0x0000
        /*0052*/ 	.short	0x0000
        /*0054*/ 	.byte	0x00, 0xf5, 0x21, 0x00


	//----- nvinfo : EIATTR_SPARSE_MMA_MASK
	.align		4
.L_1067:
        /*0058*/ 	.byte	0x03, 0x50
        /*005a*/ 	.short	0x0000


	//----- nvinfo : EIATTR_MAXREG_COUNT
	.align		4
        /*005c*/ 	.byte	0x03, 0x1b
        /*005e*/ 	.short	0x00ff


	//----- nvinfo : EIATTR_MERCURY_ISA_VERSION
	.align		4
        /*0060*/ 	.byte	0x03, 0x5f
        /*0062*/ 	.short	0x0101


	//----- nvinfo : EIATTR_VRC_CTA_INIT_COUNT
	.align		4
        /*0064*/ 	.byte	0x02, 0x4a
	.zero		1
	.zero		1


	//----- nvinfo : EIATTR_EXIT_INSTR_OFFSETS
	.align		4
        /*0068*/ 	.byte	0x04, 0x1c
        /*006a*/ 	.short	(.L_1069 - .L_1068)


	//   ....[0]....
.L_1068:
        /*006c*/ 	.word	0x00000080


	//   ....[1]....
        /*0070*/ 	.word	0x00000290


	//----- nvinfo : EIATTR_CBANK_PARAM_SIZE
	.align		4
.L_1069:
        /*0074*/ 	.byte	0x03, 0x19
        /*0076*/ 	.short	0x0020


	//----- nvinfo : EIATTR_PARAM_CBANK
	.align		4
        /*0078*/ 	.byte	0x04, 0x0a
        /*007a*/ 	.short	(.L_1071 - .L_1070)
	.align		4
.L_1070:
        /*007c*/ 	.word	index@(.nv.constant0.derivativeWeight)
        /*0080*/ 	.short	0x0380
        /*0082*/ 	.short	0x0020


	//----- nvinfo : EIATTR_SW_WAR
	.align		4
.L_1071:
        /*0084*/ 	.byte	0x04, 0x36
        /*0086*/ 	.short	(.L_1073 - .L_1072)
.L_1072:
        /*0088*/ 	.word	0x00000008
.L_1073:


//--------------------- .nv.info.dot_VectorAndMatrix --------------------------
	.section	.nv.info.dot_VectorAndMatrix,"",@"SHT_CUDA_INFO"
	.sectionflags	@""
	.align	4


	//----- nvinfo : EIATTR_CUDA_API_VERSION
	.align		4
        /*0000*/ 	.byte	0x04, 0x37
        /*0002*/ 	.short	(.L_1075 - .L_1074)
.L_1074:
        /*0004*/ 	.word	0x00000082


	//----- nvinfo : EIATTR_KPARAM_INFO
	.align		4
.L_1075:
        /*0008*/ 	.byte	0x04, 0x17
        /*000a*/ 	.short	(.L_1077 - .L_1076)
.L_1076:
        /*000c*/ 	.word	0x00000000
        /*0010*/ 	.short	0x0004
        /*0012*/ 	.short	0x001c
        /*0014*/ 	.byte	0x00, 0xf0, 0x11, 0x00


	//----- nvinfo : EIATTR_KPARAM_INFO
	.align		4
.L_1077:
        /*0018*/ 	.byte	0x04, 0x17
        /*001a*/ 	.short	(.L_1079 - .L_1078)
.L_1078:
        /*001c*/ 	.word	0x00000000
        /*0020*/ 	.short	0x0003
        /*0022*/ 	.short	0x0018
        /*0024*/ 	.byte	0x00, 0xf0, 0x11, 0x00


	//----- nvinfo : EIATTR_KPARAM_INFO
	.align		4
.L_1079:
        /*0028*/ 	.byte	0x04, 0x17
        /*002a*/ 	.short	(.L_1081 - .L_1080)
.L_1080:
        /*002c*/ 	.word	0x00000000
        /*0030*/ 	.short	0x0002
        /*0032*/ 	.short	0x0010
        /*0034*/ 	.byte	0x00, 0xf5, 0x21, 0x00


	//----- nvinfo : EIATTR_KPARAM_INFO
	.align		4
.L_1081:
        /*0038*/ 	.byte	0x04, 0x17
        /*003a*/ 	.short	(.L_1083 - .L_1082)
.L_1082:
        /*003c*/ 	.word	0x00000000
        /*0040*/ 	.short	0x0001
        /*0042*/ 	.short	0x0008
        /*0044*/ 	.byte	0x00, 0xf5, 0x21, 0x00


	//----- nvinfo : EIATTR_KPARAM_INFO
	.align		4
.L_1083:
        /*0048*/ 	.byte	0x04, 0x17
        /*004a*/ 	.short	(.L_1085 - .L_1084)
.L_1084:
        /*004c*/ 	.word	0x00000000
        /*0050*/ 	.short	0x0000
        /*0052*/ 	.short	0x0000
        /*0054*/ 	.byte	0x00, 0xf5, 0x21, 0x00


	//----- nvinfo : EIATTR_SPARSE_MMA_MASK
	.align		4
.L_1085:
        /*0058*/ 	.byte	0x03, 0x50
        /*005a*/ 	.short	0x0000


	//----- nvinfo : EIATTR_MAXREG_COUNT
	.align		4
        /*005c*/ 	.byte	0x03, 0x1b
        /*005e*/ 	.short	0x00ff


	//----- nvinfo : EIATTR_MERCURY_ISA_VERSION
	.align		4
        /*0060*/ 	.byte	0x03, 0x5f
        /*0062*/ 	.short	0x0101


	//----- nvinfo : EIATTR_VRC_CTA_INIT_COUNT
	.align		4
        /*0064*/ 	.byte	0x02, 0x4a
	.zero		1
	.zero		1


	//----- nvinfo : EIATTR_EXIT_INSTR_OFFSETS
	.align		4
        /*0068*/ 	.byte	0x04, 0x1c
        /*006a*/ 	.short	(.L_1087 - .L_1086)


	//   ....[0]....
.L_1086:
        /*006c*/ 	.word	0x00000070


	//   ....[1]....
        /*0070*/ 	.word	0x00000a70


	//----- nvinfo : EIATTR_CBANK_PARAM_SIZE
	.align		4
.L_1087:
        /*0074*/ 	.byte	0x03, 0x19
        /*0076*/ 	.short	0x0020


	//----- nvinfo : EIATTR_PARAM_CBANK
	.align		4
        /*0078*/ 	.byte	0x04, 0x0a
        /*007a*/ 	.short	(.L_1089 - .L_1088)
	.align		4
.L_1088:
        /*007c*/ 	.word	index@(.nv.constant0.dot_VectorAndMatrix)
        /*0080*/ 	.short	0x0380
        /*0082*/ 	.short	0x0020


	//----- nvinfo : EIATTR_SW_WAR
	.align		4
.L_1089:
        /*0084*/ 	.byte	0x04, 0x36
        /*0086*/ 	.short	(.L_1091 - .L_1090)
.L_1090:
        /*0088*/ 	.word	0x00000008
.L_1091:


//--------------------- .nv.info.add3             --------------------------
	.section	.nv.info.add3,"",@"SHT_CUDA_INFO"
	.sectionflags	@""
	.align	4


	//----- nvinfo : EIATTR_CUDA_API_VERSION
	.align		4
        /*0000*/ 	.byte	0x04, 0x37
        /*0002*/ 	.short	(.L_1093 - .L_1092)
.L_1092:
        /*0004*/ 	.word	0x00000082


	//----- nvinfo : EIATTR_KPARAM_INFO
	.align		4
.L_1093:
        /*0008*/ 	.byte	0x04, 0x17
        /*000a*/ 	.short	(.L_1095 - .L_1094)
.L_1094:
        /*000c*/ 	.word	0x00000000
        /*0010*/ 	.short	0x0003
        /*0012*/ 	.short	0x0014
        /*0014*/ 	.byte	0x00, 0xf0, 0x11, 0x00


	//----- nvinfo : EIATTR_KPARAM_INFO
	.align		4
.L_1095:
        /*0018*/ 	.byte	0x04, 0x17
        /*001a*/ 	.short	(.L_1097 - .L_1096)
.L_1096:
        /*001c*/ 	.word	0x00000000
        /*0020*/ 	.short	0x0002
        /*0022*/ 	.short	0x0010
        /*0024*/ 	.byte	0x00, 0xf0, 0x11, 0x00


	//----- nvinfo : EIATTR_KPARAM_INFO
	.align		4
.L_1097:
        /*0028*/ 	.byte	0x04, 0x17
        /*002a*/ 	.short	(.L_1099 - .L_1098)
.L_1098:
        /*002c*/ 	.word	0x00000000
        /*0030*/ 	.short	0x0001
        /*0032*/ 	.short	0x0008
        /*0034*/ 	.byte	0x00, 0xf5, 0x21, 0x00


	//----- nvinfo : EIATTR_KPARAM_INFO
	.align		4
.L_1099:
        /*0038*/ 	.byte	0x04, 0x17
        /*003a*/ 	.short	(.L_1101 - .L_1100)
.L_1100:
        /*003c*/ 	.word	0x00000000
        /*0040*/ 	.short	0x0000
        /*0042*/ 	.short	0x0000
        /*0044*/ 	.byte	0x00, 0xf5, 0x21, 0x00


	//----- nvinfo : EIATTR_SPARSE_MMA_MASK
	.align		4
.L_1101:
        /*0048*/ 	.byte	0x03, 0x50
        /*004a*/ 	.short	0x0000


	//----- nvinfo : EIATTR_MAXREG_COUNT
	.align		4
        /*004c*/ 	.byte	0x03, 0x1b
        /*004e*/ 	.short	0x00ff


	//----- nvinfo : EIATTR_MERCURY_ISA_VERSION
	.align		4
        /*0050*/ 	.byte	0x03, 0x5f
        /*0052*/ 	.short	0x0101


	//----- nvinfo : EIATTR_VRC_CTA_INIT_COUNT
	.align		4
        /*0054*/ 	.byte	0x02, 0x4a
	.zero		1
	.zero		1


	//----- nvinfo : EIATTR_EXIT_INSTR_OFFSETS
	.align		4
        /*0058*/ 	.byte	0x04, 0x1c
        /*005a*/ 	.short	(.L_1103 - .L_1102)


	//   ....[0]....
.L_1102:
        /*005c*/ 	.word	0x000000f0


	//   ....[1]....
        /*0060*/ 	.word	0x00000190


	//----- nvinfo : EIATTR_CBANK_PARAM_SIZE
	.align		4
.L_1103:
        /*0064*/ 	.byte	0x03, 0x19
        /*0066*/ 	.short	0x0018


	//----- nvinfo : EIATTR_PARAM_CBANK
	.align		4
        /*0068*/ 	.byte	0x04, 0x0a
        /*006a*/ 	.short	(.L_1105 - .L_1104)
	.align		4
.L_1104:
        /*006c*/ 	.word	index@(.nv.constant0.add3)
        /*0070*/ 	.short	0x0380
        /*0072*/ 	.short	0x0018


	//----- nvinfo : EIATTR_SW_WAR
	.align		4
.L_1105:
        /*0074*/ 	.byte	0x04, 0x36
        /*0076*/ 	.short	(.L_1107 - .L_1106)
.L_1106:
        /*0078*/ 	.word	0x00000008
.L_1107:


//--------------------- .nv.info.backImageVector  --------------------------
	.section	.nv.info.backImageVector,"",@"SHT_CUDA_INFO"
	.sectionflags	@""
	.align	4


	//----- nvinfo : EIATTR_CUDA_API_VERSION
	.align		4
        /*0000*/ 	.byte	0x04, 0x37
        /*0002*/ 	.short	(.L_1109 - .L_1108)
.L_1108:
        /*0004*/ 	.word	0x00000082


	//----- nvinfo : EIATTR_KPARAM_INFO
	.align		4
.L_1109:
        /*0008*/ 	.byte	0x04, 0x17
        /*000a*/ 	.short	(.L_1111 - .L_1110)
.L_1110:
        /*000c*/ 	.word	0x00000000
        /*0010*/ 	.short	0x0005
        /*0012*/ 	.short	0x001c
        /*0014*/ 	.byte	0x00, 0xf0, 0x11, 0x00


	//----- nvinfo : EIATTR_KPARAM_INFO
	.align		4
.L_1111:
        /*0018*/ 	.byte	0x04, 0x17
        /*001a*/ 	.short	(.L_1113 - .L_1112)
.L_1112:
        /*001c*/ 	.word	0x00000000
        /*0020*/ 	.short	0x0004
        /*0022*/ 	.short	0x0018
        /*0024*/ 	.byte	0x00, 0xf0, 0x11, 0x00


	//----- nvinfo : EIATTR_KPARAM_INFO
	.align		4
.L_1113:
        /*0028*/ 	.byte	0x04, 0x17
        /*002a*/ 	.short	(.L_1115 - .L_1114)
.L_1114:
        /*002c*/ 	.word	0x00000000
        /*0030*/ 	.short	0x0003
        /*0032*/ 	.short	0x0014
        /*0034*/ 	.byte	0x00, 0xf0, 0x11, 0x00


	//----- nvinfo : EIATTR_KPARAM_INFO
	.align		4
.L_1115:
        /*0038*/ 	.byte	0x04, 0x17
        /*003a*/ 	.short	(.L_1117 - .L_1116)
.L_1116:
        /*003c*/ 	.word	0x00000000
        /*0040*/ 	.short	0x0002
        /*0042*/ 	.short	0x0010
        /*0044*/ 	.byte	0x00, 0xf0, 0x11, 0x00


	//----- nvinfo : EIATTR_KPARAM_INFO
	.align		4
.L_1117:
        /*0048*/ 	.byte	0x04, 0x17
        /*004a*/ 	.short	(.L_1119 - .L_1118)
.L_1118:
        /*004c*/ 	.word	0x00000000
        /*0050*/ 	.short	0x0001
        /*0052*/ 	.short	0x0008
        /*0054*/ 	.byte	0x00, 0xf5, 0x21, 0x00


	//----- nvinfo : EIATTR_KPARAM_INFO
	.align		4
.L_1119:
        /*0058*/ 	.byte	0x04, 0x17
        /*005a*/ 	.short	(.L_1121 - .L_1120)
.L_1120:
        /*005c*/ 	.word	0x00000000
        /*0060*/ 	.short	0x0000
        /*0062*/ 	.short	0x0000
        /*0064*/ 	.byte	0x00, 0xf5, 0x21, 0x00


	//----- nvinfo : EIATTR_SPARSE_MMA_MASK
	.align		4
.L_1121:
        /*0068*/ 	.byte	0x03, 0x50
        /*006a*/ 	.short	0x0000


	//----- nvinfo : EIATTR_MAXREG_COUNT
	.align		4
        /*006c*/ 	.byte	0x03, 0x1b
        /*006e*/ 	.short	0x00ff


	//----- nvinfo : EIATTR_MERCURY_ISA_VERSION
	.align		4
        /*0070*/ 	.byte	0x03, 0x5f
        /*0072*/ 	.short	0x0101


	//----- nvinfo : EIATTR_VRC_CTA_INIT_COUNT
	.align		4
        /*0074*/ 	.byte	0x02, 0x4a
	.zero		1
	.zero		1


	//----- nvinfo : EIATTR_EXIT_INSTR_OFFSETS
	.align		4
        /*0078*/ 	.byte	0x04, 0x1c
        /*007a*/ 	.short	(.L_1123 - .L_1122)


	//   ....[0]....
.L_1122:
        /*007c*/ 	.word	0x00000140


	//   ....[1]....
        /*0080*/ 	.word	0x00000480


	//   ....[2]....
        /*0084*/ 	.word	0x00000d70


	//----- nvinfo : EIATTR_CBANK_PARAM_SIZE
	.align		4
.L_1123:
        /*0088*/ 	.byte	0x03, 0x19
        /*008a*/ 	.short	0x0020


	//----- nvinfo : EIATTR_PARAM_CBANK
	.align		4
        /*008c*/ 	.byte	0x04, 0x0a
        /*008e*/ 	.short	(.L_1125 - .L_1124)
	.align		4
.L_1124:
        /*0090*/ 	.word	index@(.nv.constant0.backImageVector)
        /*0094*/ 	.short	0x0380
        /*0096*/ 	.short	0x0020


	//----- nvinfo : EIATTR_SW_WAR
	.align		4
.L_1125:
        /*0098*/ 	.byte	0x04, 0x36
        /*009a*/ 	.short	(.L_1127 - .L_1126)
.L_1126:
        /*009c*/ 	.word	0x00000008
.L_1127:


//--------------------- .nv.info.imageVector      --------------------------
	.section	.nv.info.imageVector,"",@"SHT_CUDA_INFO"
	.sectionflags	@""
	.align	4


	//----- nvinfo : EIATTR_CUDA_API_VERSION
	.align		4
        /*0000*/ 	.byte	0x04, 0x37
        /*0002*/ 	.short	(.L_1129 - .L_1128)
.L_1128:
        /*0004*/ 	.word	0x00000082


	//----- nvinfo : EIATTR_KPARAM_INFO
	.align		4
.L_1129:
        /*0008*/ 	.byte	0x04, 0x17
        /*000a*/ 	.short	(.L_1131 - .L_1130)
.L_1130:
        /*000c*/ 	.word	0x00000000
        /*0010*/ 	.short	0x0005
        /*0012*/ 	.short	0x001c
        /*0014*/ 	.byte	0x00, 0xf0, 0x11, 0x00


	//----- nvinfo : EIATTR_KPARAM_INFO
	.align		4
.L_1131:
        /*0018*/ 	.byte	0x04, 0x17
        /*001a*/ 	.short	(.L_1133 - .L_1132)
.L_1132:
        /*001c*/ 	.word	0x00000000
        /*0020*/ 	.short	0x0004
        /*0022*/ 	.short	0x0018
        /*0024*/ 	.byte	0x00, 0xf0, 0x11, 0x00


	//----- nvinfo : EIATTR_KPARAM_INFO
	.align		4
.L_1133:
        /*0028*/ 	.byte	0x04, 0x17
        /*002a*/ 	.short	(.L_1135 - .L_1134)
.L_1134:
        /*002c*/ 	.word	0x00000000
        /*0030*/ 	.short	0x0003
        /*0032*/ 	.short	0x0014
        /*0034*/ 	.byte	0x00, 0xf0, 0x11, 0x00


	//----- nvinfo : EIATTR_KPARAM_INFO
	.align		4
.L_1135:
        /*0038*/ 	.byte	0x04, 0x17
        /*003a*/ 	.short	(.L_1137 - .L_1136)
.L_1136:
        /*003c*/ 	.word	0x00000000
        /*0040*/ 	.short	0x0002
        /*0042*/ 	.short	0x0010
        /*0044*/ 	.byte	0x00, 0xf0, 0x11, 0x00


	//----- nvinfo : EIATTR_KPARAM_INFO
	.align		4
.L_1137:
        /*0048*/ 	.byte	0x04, 0x17
        /*004a*/ 	.short	(.L_1139 - .L_1138)
.L_1138:
        /*004c*/ 	.word	0x00000000
        /*0050*/ 	.short	0x0001
        /*0052*/ 	.short	0x0008
        /*0054*/ 	.byte	0x00, 0xf5, 0x21, 0x00


	//----- nvinfo : EIATTR_KPARAM_INFO
	.align		4
.L_1139:
        /*0058*/ 	.byte	0x04, 0x17
        /*005a*/ 	.short	(.L_1141 - .L_1140)
.L_1140:
        /*005c*/ 	.word	0x00000000
        /*0060*/ 	.short	0x0000
        /*0062*/ 	.short	0x0000
        /*0064*/ 	.byte	0x00, 0xf5, 0x21, 0x00


	//----- nvinfo : EIATTR_SPARSE_MMA_MASK
	.align		4
.L_1141:
        /*0068*/ 	.byte	0x03, 0x50
        /*006a*/ 	.short	0x0000


	//----- nvinfo : EIATTR_MAXREG_COUNT
	.align		4
        /*006c*/ 	.byte	0x03, 0x1b
        /*006e*/ 	.short	0x00ff


	//----- nvinfo : EIATTR_MERCURY_ISA_VERSION
	.align		4
        /*0070*/ 	.byte	0x03, 0x5f
        /*0072*/ 	.short	0x0101


	//----- nvinfo : EIATTR_VRC_CTA_INIT_COUNT
	.align		4
        /*0074*/ 	.byte	0x02, 0x4a
	.zero		1
	.zero		1


	//----- nvinfo : EIATTR_EXIT_INSTR_OFFSETS
	.align		4
        /*0078*/ 	.byte	0x04, 0x1c
        /*007a*/ 	.short	(.L_1143 - .L_1142)


	//   ....[0]....
.L_1142:
        /*007c*/ 	.word	0x00000140


	//   ....[1]....
        /*0080*/ 	.word	0x00000480


	//   ....[2]....
        /*0084*/ 	.word	0x00000d70


	//----- nvinfo : EIATTR_CBANK_PARAM_SIZE
	.align		4
.L_1143:
        /*0088*/ 	.byte	0x03, 0x19
        /*008a*/ 	.short	0x0020


	//----- nvinfo : EIATTR_PARAM_CBANK
	.align		4
        /*008c*/ 	.byte	0x04, 0x0a
        /*008e*/ 	.short	(.L_1145 - .L_1144)
	.align		4
.L_1144:
        /*0090*/ 	.word	index@(.nv.constant0.imageVector)
        /*0094*/ 	.short	0x0380
        /*0096*/ 	.short	0x0020


	//----- nvinfo : EIATTR_SW_WAR
	.align		4
.L_1145:
        /*0098*/ 	.byte	0x04, 0x36
        /*009a*/ 	.short	(.L_1147 - .L_1146)
.L_1146:
        /*009c*/ 	.word	0x00000008
.L_1147:


//--------------------- .nv.info.multiplyIndex    --------------------------
	.section	.nv.info.multiplyIndex,"",@"SHT_CUDA_INFO"
	.sectionflags	@""
	.align	4


	//----- nvinfo : EIATTR_CUDA_API_VERSION
	.align		4
        /*0000*/ 	.byte	0x04, 0x37
        /*0002*/ 	.short	(.L_1149 - .L_1148)
.L_1148:
        /*0004*/ 	.word	0x00000082


	//----- nvinfo : EIATTR_KPARAM_INFO
	.align		4
.L_1149:
        /*0008*/ 	.byte	0x04, 0x17
        /*000a*/ 	.short	(.L_1151 - .L_1150)
.L_1150:
        /*000c*/ 	.word	0x00000000
        /*0010*/ 	.short	0x0002
        /*0012*/ 	.short	0x000c
        /*0014*/ 	.byte	0x00, 0xf0, 0x11, 0x00


	//----- nvinfo : EIATTR_KPARAM_INFO
	.align		4
.L_1151:
        /*0018*/ 	.byte	0x04, 0x17
        /*001a*/ 	.short	(.L_1153 - .L_1152)
.L_1152:
        /*001c*/ 	.word	0x00000000
        /*0020*/ 	.short	0x0001
        /*0022*/ 	.short	0x0008
        /*0024*/ 	.byte	0x00, 0xf0, 0x11, 0x00


	//----- nvinfo : EIATTR_KPARAM_INFO
	.align		4
.L_1153:
        /*0028*/ 	.byte	0x04, 0x17
        /*002a*/ 	.short	(.L_1155 - .L_1154)
.L_1154:
        /*002c*/ 	.word	0x00000000
        /*0030*/ 	.short	0x0000
        /*0032*/ 	.short	0x0000
        /*0034*/ 	.byte	0x00, 0xf5, 0x21, 0x00


	//----- nvinfo : EIATTR_SPARSE_MMA_MASK
	.align		4
.L_1155:
        /*0038*/ 	.byte	0x03, 0x50
        /*003a*/ 	.short	0x0000


	//----- nvinfo : EIATTR_MAXREG_COUNT
	.align		4
        /*003c*/ 	.byte	0x03, 0x1b
        /*003e*/ 	.short	0x00ff


	//----- nvinfo : EIATTR_MERCURY_ISA_VERSION
	.align		4
        /*0040*/ 	.byte	0x03, 0x5f
        /*0042*/ 	.short	0x0101


	//----- nvinfo : EIATTR_VRC_CTA_INIT_COUNT
	.align		4
        /*0044*/ 	.byte	0x02, 0x4a
	.zero		1
	.zero		1


	//----- nvinfo : EIATTR_EXIT_INSTR_OFFSETS
	.align		4
        /*0048*/ 	.byte	0x04, 0x1c
        /*004a*/ 	.short	(.L_1157 - .L_1156)


	//   ....[0]....
.L_1156:
        /*004c*/ 	.word	0x00000070


	//   ....[1]....
        /*0050*/ 	.word	0x000000f0


	//----- nvinfo : EIATTR_CBANK_PARAM_SIZE
	.align		4
.L_1157:
        /*0054*/ 	.byte	0x03, 0x19
        /*0056*/ 	.short	0x0010


	//----- nvinfo : EIATTR_PARAM_CBANK
	.align		4
        /*0058*/ 	.byte	0x04, 0x0a
        /*005a*/ 	.short	(.L_1159 - .L_1158)
	.align		4
.L_1158:
        /*005c*/ 	.word	index@(.nv.constant0.multiplyIndex)
        /*0060*/ 	.short	0x0380
        /*0062*/ 	.short	0x0010


	//----- nvinfo : EIATTR_SW_WAR
	.align		4
.L_1159:
        /*0064*/ 	.byte	0x04, 0x36
        /*0066*/ 	.short	(.L_1161 - .L_1160)
.L_1160:
        /*0068*/ 	.word	0x00000008
.L_1161:


//--------------------- .nv.info.set              --------------------------
	.section	.nv.info.set,"",@"SHT_CUDA_INFO"
	.sectionflags	@""
	.align	4


	//----- nvinfo : EIATTR_CUDA_API_VERSION
	.align		4
        /*0000*/ 	.byte	0x04, 0x37
        /*0002*/ 	.short	(.L_1163 - .L_1162)
.L_1162:
        /*0004*/ 	.word	0x00000082


	//----- nvinfo : EIATTR_KPARAM_INFO
	.align		4
.L_1163:
        /*0008*/ 	.byte	0x04, 0x17
        /*000a*/ 	.short	(.L_1165 - .L_1164)
.L_1164:
        /*000c*/ 	.word	0x00000000
        /*0010*/ 	.short	0x0002
        /*0012*/ 	.short	0x000c
        /*0014*/ 	.byte	0x00, 0xf0, 0x11, 0x00


	//----- nvinfo : EIATTR_KPARAM_INFO
	.align		4
.L_1165:
        /*0018*/ 	.byte	0x04, 0x17
        /*001a*/ 	.short	(.L_1167 - .L_1166)
.L_1166:
        /*001c*/ 	.word	0x00000000
        /*0020*/ 	.short	0x0001
        /*0022*/ 	.short	0x0008
        /*0024*/ 	.byte	0x00, 0xf0, 0x11, 0x00


	//----- nvinfo : EIATTR_KPARAM_INFO
	.align		4
.L_1167:
        /*0028*/ 	.byte	0x04, 0x17
        /*002a*/ 	.short	(.L_1169 - .L_1168)
.L_1168:
        /*002c*/ 	.word	0x00000000
        /*0030*/ 	.short	0x0000
        /*0032*/ 	.short	0x0000
        /*0034*/ 	.byte	0x00, 0xf5, 0x21, 0x00


	//----- nvinfo : EIATTR_SPARSE_MMA_MASK
	.align		4
.L_1169:
        /*0038*/ 	.byte	0x03, 0x50
        /*003a*/ 	.short	0x0000


	//----- nvinfo : EIATTR_MAXREG_COUNT
	.align		4
        /*003c*/ 	.byte	0x03, 0x1b
        /*003e*/ 	.short	0x00ff


	//----- nvinfo : EIATTR_MERCURY_ISA_VERSION
	.align		4
        /*0040*/ 	.byte	0x03, 0x5f
        /*0042*/ 	.short	0x0101


	//----- nvinfo : EIATTR_VRC_CTA_INIT_COUNT
	.align		4
        /*0044*/ 	.byte	0x02, 0x4a
	.zero		1
	.zero		1


	//----- nvinfo : EIATTR_EXIT_INSTR_OFFSETS
	.align		4
        /*0048*/ 	.byte	0x04, 0x1c
        /*004a*/ 	.short	(.L_1171 - .L_1170)


	//   ....[0]....
.L_1170:
        /*004c*/ 	.word	0x00000060


	//----- nvinfo : EIATTR_CBANK_PARAM_SIZE
	.align		4
.L_1171:
        /*0050*/ 	.byte	0x03, 0x19
        /*0052*/ 	.short	0x0010


	//----- nvinfo : EIATTR_PARAM_CBANK
	.align		4
        /*0054*/ 	.byte	0x04, 0x0a
        /*0056*/ 	.short	(.L_1173 - .L_1172)
	.align		4
.L_1172:
        /*0058*/ 	.word	index@(.nv.constant0.set)
        /*005c*/ 	.short	0x0380
        /*005e*/ 	.short	0x0010


	//----- nvinfo : EIATTR_SW_WAR
	.align		4
.L_1173:
        /*0060*/ 	.byte	0x04, 0x36
        /*0062*/ 	.short	(.L_1175 - .L_1174)
.L_1174:
        /*0064*/ 	.word	0x00000008
.L_1175:


//--------------------- .nv.info.gelu             --------------------------
	.section	.nv.info.gelu,"",@"SHT_CUDA_INFO"
	.sectionflags	@""
	.align	4


	//----- nvinfo : EIATTR_CUDA_API_VERSION
	.align		4
        /*0000*/ 	.byte	0x04, 0x37
        /*0002*/ 	.short	(.L_1177 - .L_1176)
.L_1176:
        /*0004*/ 	.word	0x00000082


	//----- nvinfo : EIATTR_KPARAM_INFO
	.align		4
.L_1177:
        /*0008*/ 	.byte	0x04, 0x17
        /*000a*/ 	.short	(.L_1179 - .L_1178)
.L_1178:
        /*000c*/ 	.word	0x00000000
        /*0010*/ 	.short	0x0002
        /*0012*/ 	.short	0x0010
        /*0014*/ 	.byte	0x00, 0xf0, 0x11, 0x00


	//----- nvinfo : EIATTR_KPARAM_INFO
	.align		4
.L_1179:
        /*0018*/ 	.byte	0x04, 0x17
        /*001a*/ 	.short	(.L_1181 - .L_1180)
.L_1180:
        /*001c*/ 	.word	0x00000000
        /*0020*/ 	.short	0x0001
        /*0022*/ 	.short	0x0008
        /*0024*/ 	.byte	0x00, 0xf5, 0x21, 0x00


	//----- nvinfo : EIATTR_KPARAM_INFO
	.align		4
.L_1181:
        /*0028*/ 	.byte	0x04, 0x17
        /*002a*/ 	.short	(.L_1183 - .L_1182)
.L_1182:
        /*002c*/ 	.word	0x00000000
        /*0030*/ 	.short	0x0000
        /*0032*/ 	.short	0x0000
        /*0034*/ 	.byte	0x00, 0xf5, 0x21, 0x00


	//----- nvinfo : EIATTR_SPARSE_MMA_MASK
	.align		4
.L_1183:
        /*0038*/ 	.byte	0x03, 0x50
        /*003a*/ 	.short	0x0000


	//----- nvinfo : EIATTR_MAXREG_COUNT
	.align		4
        /*003c*/ 	.byte	0x03, 0x1b
        /*003e*/ 	.short	0x00ff


	//----- nvinfo : EIATTR_MERCURY_ISA_VERSION
	.align		4
        /*0040*/ 	.byte	0x03, 0x5f
        /*0042*/ 	.short	0x0101


	//----- nvinfo : EIATTR_VRC_CTA_INIT_COUNT
	.align		4
        /*0044*/ 	.byte	0x02, 0x4a
	.zero		1
	.zero		1


	//----- nvinfo : EIATTR_EXIT_INSTR_OFFSETS
	.align		4
        /*0048*/ 	.byte	0x04, 0x1c
        /*004a*/ 	.short	(.L_1185 - .L_1184)


	//   ....[0]....
.L_1184:
        /*004c*/ 	.word	0x00000070


	//   ....[1]....
        /*0050*/ 	.word	0x000007b0


	//----- nvinfo : EIATTR_CRS_STACK_SIZE
	.align		4
.L_1185:
        /*0054*/ 	.byte	0x04, 0x1e
        /*0056*/ 	.short	(.L_1187 - .L_1186)
.L_1186:
        /*0058*/ 	.word	0x00000000


	//----- nvinfo : EIATTR_CBANK_PARAM_SIZE
	.align		4
.L_1187:
        /*005c*/ 	.byte	0x03, 0x19
        /*005e*/ 	.short	0x0014


	//----- nvinfo : EIATTR_PARAM_CBANK
	.align		4
        /*0060*/ 	.byte	0x04, 0x0a
        /*0062*/ 	.short	(.L_1189 - .L_1188)
	.align		4
.L_1188:
        /*0064*/ 	.word	index@(.nv.constant0.gelu)
        /*0068*/ 	.short	0x0380
        /*006a*/ 	.short	0x0014


	//----- nvinfo : EIATTR_SW_WAR
	.align		4
.L_1189:
        /*006c*/ 	.byte	0x04, 0x36
        /*006e*/ 	.short	(.L_1191 - .L_1190)
.L_1190:
        /*0070*/ 	.word	0x00000008
.L_1191:


//--------------------- .nv.info.fill             --------------------------
	.section	.nv.info.fill,"",@"SHT_CUDA_INFO"
	.sectionflags	@""
	.align	4


	//----- nvinfo : EIATTR_CUDA_API_VERSION
	.align		4
        /*0000*/ 	.byte	0x04, 0x37
        /*0002*/ 	.short	(.L_1193 - .L_1192)
.L_1192:
        /*0004*/ 	.word	0x00000082


	//----- nvinfo : EIATTR_KPARAM_INFO
	.align		4
.L_1193:
        /*0008*/ 	.byte	0x04, 0x17
        /*000a*/ 	.short	(.L_1195 - .L_1194)
.L_1194:
        /*000c*/ 	.word	0x00000000
        /*0010*/ 	.short	0x0002
        /*0012*/ 	.short	0x000c
        /*0014*/ 	.byte	0x00, 0xf0, 0x11, 0x00


	//----- nvinfo : EIATTR_KPARAM_INFO
	.align		4
.L_1195:
        /*0018*/ 	.byte	0x04, 0x17
        /*001a*/ 	.short	(.L_1197 - .L_1196)
.L_1196:
        /*001c*/ 	.word	0x00000000
        /*0020*/ 	.short	0x0001
        /*0022*/ 	.short	0x0008
        /*0024*/ 	.byte	0x00, 0xf0, 0x11, 0x00


	//----- nvinfo : EIATTR_KPARAM_INFO
	.align		4
.L_1197:
        /*0028*/ 	.byte	0x04, 0x17
        /*002a*/ 	.short	(.L_1199 - .L_1198)
.L_1198:
        /*002c*/ 	.word	0x00000000
        /*0030*/ 	.short	0x0000
        /*0032*/ 	.short	0x0000
        /*0034*/ 	.byte	0x00, 0xf5, 0x21, 0x00


	//----- nvinfo : EIATTR_SPARSE_MMA_MASK
	.align		4
.L_1199:
        /*0038*/ 	.byte	0x03, 0x50
        /*003a*/ 	.short	0x0000


	//----- nvinfo : EIATTR_MAXREG_COUNT
	.align		4
        /*003c*/ 	.byte	0x03, 0x1b
        /*003e*/ 	.short	0x00ff


	//----- nvinfo : EIATTR_MERCURY_ISA_VERSION
	.align		4
        /*0040*/ 	.byte	0x03, 0x5f
        /*0042*/ 	.short	0x0101


	//----- nvinfo : EIATTR_VRC_CTA_INIT_COUNT
	.align		4
        /*0044*/ 	.byte	0x02, 0x4a
	.zero		1
	.zero		1


	//----- nvinfo : EIATTR_EXIT_INSTR_OFFSETS
	.align		4
        /*0048*/ 	.byte	0x04, 0x1c
        /*004a*/ 	.short	(.L_1201 - .L_1200)


	//   ....[0]....
.L_1200:
        /*004c*/ 	.word	0x00000070


	//   ....[1]....
        /*0050*/ 	.word	0x000000d0


	//----- nvinfo : EIATTR_CBANK_PARAM_SIZE
	.align		4
.L_1201:
        /*0054*/ 	.byte	0x03, 0x19
        /*0056*/ 	.short	0x0010


	//----- nvinfo : EIATTR_PARAM_CBANK
	.align		4
        /*0058*/ 	.byte	0x04, 0x0a
        /*005a*/ 	.short	(.L_1203 - .L_1202)
	.align		4
.L_1202:
        /*005c*/ 	.word	index@(.nv.constant0.fill)
        /*0060*/ 	.short	0x0380
        /*0062*/ 	.short	0x0010


	//----- nvinfo : EIATTR_SW_WAR
	.align		4
.L_1203:
        /*0064*/ 	.byte	0x04, 0x36
        /*0066*/ 	.short	(.L_1205 - .L_1204)
.L_1204:
        /*0068*/ 	.word	0x00000008
.L_1205:


//--------------------- .nv.callgraph             --------------------------
	.section	.nv.callgraph,"",@"SHT_CUDA_CALLGRAPH"
	.align	4
	.sectionentsize	8
	.align		4
        /*0000*/ 	.word	0x00000000
	.align		4
        /*0004*/ 	.word	0xffffffff
	.align		4
        /*0008*/ 	.word	0x00000000
	.align		4
        /*000c*/ 	.word	0xfffffffe
	.align		4
        /*0010*/ 	.word	0x00000000
	.align		4
        /*0014*/ 	.word	0xfffffffd
	.align		4
        /*0018*/ 	.word	0x00000000
	.align		4
        /*001c*/ 	.word	0xfffffffc


//--------------------- .text.derSoftmax          --------------------------
	.section	.text.derSoftmax,"ax",@progbits
	.align	128
        .global         derSoftmax
        .type           derSoftmax,@function
        .size           derSoftmax,(.L_x_417 - derSoftmax)
        .other          derSoftmax,@"STO_CUDA_ENTRY STV_DEFAULT"
derSoftmax:
.text.derSoftmax:
[----:B------:R-:W-:Y:S01]  /*0000*/  LDC R1, c[0x0][0x37c] ;  /* 0x0000df00ff017b82 */ /* 0x000fe20000000800 */
[----:B------:R-:W0:Y:S01]  /*0010*/  S2R R4, SR_CTAID.Y ;  /* 0x0000000000047919 */ /* 0x000e220000002600 */
[----:B------:R-:W1:Y:S06]  /*0020*/  LDCU UR6, c[0x0][0x360] ;  /* 0x00006c00ff0677ac */ /* 0x000e6c0008000800 */
[----:B------:R-:W2:Y:S01]  /*0030*/  LDC.64 R10, c[0x0][0x398] ;  /* 0x0000e600ff0a7b82 */ /* 0x000ea20000000a00 */
[----:B------:R-:W0:Y:S01]  /*0040*/  S2R R5, SR_TID.Y ;  /* 0x0000000000057919 */ /* 0x000e220000002200 */
[----:B------:R-:W0:Y:S01]  /*0050*/  LDCU UR4, c[0x0][0x364] ;  /* 0x00006c80ff0477ac */ /* 0x000e220008000800 */
[----:B------:R-:W1:Y:S01]  /*0060*/  S2R R3, SR_CTAID.X ;  /* 0x0000000000037919 */ /* 0x000e620000002500 */
[----:B------:R-:W3:Y:S01]  /*0070*/  LDCU UR5, c[0x0][0x374] ;  /* 0x00006e80ff0577ac */ /* 0x000ee20008000800 */
[----:B------:R-:W1:Y:S01]  /*0080*/  S2R R0, SR_TID.X ;  /* 0x0000000000007919 */ /* 0x000e620000002100 */
[----:B0-----:R-:W-:Y:S01]  /*0090*/  IMAD R4, R4, UR4, R5 ;  /* 0x0000000404047c24 */ /* 0x001fe2000f8e0205 */
[----:B---3--:R-:W-:-:S04]  /*00a0*/  UIMAD UR4, UR4, UR5, URZ ;  /* 0x00000005040472a4 */ /* 0x008fc8000f8e02ff */
[----:B--2---:R-:W-:Y:S01]  /*00b0*/  ISETP.GE.U32.AND P0, PT, R4, R11, PT ;  /* 0x0000000b0400720c */ /* 0x004fe20003f06070 */
[----:B-1----:R-:W-:-:S04]  /*00c0*/  IMAD R3, R3, UR6, R0 ;  /* 0x0000000603037c24 */ /* 0x002fc8000f8e0200 */
[C---:B------:R-:W-:Y:S01]  /*00d0*/  IMAD R0, R3.reuse, UR4, RZ ;  /* 0x0000000403007c24 */ /* 0x040fe2000f8e02ff */
[----:B------:R-:W-:-:S13]  /*00e0*/  ISETP.GE.U32.OR P0, PT, R3, R10, P0 ;  /* 0x0000000a0300720c */ /* 0x000fda0000706470 */
[----:B------:R-:W-:Y:S05]  /*00f0*/  @P0 EXIT ;  /* 0x000000000000094d */ /* 0x000fea0003800000 */
[----:B------:R-:W0:Y:S01]  /*0100*/  LDC.64 R14, c[0x0][0x380] ;  /* 0x0000e000ff0e7b82 */ /* 0x000e220000000a00 */
[----:B------:R-:W1:Y:S01]  /*0110*/  LDCU.64 UR4, c[0x0][0x358] ;  /* 0x00006b00ff0477ac */ /* 0x000e620008000a00 */
[----:B------:R-:W-:-:S05]  /*0120*/  IADD3 R2, PT, PT, R4, R0, RZ ;  /* 0x0000000004027210 */ /* 0x000fca0007ffe0ff */
[----:B0-----:R-:W-:-:S05]  /*0130*/  IMAD.WIDE.U32 R8, R2, 0x4, R14 ;  /* 0x0000000402087825 */ /* 0x001fca00078e000e */
[----:B-1----:R0:W5:Y:S01]  /*0140*/  LDG.E R3, desc[UR4][R8.64] ;  /* 0x0000000408037981 */ /* 0x002162000c1e1900 */
[----:B------:R-:W-:Y:S01]  /*0150*/  VIMNMX R6, PT, PT, R4, R11, PT ;  /* 0x0000000b04067248 */ /* 0x000fe20003fe0100 */
[----:B------:R-:W-:Y:S01]  /*0160*/  BSSY.RECONVERGENT B0, `(.L_x_0) ;  /* 0x00000ff000007945 */ /* 0x000fe20003800200 */
[----:B------:R-:W-:Y:S01]  /*0170*/  HFMA2 R28, -RZ, RZ, 0, 0 ;  /* 0x00000000ff1c7431 */ /* 0x000fe200000001ff */
[----:B------:R-:W-:Y:S02]  /*0180*/  MOV R5, RZ ;  /* 0x000000ff00057202 */ /* 0x000fe40000000f00 */
[----:B------:R-:W-:-:S13]  /*0190*/  ISETP.GE.AND P0, PT, R6, 0x1, PT ;  /* 0x000000010600780c */ /* 0x000fda0003f06270 */
[----:B0-----:R-:W-:Y:S05]  /*01a0*/  @!P0 BRA `(.L_x_1) ;  /* 0x0000000c00e88947 */ /* 0x001fea0003800000 */
[C---:B------:R-:W-:Y:S01]  /*01b0*/  ISETP.GE.U32.AND P1, PT, R6.reuse, 0x10, PT ;  /* 0x000000100600780c */ /* 0x040fe20003f26070 */
[----:B------:R-:W-:Y:S01]  /*01c0*/  BSSY.RECONVERGENT B1, `(.L_x_2) ;  /* 0x000007e000017945 */ /* 0x000fe20003800200 */
[----:B------:R-:W-:Y:S02]  /*01d0*/  LOP3.LUT R8, R6, 0xf, RZ, 0xc0, !PT ;  /* 0x0000000f06087812 */ /* 0x000fe400078ec0ff */
[----:B------:R-:W-:Y:S02]  /*01e0*/  MOV R28, RZ ;  /* 0x000000ff001c7202 */ /* 0x000fe40000000f00 */
[----:B------:R-:W-:Y:S02]  /*01f0*/  ISETP.NE.AND P0, PT, R8, RZ, PT ;  /* 0x000000ff0800720c */ /* 0x000fe40003f05270 */
[----:B------:R-:W-:-:S05]  /*0200*/  MOV R9, RZ ;  /* 0x000000ff00097202 */ /* 0x000fca0000000f00 */
[----:B------:R-:W-:Y:S06]  /*0210*/  @!P1 BRA `(.L_x_3) ;  /* 0x0000000400e09947 */ /* 0x000fec0003800000 */
[----:B------:R-:W-:Y:S01]  /*0220*/  LOP3.LUT R9, R6, 0x7ffffff0, RZ, 0xc0, !PT ;  /* 0x7ffffff006097812 */ /* 0x000fe200078ec0ff */
[----:B------:R-:W-:Y:S01]  /*0230*/  HFMA2 R28, -RZ, RZ, 0, 0 ;  /* 0x00000000ff1c7431 */ /* 0x000fe200000001ff */
[----:B------:R-:W-:Y:S02]  /*0240*/  IADD3 R5, PT, PT, R0, 0x7, RZ ;  /* 0x0000000700057810 */ /* 0x000fe40007ffe0ff */
[----:B------:R-:W-:-:S07]  /*0250*/  IADD3 R7, PT, PT, -R9, RZ, RZ ;  /* 0x000000ff09077210 */ /* 0x000fce0007ffe1ff */
.L_x_4:
[----:B------:R-:W0:Y:S01]  /*0260*/  LDC.64 R12, c[0x0][0x388] ;  /* 0x0000e200ff0c7b82 */ /* 0x000e220000000a00 */
[----:B------:R-:W-:-:S05]  /*0270*/  IADD3 R17, PT, PT, R5, -0x7, RZ ;  /* 0xfffffff905117810 */ /* 0x000fca0007ffe0ff */
[----:B------:R-:W-:-:S06]  /*0280*/  IMAD.WIDE.U32 R24, R17, 0x4, R14 ;  /* 0x0000000411187825 */ /* 0x000fcc00078e000e */
[----:B------:R-:W2:Y:S01]  /*0290*/  LDG.E R24, desc[UR4][R24.64] ;  /* 0x0000000418187981 */ /* 0x000ea2000c1e1900 */
[----:B0-----:R-:W-:-:S05]  /*02a0*/  IMAD.WIDE.U32 R16, R17, 0x4, R12 ;  /* 0x0000000411107825 */ /* 0x001fca00078e000c */
[----:B------:R0:W3:Y:S01]  /*02b0*/  LDG.E R25, desc[UR4][R16.64] ;  /* 0x0000000410197981 */ /* 0x0000e2000c1e1900 */
[C---:B------:R-:W-:Y:S02]  /*02c0*/  IADD3 R19, PT, PT, R5.reuse, -0x6, RZ ;  /* 0xfffffffa05137810 */ /* 0x040fe40007ffe0ff */
[----:B------:R-:W-:-:S03]  /*02d0*/  IADD3 R23, PT, PT, R5, -0x4, RZ ;  /* 0xfffffffc05177810 */ /* 0x000fc60007ffe0ff */
[----:B------:R-:W-:Y:S01]  /*02e0*/  IMAD.WIDE.U32 R20, R19, 0x4, R14 ;  /* 0x0000000413147825 */ /* 0x000fe200078e000e */
[----:B0-----:R-:W-:-:S03]  /*02f0*/  IADD3 R17, PT, PT, R5, -0x5, RZ ;  /* 0xfffffffb05117810 */ /* 0x001fc60007ffe0ff */
[----:B------:R-:W-:Y:S01]  /*0300*/  IMAD.WIDE.U32 R18, R19, 0x4, R12 ;  /* 0x0000000413127825 */ /* 0x000fe200078e000c */
[----:B------:R0:W4:Y:S03]  /*0310*/  LDG.E R10, desc[UR4][R20.64] ;  /* 0x00000004140a7981 */ /* 0x000126000c1e1900 */
[C---:B------:R-:W-:Y:S01]  /*0320*/  IMAD.WIDE.U32 R26, R17.reuse, 0x4, R14 ;  /* 0x00000004111a7825 */ /* 0x040fe200078e000e */
[----:B------:R1:W4:Y:S03]  /*0330*/  LDG.E R29, desc[UR4][R18.64] ;  /* 0x00000004121d7981 */ /* 0x000326000c1e1900 */
[----:B------:R-:W-:Y:S02]  /*0340*/  IMAD.WIDE.U32 R16, R17, 0x4, R12 ;  /* 0x0000000411107825 */ /* 0x000fe400078e000c */
[----:B------:R-:W4:Y:S02]  /*0350*/  LDG.E R27, desc[UR4][R26.64] ;  /* 0x000000041a1b7981 */ /* 0x000f24000c1e1900 */
[----:B0-----:R-:W-:-:S02]  /*0360*/  IMAD.WIDE.U32 R20, R23, 0x4, R14 ;  /* 0x0000000417147825 */ /* 0x001fc400078e000e */
[----:B------:R-:W4:Y:S02]  /*0370*/  LDG.E R16, desc[UR4][R16.64] ;  /* 0x0000000410107981 */ /* 0x000f24000c1e1900 */
[----:B-1----:R-:W-:Y:S01]  /*0380*/  IMAD.WIDE.U32 R18, R23, 0x4, R12 ;  /* 0x0000000417127825 */ /* 0x002fe200078e000c */
[----:B------:R-:W-:Y:S01]  /*0390*/  IADD3 R23, PT, PT, R5, -0x3, RZ ;  /* 0xfffffffd05177810 */ /* 0x000fe20007ffe0ff */
[----:B------:R0:W4:Y:S04]  /*03a0*/  LDG.E R26, desc[UR4][R20.64] ;  /* 0x00000004141a7981 */ /* 0x000128000c1e1900 */
[----:B------:R-:W4:Y:S01]  /*03b0*/  LDG.E R18, desc[UR4][R18.64] ;  /* 0x0000000412127981 */ /* 0x000f22000c1e1900 */
[----:B0-----:R-:W-:-:S04]  /*03c0*/  IMAD.WIDE.U32 R20, R23, 0x4, R14 ;  /* 0x0000000417147825 */ /* 0x001fc800078e000e */
[----:B------:R-:W-:Y:S02]  /*03d0*/  IMAD.WIDE.U32 R22, R23, 0x4, R12 ;  /* 0x0000000417167825 */ /* 0x000fe400078e000c */
[----:B------:R2:W4:Y:S04]  /*03e0*/  LDG.E R20, desc[UR4][R20.64] ;  /* 0x0000000414147981 */ /* 0x000528000c1e1900 */
[----:B------:R0:W4:Y:S01]  /*03f0*/  LDG.E R17, desc[UR4][R22.64] ;  /* 0x0000000416117981 */ /* 0x000122000c1e1900 */
[----:B--2--5:R-:W-:Y:S01]  /*0400*/  FMUL R21, R3, R24 ;  /* 0x0000001803157220 */ /* 0x024fe20000400000 */
[----:B------:R-:W-:-:S05]  /*0410*/  IADD3 R24, PT, PT, R5, -0x2, RZ ;  /* 0xfffffffe05187810 */ /* 0x000fca0007ffe0ff */
[----:B0-----:R-:W-:-:S04]  /*0420*/  IMAD.WIDE.U32 R22, R24, 0x4, R14 ;  /* 0x0000000418167825 */ /* 0x001fc800078e000e */
[----:B---3--:R-:W-:Y:S01]  /*0430*/  FFMA R19, R25, -R21, R28 ;  /* 0x8000001519137223 */ /* 0x008fe2000000001c */
[----:B------:R-:W-:Y:S01]  /*0440*/  IMAD.WIDE.U32 R24, R24, 0x4, R12 ;  /* 0x0000000418187825 */ /* 0x000fe200078e000c */
[----:B------:R0:W2:Y:S05]  /*0450*/  LDG.E R28, desc[UR4][R22.64] ;  /* 0x00000004161c7981 */ /* 0x0000aa000c1e1900 */
[----:B------:R1:W3:Y:S01]  /*0460*/  LDG.E R24, desc[UR4][R24.64] ;  /* 0x0000000418187981 */ /* 0x0002e2000c1e1900 */
[----:B----4-:R-:W-:-:S04]  /*0470*/  FMUL R10, R3, R10 ;  /* 0x0000000a030a7220 */ /* 0x010fc80000400000 */
[----:B------:R-:W-:Y:S01]  /*0480*/  FFMA R19, R29, -R10, R19 ;  /* 0x8000000a1d137223 */ /* 0x000fe20000000013 */
[----:B------:R-:W-:Y:S01]  /*0490*/  FMUL R27, R3, R27 ;  /* 0x0000001b031b7220 */ /* 0x000fe20000400000 */
[----:B------:R-:W-:-:S03]  /*04a0*/  IADD3 R21, PT, PT, R5, -0x1, RZ ;  /* 0xffffffff05157810 */ /* 0x000fc60007ffe0ff */
[----:B------:R-:W-:Y:S01]  /*04b0*/  FFMA R19, R16, -R27, R19 ;  /* 0x8000001b10137223 */ /* 0x000fe20000000013 */
[----:B------:R-:W-:-:S04]  /*04c0*/  FMUL R26, R3, R26 ;  /* 0x0000001a031a7220 */ /* 0x000fc80000400000 */
[----:B------:R-:W-:Y:S01]  /*04d0*/  FFMA R16, R18, -R26, R19 ;  /* 0x8000001a12107223 */ /* 0x000fe20000000013 */
[----:B------:R-:W-:Y:S01]  /*04e0*/  IMAD.WIDE.U32 R18, R21, 0x4, R14 ;  /* 0x0000000415127825 */ /* 0x000fe200078e000e */
[----:B0-----:R-:W-:-:S03]  /*04f0*/  IADD3 R23, PT, PT, R5, 0x1, RZ ;  /* 0x0000000105177810 */ /* 0x001fc60007ffe0ff */
[----:B------:R-:W-:Y:S01]  /*0500*/  FMUL R20, R3, R20 ;  /* 0x0000001403147220 */ /* 0x000fe20000400000 */
[----:B------:R-:W-:Y:S01]  /*0510*/  IMAD.WIDE.U32 R26, R5, 0x4, R14 ;  /* 0x00000004051a7825 */ /* 0x000fe200078e000e */
[----:B------:R0:W4:Y:S03]  /*0520*/  LDG.E R10, desc[UR4][R18.64] ;  /* 0x00000004120a7981 */ /* 0x000126000c1e1900 */
[----:B-1----:R-:W-:Y:S01]  /*0530*/  FFMA R25, R17, -R20, R16 ;  /* 0x8000001411197223 */ /* 0x002fe20000000010 */
[----:B------:R-:W-:Y:S01]  /*0540*/  IMAD.WIDE.U32 R20, R21, 0x4, R12 ;  /* 0x0000000415147825 */ /* 0x000fe200078e000c */
[----:B------:R-:W4:Y:S03]  /*0550*/  LDG.E R26, desc[UR4][R26.64] ;  /* 0x000000041a1a7981 */ /* 0x000f26000c1e1900 */
[----:B------:R-:W-:-:S02]  /*0560*/  IMAD.WIDE.U32 R16, R23, 0x4, R14 ;  /* 0x0000000417107825 */ /* 0x000fc400078e000e */
[----:B------:R1:W4:Y:S02]  /*0570*/  LDG.E R20, desc[UR4][R20.64] ;  /* 0x0000000414147981 */ /* 0x000324000c1e1900 */
[--C-:B0-----:R-:W-:Y:S02]  /*0580*/  IMAD.WIDE.U32 R18, R5, 0x4, R12.reuse ;  /* 0x0000000405127825 */ /* 0x101fe400078e000c */
[----:B------:R-:W4:Y:S02]  /*0590*/  LDG.E R16, desc[UR4][R16.64] ;  /* 0x0000000410107981 */ /* 0x000f24000c1e1900 */
[----:B------:R-:W-:Y:S02]  /*05a0*/  IMAD.WIDE.U32 R22, R23, 0x4, R12 ;  /* 0x0000000417167825 */ /* 0x000fe400078e000c */
[----:B------:R-:W4:Y:S01]  /*05b0*/  LDG.E R18, desc[UR4][R18.64] ;  /* 0x0000000412127981 */ /* 0x000f22000c1e1900 */
[----:B-1----:R-:W-:-:S03]  /*05c0*/  IADD3 R21, PT, PT, R5, 0x2, RZ ;  /* 0x0000000205157810 */ /* 0x002fc60007ffe0ff */
[----:B------:R0:W4:Y:S02]  /*05d0*/  LDG.E R27, desc[UR4][R22.64] ;  /* 0x00000004161b7981 */ /* 0x000124000c1e1900 */
[----:B0-----:R-:W-:Y:S01]  /*05e0*/  IADD3 R23, PT, PT, R5, 0x3, RZ ;  /* 0x0000000305177810 */ /* 0x001fe20007ffe0ff */
[----:B--2---:R-:W-:-:S04]  /*05f0*/  FMUL R28, R3, R28 ;  /* 0x0000001c031c7220 */ /* 0x004fc80000400000 */
[----:B---3--:R-:W-:Y:S01]  /*0600*/  FFMA R17, R24, -R28, R25 ;  /* 0x8000001c18117223 */ /* 0x008fe20000000019 */
[----:B------:R-:W-:-:S04]  /*0610*/  IMAD.WIDE.U32 R28, R21, 0x4, R14 ;  /* 0x00000004151c7825 */ /* 0x000fc800078e000e */
[----:B------:R-:W-:Y:S02]  /*0620*/  IMAD.WIDE.U32 R24, R21, 0x4, R12 ;  /* 0x0000000415187825 */ /* 0x000fe400078e000c */
[----:B------:R-:W2:Y:S04]  /*0630*/  LDG.E R28, desc[UR4][R28.64] ;  /* 0x000000041c1c7981 */ /* 0x000ea8000c1e1900 */
[----:B------:R0:W3:Y:S02]  /*0640*/  LDG.E R21, desc[UR4][R24.64] ;  /* 0x0000000418157981 */ /* 0x0000e4000c1e1900 */
[----:B0-----:R-:W-:-:S04]  /*0650*/  IMAD.WIDE.U32 R24, R23, 0x4, R14 ;  /* 0x0000000417187825 */ /* 0x001fc800078e000e */
[----:B------:R-:W-:Y:S01]  /*0660*/  IMAD.WIDE.U32 R22, R23, 0x4, R12 ;  /* 0x0000000417167825 */ /* 0x000fe200078e000c */
[----:B------:R0:W3:Y:S05]  /*0670*/  LDG.E R19, desc[UR4][R24.64] ;  /* 0x0000000418137981 */ /* 0x0000ea000c1e1900 */
[----:B------:R1:W3:Y:S01]  /*0680*/  LDG.E R22, desc[UR4][R22.64] ;  /* 0x0000000416167981 */ /* 0x0002e2000c1e1900 */
[C---:B----4-:R-:W-:Y:S01]  /*0690*/  FMUL R10, R3.reuse, R10 ;  /* 0x0000000a030a7220 */ /* 0x050fe20000400000 */
[----:B------:R-:W-:-:S03]  /*06a0*/  FMUL R26, R3, R26 ;  /* 0x0000001a031a7220 */ /* 0x000fc60000400000 */
[----:B------:R-:W-:Y:S01]  /*06b0*/  FFMA R17, R20, -R10, R17 ;  /* 0x8000000a14117223 */ /* 0x000fe20000000011 */
[----:B------:R-:W-:Y:S01]  /*06c0*/  IADD3 R20, PT, PT, R5, 0x4, RZ ;  /* 0x0000000405147810 */ /* 0x000fe20007ffe0ff */
[----:B------:R-:W-:Y:S01]  /*06d0*/  FMUL R16, R3, R16 ;  /* 0x0000001003107220 */ /* 0x000fe20000400000 */
[C---:B------:R-:W-:Y:S01]  /*06e0*/  IADD3 R29, PT, PT, R5.reuse, 0x5, RZ ;  /* 0x00000005051d7810 */ /* 0x040fe20007ffe0ff */
[----:B------:R-:W-:Y:S01]  /*06f0*/  FFMA R18, R18, -R26, R17 ;  /* 0x8000001a12127223 */ /* 0x000fe20000000011 */
[----:B0-----:R-:W-:-:S03]  /*0700*/  IADD3 R25, PT, PT, R5, 0x7, RZ ;  /* 0x0000000705197810 */ /* 0x001fc60007ffe0ff */
[----:B------:R-:W-:Y:S01]  /*0710*/  FFMA R18, R27, -R16, R18 ;  /* 0x800000101b127223 */ /* 0x000fe20000000012 */
[----:B------:R-:W-:Y:S01]  /*0720*/  IMAD.WIDE.U32 R16, R20, 0x4, R14 ;  /* 0x0000000414107825 */ /* 0x000fe200078e000e */
[----:B-1----:R-:W-:-:S03]  /*0730*/  IADD3 R23, PT, PT, R5, 0x6, RZ ;  /* 0x0000000605177810 */ /* 0x002fc60007ffe0ff */
[--C-:B------:R-:W-:Y:S01]  /*0740*/  IMAD.WIDE.U32 R26, R29, 0x4, R14.reuse ;  /* 0x000000041d1a7825 */ /* 0x100fe200078e000e */
[----:B------:R0:W4:Y:S05]  /*0750*/  LDG.E R10, desc[UR4][R16.64] ;  /* 0x00000004100a7981 */ /* 0x00012a000c1e1900 */
[----:B------:R-:W4:Y:S01]  /*0760*/  LDG.E R26, desc[UR4][R26.64] ;  /* 0x000000041a1a7981 */ /* 0x000f22000c1e1900 */
[----:B0-----:R-:W-:-:S06]  /*0770*/  IMAD.WIDE.U32 R16, R25, 0x4, R14 ;  /* 0x0000000419107825 */ /* 0x001fcc00078e000e */
[----:B------:R0:W4:Y:S01]  /*0780*/  LDG.E R16, desc[UR4][R16.64] ;  /* 0x0000000410107981 */ /* 0x000122000c1e1900 */
[----:B------:R-:W-:-:S06]  /*0790*/  IMAD.WIDE.U32 R24, R25, 0x4, R12 ;  /* 0x0000000419187825 */ /* 0x000fcc00078e000c */
[----:B------:R-:W4:Y:S01]  /*07a0*/  LDG.E R24, desc[UR4][R24.64] ;  /* 0x0000000418187981 */ /* 0x000f22000c1e1900 */
[----:B0-----:R-:W-:Y:S01]  /*07b0*/  IADD3 R17, PT, PT, R5, 0x8, RZ ;  /* 0x0000000805117810 */ /* 0x001fe20007ffe0ff */
[----:B--2---:R-:W-:-:S04]  /*07c0*/  FMUL R28, R3, R28 ;  /* 0x0000001c031c7220 */ /* 0x004fc80000400000 */
[----:B---3--:R-:W-:Y:S01]  /*07d0*/  FFMA R28, R21, -R28, R18 ;  /* 0x8000001c151c7223 */ /* 0x008fe20000000012 */
[----:B------:R-:W-:-:S05]  /*07e0*/  IMAD.WIDE.U32 R20, R20, 0x4, R12 ;  /* 0x0000000414147825 */ /* 0x000fca00078e000c */
[----:B------:R0:W2:Y:S01]  /*07f0*/  LDG.E R27, desc[UR4][R20.64] ;  /* 0x00000004141b7981 */ /* 0x0000a2000c1e1900 */
[----:B------:R-:W-:Y:S01]  /*0800*/  FMUL R19, R3, R19 ;  /* 0x0000001303137220 */ /* 0x000fe20000400000 */
[----:B0-----:R-:W-:-:S04]  /*0810*/  IMAD.WIDE.U32 R20, R29, 0x4, R12 ;  /* 0x000000041d147825 */ /* 0x001fc800078e000c */
[----:B------:R-:W-:Y:S01]  /*0820*/  FFMA R28, R22, -R19, R28 ;  /* 0x80000013161c7223 */ /* 0x000fe2000000001c */
[C---:B------:R-:W-:Y:S01]  /*0830*/  IMAD.WIDE.U32 R18, R23.reuse, 0x4, R14 ;  /* 0x0000000417127825 */ /* 0x040fe200078e000e */
[----:B------:R0:W3:Y:S03]  /*0840*/  LDG.E R29, desc[UR4][R20.64] ;  /* 0x00000004141d7981 */ /* 0x0000e6000c1e1900 */
[----:B------:R-:W-:Y:S02]  /*0850*/  IMAD.WIDE.U32 R22, R23, 0x4, R12 ;  /* 0x0000000417167825 */ /* 0x000fe400078e000c */
[----:B------:R-:W3:Y:S02]  /*0860*/  LDG.E R18, desc[UR4][R18.64] ;  /* 0x0000000412127981 */ /* 0x000ee4000c1e1900 */
[C---:B0-----:R-:W-:Y:S02]  /*0870*/  IMAD.WIDE.U32 R20, R17.reuse, 0x4, R14 ;  /* 0x0000000411147825 */ /* 0x041fe400078e000e */
[----:B------:R-:W3:Y:S02]  /*0880*/  LDG.E R22, desc[UR4][R22.64] ;  /* 0x0000000416167981 */ /* 0x000ee4000c1e1900 */
[----:B------:R-:W-:-:S02]  /*0890*/  IMAD.WIDE.U32 R12, R17, 0x4, R12 ;  /* 0x00000004110c7825 */ /* 0x000fc400078e000c */
[----:B------:R-:W3:Y:S04]  /*08a0*/  LDG.E R20, desc[UR4][R20.64] ;  /* 0x0000000414147981 */ /* 0x000ee8000c1e1900 */
[----:B------:R-:W3:Y:S01]  /*08b0*/  LDG.E R12, desc[UR4][R12.64] ;  /* 0x000000040c0c7981 */ /* 0x000ee2000c1e1900 */
[----:B------:R-:W-:-:S04]  /*08c0*/  IADD3 R7, PT, PT, R7, 0x10, RZ ;  /* 0x0000001007077810 */ /* 0x000fc80007ffe0ff */
[----:B------:R-:W-:Y:S01]  /*08d0*/  ISETP.NE.AND P1, PT, R7, RZ, PT ;  /* 0x000000ff0700720c */ /* 0x000fe20003f25270 */
[C---:B----4-:R-:W-:Y:S01]  /*08e0*/  FMUL R10, R3.reuse, R10 ;  /* 0x0000000a030a7220 */ /* 0x050fe20000400000 */
[----:B------:R-:W-:Y:S01]  /*08f0*/  FMUL R26, R3, R26 ;  /* 0x0000001a031a7220 */ /* 0x000fe20000400000 */
[----:B------:R-:W-:Y:S01]  /*0900*/  IADD3 R5, PT, PT, R5, 0x10, RZ ;  /* 0x0000001005057810 */ /* 0x000fe20007ffe0ff */
[----:B------:R-:W-:Y:S01]  /*0910*/  FMUL R16, R3, R16 ;  /* 0x0000001003107220 */ /* 0x000fe20000400000 */
[----:B--2---:R-:W-:-:S04]  /*0920*/  FFMA R10, R27, -R10, R28 ;  /* 0x8000000a1b0a7223 */ /* 0x004fc8000000001c */
[----:B---3--:R-:W-:Y:S01]  /*0930*/  FFMA R29, R29, -R26, R10 ;  /* 0x8000001a1d1d7223 */ /* 0x008fe2000000000a */
[----:B------:R-:W-:-:S04]  /*0940*/  FMUL R18, R3, R18 ;  /* 0x0000001203127220 */ /* 0x000fc80000400000 */
[----:B------:R-:W-:-:S04]  /*0950*/  FFMA R29, R22, -R18, R29 ;  /* 0x80000012161d7223 */ /* 0x000fc8000000001d */
[----:B------:R-:W-:Y:S01]  /*0960*/  FFMA R29, R24, -R16, R29 ;  /* 0x80000010181d7223 */ /* 0x000fe2000000001d */
[----:B------:R-:W-:-:S04]  /*0970*/  FMUL R20, R3, R20 ;  /* 0x0000001403147220 */ /* 0x000fc80000400000 */
[----:B------:R-:W-:Y:S01]  /*0980*/  FFMA R28, R12, -R20, R29 ;  /* 0x800000140c1c7223 */ /* 0x000fe2000000001d */
[----:B------:R-:W-:Y:S06]  /*0990*/  @P1 BRA `(.L_x_4) ;  /* 0xfffffff800301947 */ /* 0x000fec000383ffff */
.L_x_3:
[----:B------:R-:W-:Y:S05]  /*09a0*/  BSYNC.RECONVERGENT B1 ;  /* 0x0000000000017941 */ /* 0x000fea0003800200 */
.L_x_2:
[----:B------:R-:W-:Y:S01]  /*09b0*/  MOV R5, R6 ;  /* 0x0000000600057202 */ /* 0x000fe20000000f00 */
[----:B------:R-:W-:Y:S06]  /*09c0*/  @!P0 BRA `(.L_x_1) ;  /* 0x0000000400e08947 */ /* 0x000fec0003800000 */
[----:B------:R-:W-:Y:S01]  /*09d0*/  ISETP.GE.U32.AND P0, PT, R8, 0x8, PT ;  /* 0x000000080800780c */ /* 0x000fe20003f06070 */
[----:B------:R-:W-:Y:S01]  /*09e0*/  BSSY.RECONVERGENT B1, `(.L_x_5) ;  /* 0x000003e000017945 */ /* 0x000fe20003800200 */
[----:B------:R-:W-:-:S04]  /*09f0*/  LOP3.LUT R7, R6, 0x7, RZ, 0xc0, !PT ;  /* 0x0000000706077812 */ /* 0x000fc800078ec0ff */
[----:B------:R-:W-:-:S07]  /*0a00*/  ISETP.NE.AND P1, PT, R7, RZ, PT ;  /* 0x000000ff0700720c */ /* 0x000fce0003f25270 */
[----:B------:R-:W-:Y:S06]  /*0a10*/  @!P0 BRA `(.L_x_6) ;  /* 0x0000000000e88947 */ /* 0x000fec0003800000 */
[----:B------:R-:W0:Y:S01]  /*0a20*/  LDC.64 R16, c[0x0][0x388] ;  /* 0x0000e200ff107b82 */ /* 0x000e220000000a00 */
[----:B------:R-:W-:-:S04]  /*0a30*/  IADD3 R27, PT, PT, R0, R9, RZ ;  /* 0x00000009001b7210 */ /* 0x000fc80007ffe0ff */
[C---:B------:R-:W-:Y:S01]  /*0a40*/  IADD3 R19, PT, PT, R27.reuse, 0x1, RZ ;  /* 0x000000011b137810 */ /* 0x040fe20007ffe0ff */
[----:B------:R-:W-:-:S04]  /*0a50*/  IMAD.WIDE.U32 R24, R27, 0x4, R14 ;  /* 0x000000041b187825 */ /* 0x000fc800078e000e */
[----:B------:R-:W-:Y:S02]  /*0a60*/  IMAD.WIDE.U32 R20, R19, 0x4, R14 ;  /* 0x0000000413147825 */ /* 0x000fe400078e000e */
[----:B------:R-:W2:Y:S04]  /*0a70*/  LDG.E R24, desc[UR4][R24.64] ;  /* 0x0000000418187981 */ /* 0x000ea8000c1e1900 */
[----:B------:R1:W3:Y:S01]  /*0a80*/  LDG.E R10, desc[UR4][R20.64] ;  /* 0x00000004140a7981 */ /* 0x0002e2000c1e1900 */
[----:B0-----:R-:W-:-:S04]  /*0a90*/  IMAD.WIDE.U32 R22, R27, 0x4, R16 ;  /* 0x000000041b167825 */ /* 0x001fc800078e0010 */
[----:B------:R-:W-:Y:S02]  /*0aa0*/  IMAD.WIDE.U32 R18, R19, 0x4, R16 ;  /* 0x0000000413127825 */ /* 0x000fe400078e0010 */
[----:B------:R-:W4:Y:S04]  /*0ab0*/  LDG.E R23, desc[UR4][R22.64] ;  /* 0x0000000416177981 */ /* 0x000f28000c1e1900 */
[----:B------:R0:W4:Y:S01]  /*0ac0*/  LDG.E R26, desc[UR4][R18.64] ;  /* 0x00000004121a7981 */ /* 0x000122000c1e1900 */
[C---:B-1----:R-:W-:Y:S02]  /*0ad0*/  IADD3 R21, PT, PT, R27.reuse, 0x3, RZ ;  /* 0x000000031b157810 */ /* 0x042fe40007ffe0ff */
[----:B0-----:R-:W-:-:S05]  /*0ae0*/  IADD3 R19, PT, PT, R27, 0x2, RZ ;  /* 0x000000021b137810 */ /* 0x001fca0007ffe0ff */
[----:B------:R-:W-:Y:S01]  /*0af0*/  IMAD.WIDE.U32 R12, R19, 0x4, R14 ;  /* 0x00000004130c7825 */ /* 0x000fe200078e000e */
[----:B------:R-:W-:-:S03]  /*0b00*/  IADD3 R5, PT, PT, R27, 0x4, RZ ;  /* 0x000000041b057810 */ /* 0x000fc60007ffe0ff */
[----:B------:R-:W-:Y:S01]  /*0b10*/  IMAD.WIDE.U32 R18, R19, 0x4, R16 ;  /* 0x0000000413127825 */ /* 0x000fe200078e0010 */
[----:B------:R0:W4:Y:S02]  /*0b20*/  LDG.E R8, desc[UR4][R12.64] ;  /* 0x000000040c087981 */ /* 0x000124000c1e1900 */
[----:B0-----:R-:W-:Y:S01]  /*0b30*/  IADD3 R12, PT, PT, R27, 0x5, RZ ;  /* 0x000000051b0c7810 */ /* 0x001fe20007ffe0ff */
[----:B--2--5:R-:W-:Y:S01]  /*0b40*/  FMUL R29, R3, R24 ;  /* 0x00000018031d7220 */ /* 0x024fe20000400000 */
[----:B------:R-:W-:-:S04]  /*0b50*/  IMAD.WIDE.U32 R24, R21, 0x4, R14 ;  /* 0x0000000415187825 */ /* 0x000fc800078e000e */
[----:B---3--:R-:W-:Y:S02]  /*0b60*/  FMUL R20, R3, R10 ;  /* 0x0000000a03147220 */ /* 0x008fe40000400000 */
[----:B------:R-:W2:Y:S04]  /*0b70*/  LDG.E R24, desc[UR4][R24.64] ;  /* 0x0000000418187981 */ /* 0x000ea8000c1e1900 */
[----:B------:R0:W3:Y:S01]  /*0b80*/  LDG.E R25, desc[UR4][R18.64] ;  /* 0x0000000412197981 */ /* 0x0000e2000c1e1900 */
[----:B----4-:R-:W-:Y:S01]  /*0b90*/  FFMA R13, R23, -R29, R28 ;  /* 0x8000001d170d7223 */ /* 0x010fe2000000001c */
[----:B------:R-:W-:-:S04]  /*0ba0*/  IMAD.WIDE.U32 R22, R5, 0x4, R14 ;  /* 0x0000000405167825 */ /* 0x000fc800078e000e */
[----:B------:R-:W-:Y:S01]  /*0bb0*/  FFMA R26, R26, -R20, R13 ;  /* 0x800000141a1a7223 */ /* 0x000fe2000000000d */
[--C-:B------:R-:W-:Y:S01]  /*0bc0*/  IMAD.WIDE.U32 R20, R21, 0x4, R16.reuse ;  /* 0x0000000415147825 */ /* 0x100fe200078e0010 */
[----:B------:R-:W-:Y:S01]  /*0bd0*/  IADD3 R13, PT, PT, R27, 0x6, RZ ;  /* 0x000000061b0d7810 */ /* 0x000fe20007ffe0ff */
[----:B------:R-:W4:Y:S02]  /*0be0*/  LDG.E R22, desc[UR4][R22.64] ;  /* 0x0000000416167981 */ /* 0x000f24000c1e1900 */
[----:B0-----:R-:W-:-:S04]  /*0bf0*/  IMAD.WIDE.U32 R18, R5, 0x4, R16 ;  /* 0x0000000405127825 */ /* 0x001fc800078e0010 */
[C---:B------:R-:W-:Y:S01]  /*0c00*/  IMAD.WIDE.U32 R28, R12.reuse, 0x4, R14 ;  /* 0x000000040c1c7825 */ /* 0x040fe200078e000e */
[----:B------:R0:W4:Y:S04]  /*0c10*/  LDG.E R5, desc[UR4][R18.64] ;  /* 0x0000000412057981 */ /* 0x000128000c1e1900 */
[----:B------:R1:W4:Y:S04]  /*0c20*/  LDG.E R23, desc[UR4][R20.64] ;  /* 0x0000000414177981 */ /* 0x000328000c1e1900 */
[----:B------:R1:W4:Y:S01]  /*0c30*/  LDG.E R10, desc[UR4][R28.64] ;  /* 0x000000041c0a7981 */ /* 0x000322000c1e1900 */
[----:B0-----:R-:W-:Y:S01]  /*0c40*/  IADD3 R19, PT, PT, R27, 0x7, RZ ;  /* 0x000000071b137810 */ /* 0x001fe20007ffe0ff */
[----:B-1----:R-:W-:-:S04]  /*0c50*/  IMAD.WIDE.U32 R20, R12, 0x4, R16 ;  /* 0x000000040c147825 */ /* 0x002fc800078e0010 */
[C---:B------:R-:W-:Y:S02]  /*0c60*/  IMAD.WIDE.U32 R28, R13.reuse, 0x4, R14 ;  /* 0x000000040d1c7825 */ /* 0x040fe400078e000e */
[----:B------:R-:W4:Y:S02]  /*0c70*/  LDG.E R20, desc[UR4][R20.64] ;  /* 0x0000000414147981 */ /* 0x000f24000c1e1900 */
[--C-:B------:R-:W-:Y:S02]  /*0c80*/  IMAD.WIDE.U32 R12, R13, 0x4, R16.reuse ;  /* 0x000000040d0c7825 */ /* 0x100fe400078e0010 */
[----:B------:R-:W4:Y:S02]  /*0c90*/  LDG.E R28, desc[UR4][R28.64] ;  /* 0x000000041c1c7981 */ /* 0x000f24000c1e1900 */
[C---:B------:R-:W-:Y:S02]  /*0ca0*/  IMAD.WIDE.U32 R16, R19.reuse, 0x4, R16 ;  /* 0x0000000413107825 */ /* 0x040fe400078e0010 */
[----:B------:R-:W4:Y:S02]  /*0cb0*/  LDG.E R12, desc[UR4][R12.64] ;  /* 0x000000040c0c7981 */ /* 0x000f24000c1e1900 */
[----:B------:R-:W-:-:S02]  /*0cc0*/  IMAD.WIDE.U32 R18, R19, 0x4, R14 ;  /* 0x0000000413127825 */ /* 0x000fc400078e000e */
[----:B------:R-:W4:Y:S04]  /*0cd0*/  LDG.E R16, desc[UR4][R16.64] ;  /* 0x0000000410107981 */ /* 0x000f28000c1e1900 */
[----:B------:R-:W4:Y:S01]  /*0ce0*/  LDG.E R27, desc[UR4][R18.64] ;  /* 0x00000004121b7981 */ /* 0x000f22000c1e1900 */
[----:B------:R-:W-:Y:S01]  /*0cf0*/  FMUL R8, R3, R8 ;  /* 0x0000000803087220 */ /* 0x000fe20000400000 */
[----:B------:R-:W-:Y:S01]  /*0d00*/  IADD3 R9, PT, PT, R9, 0x8, RZ ;  /* 0x0000000809097810 */ /* 0x000fe20007ffe0ff */
[----:B--2---:R-:W-:Y:S02]  /*0d10*/  FMUL R24, R3, R24 ;  /* 0x0000001803187220 */ /* 0x004fe40000400000 */
[----:B---3--:R-:W-:Y:S01]  /*0d20*/  FFMA R8, R25, -R8, R26 ;  /* 0x8000000819087223 */ /* 0x008fe2000000001a */
[----:B----4-:R-:W-:-:S03]  /*0d30*/  FMUL R22, R3, R22 ;  /* 0x0000001603167220 */ /* 0x010fc60000400000 */
[----:B------:R-:W-:-:S04]  /*0d40*/  FFMA R8, R23, -R24, R8 ;  /* 0x8000001817087223 */ /* 0x000fc80000000008 */
[----:B------:R-:W-:Y:S01]  /*0d50*/  FFMA R5, R5, -R22, R8 ;  /* 0x8000001605057223 */ /* 0x000fe20000000008 */
[----:B------:R-:W-:-:S04]  /*0d60*/  FMUL R10, R3, R10 ;  /* 0x0000000a030a7220 */ /* 0x000fc80000400000 */
[----:B------:R-:W-:Y:S01]  /*0d70*/  FFMA R5, R20, -R10, R5 ;  /* 0x8000000a14057223 */ /* 0x000fe20000000005 */
[----:B------:R-:W-:-:S04]  /*0d80*/  FMUL R28, R3, R28 ;  /* 0x0000001c031c7220 */ /* 0x000fc80000400000 */
[----:B------:R-:W-:Y:S01]  /*0d90*/  FFMA R5, R12, -R28, R5 ;  /* 0x8000001c0c057223 */ /* 0x000fe20000000005 */
[----:B------:R-:W-:-:S04]  /*0da0*/  FMUL R27, R3, R27 ;  /* 0x0000001b031b7220 */ /* 0x000fc80000400000 */
[----:B------:R-:W-:-:S07]  /*0db0*/  FFMA R28, R16, -R27, R5 ;  /* 0x8000001b101c7223 */ /* 0x000fce0000000005 */
.L_x_6:
[----:B------:R-:W-:Y:S05]  /*0dc0*/  BSYNC.RECONVERGENT B1 ;  /* 0x0000000000017941 */ /* 0x000fea0003800200 */
.L_x_5:
        /* <DEDUP_REMOVED lines=10> */
[C---:B------:R-:W-:Y:S01]  /*0e70*/  IMAD.WIDE.U32 R16, R5.reuse, 0x4, R14 ;  /* 0x0000000405107825 */ /* 0x040fe200078e000e */
[----:B------:R-:W-:-:S03]  /*0e80*/  IADD3 R23, PT, PT, R5, 0x2, RZ ;  /* 0x0000000205177810 */ /* 0x000fc60007ffe0ff */
[----:B------:R-:W-:Y:S01]  /*0e90*/  IMAD.WIDE.U32 R26, R21, 0x4, R14 ;  /* 0x00000004151a7825 */ /* 0x000fe200078e000e */
[----:B------:R1:W2:Y:S05]  /*0ea0*/  LDG.E R10, desc[UR4][R16.64] ;  /* 0x00000004100a7981 */ /* 0x0002aa000c1e1900 */
[----:B------:R-:W3:Y:S01]  /*0eb0*/  LDG.E R26, desc[UR4][R26.64] ;  /* 0x000000041a1a7981 */ /* 0x000ee2000c1e1900 */
[C---:B0-----:R-:W-:Y:S01]  /*0ec0*/  IMAD.WIDE.U32 R24, R5.reuse, 0x4, R12 ;  /* 0x0000000405187825 */ /* 0x041fe200078e000c */
[----:B------:R-:W-:-:S03]  /*0ed0*/  IADD3 R5, PT, PT, R5, 0x3, RZ ;  /* 0x0000000305057810 */ /* 0x000fc60007ffe0ff */
[----:B------:R-:W-:Y:S02]  /*0ee0*/  IMAD.WIDE.U32 R20, R21, 0x4, R12 ;  /* 0x0000000415147825 */ /* 0x000fe400078e000c */
[----:B------:R-:W4:Y:S02]  /*0ef0*/  LDG.E R25, desc[UR4][R24.64] ;  /* 0x0000000418197981 */ /* 0x000f24000c1e1900 */
[--C-:B-1----:R-:W-:Y:S02]  /*0f00*/  IMAD.WIDE.U32 R16, R23, 0x4, R14.reuse ;  /* 0x0000000417107825 */ /* 0x102fe400078e000e */
[----:B------:R-:W4:Y:S02]  /*0f10*/  LDG.E R20, desc[UR4][R20.64] ;  /* 0x0000000414147981 */ /* 0x000f24000c1e1900 */
[----:B------:R-:W-:Y:S02]  /*0f20*/  IMAD.WIDE.U32 R18, R5, 0x4, R14 ;  /* 0x0000000405127825 */ /* 0x000fe400078e000e */
[----:B------:R-:W4:Y:S02]  /*0f30*/  LDG.E R7, desc[UR4][R16.64] ;  /* 0x0000000410077981 */ /* 0x000f24000c1e1900 */
[----:B------:R-:W-:-:S02]  /*0f40*/  IMAD.WIDE.U32 R22, R23, 0x4, R12 ;  /* 0x0000000417167825 */ /* 0x000fc400078e000c */
[----:B------:R-:W4:Y:S02]  /*0f50*/  LDG.E R18, desc[UR4][R18.64] ;  /* 0x0000000412127981 */ /* 0x000f24000c1e1900 */
[----:B------:R-:W-:Y:S02]  /*0f60*/  IMAD.WIDE.U32 R12, R5, 0x4, R12 ;  /* 0x00000004050c7825 */ /* 0x000fe400078e000c */
[----:B------:R-:W4:Y:S04]  /*0f70*/  LDG.E R22, desc[UR4][R22.64] ;  /* 0x0000000416167981 */ /* 0x000f28000c1e1900 */
[----:B------:R-:W4:Y:S01]  /*0f80*/  LDG.E R12, desc[UR4][R12.64] ;  /* 0x000000040c0c7981 */ /* 0x000f22000c1e1900 */
[----:B------:R-:W-:Y:S01]  /*0f90*/  IADD3 R9, PT, PT, R9, 0x4, RZ ;  /* 0x0000000409097810 */ /* 0x000fe20007ffe0ff */
[C---:B--2--5:R-:W-:Y:S01]  /*0fa0*/  FMUL R10, R3.reuse, R10 ;  /* 0x0000000a030a7220 */ /* 0x064fe20000400000 */
[----:B---3--:R-:W-:-:S03]  /*0fb0*/  FMUL R26, R3, R26 ;  /* 0x0000001a031a7220 */ /* 0x008fc60000400000 */
[----:B----4-:R-:W-:-:S04]  /*0fc0*/  FFMA R25, R25, -R10, R28 ;  /* 0x8000000a19197223 */ /* 0x010fc8000000001c */
[----:B------:R-:W-:Y:S01]  /*0fd0*/  FFMA R25, R20, -R26, R25 ;  /* 0x8000001a14197223 */ /* 0x000fe20000000019 */
[C---:B------:R-:W-:Y:S01]  /*0fe0*/  FMUL R7, R3.reuse, R7 ;  /* 0x0000000703077220 */ /* 0x040fe20000400000 */
[----:B------:R-:W-:-:S03]  /*0ff0*/  FMUL R28, R3, R18 ;  /* 0x00000012031c7220 */ /* 0x000fc60000400000 */
[----:B------:R-:W-:-:S04]  /*1000*/  FFMA R7, R22, -R7, R25 ;  /* 0x8000000716077223 */ /* 0x000fc80000000019 */
[----:B------:R-:W-:-:S07]  /*1010*/  FFMA R28, R12, -R28, R7 ;  /* 0x8000001c0c1c7223 */ /* 0x000fce0000000007 */
.L_x_8:
[----:B------:R-:W-:Y:S05]  /*1020*/  BSYNC.RECONVERGENT B1 ;  /* 0x0000000000017941 */ /* 0x000fea0003800200 */
.L_x_7:
[----:B------:R-:W-:Y:S01]  /*1030*/  MOV R5, R6 ;  /* 0x0000000600057202 */ /* 0x000fe20000000f00 */
[----:B------:R-:W-:Y:S06]  /*1040*/  @!P1 BRA `(.L_x_1) ;  /* 0x0000000000409947 */ /* 0x000fec0003800000 */
[----:B------:R-:W0:Y:S01]  /*1050*/  LDC.64 R12, c[0x0][0x388] ;  /* 0x0000e200ff0c7b82 */ /* 0x000e220000000a00 */
[----:B------:R-:W-:Y:S01]  /*1060*/  BSSY.RECONVERGENT B1, `(.L_x_9) ;  /* 0x000000d000017945 */ /* 0x000fe20003800200 */
[----:B------:R-:W-:Y:S02]  /*1070*/  IADD3 R5, PT, PT, R0, R9, RZ ;  /* 0x0000000900057210 */ /* 0x000fe40007ffe0ff */
[----:B------:R-:W-:-:S07]  /*1080*/  IADD3 R7, PT, PT, -R8, RZ, RZ ;  /* 0x000000ff08077210 */ /* 0x000fce0007ffe1ff */
.L_x_10:
[----:B------:R-:W-:-:S04]  /*1090*/  IMAD.WIDE.U32 R8, R5, 0x4, R14 ;  /* 0x0000000405087825 */ /* 0x000fc800078e000e */
[----:B0-----:R-:W-:Y:S02]  /*10a0*/  IMAD.WIDE.U32 R16, R5, 0x4, R12 ;  /* 0x0000000405107825 */ /* 0x001fe400078e000c */
[----:B------:R-:W2:Y:S04]  /*10b0*/  LDG.E R8, desc[UR4][R8.64] ;  /* 0x0000000408087981 */ /* 0x000ea8000c1e1900 */
[----:B------:R-:W3:Y:S01]  /*10c0*/  LDG.E R17, desc[UR4][R16.64] ;  /* 0x0000000410117981 */ /* 0x000ee2000c1e1900 */
[----:B------:R-:W-:Y:S02]  /*10d0*/  IADD3 R7, PT, PT, R7, 0x1, RZ ;  /* 0x0000000107077810 */ /* 0x000fe40007ffe0ff */
[----:B------:R-:W-:Y:S02]  /*10e0*/  IADD3 R5, PT, PT, R5, 0x1, RZ ;  /* 0x0000000105057810 */ /* 0x000fe40007ffe0ff */
[----:B------:R-:W-:Y:S01]  /*10f0*/  ISETP.NE.AND P0, PT, R7, RZ, PT ;  /* 0x000000ff0700720c */ /* 0x000fe20003f05270 */
[----:B--2--5:R-:W-:-:S04]  /*1100*/  FMUL R10, R3, R8 ;  /* 0x00000008030a7220 */ /* 0x024fc80000400000 */
[----:B---3--:R-:W-:-:S08]  /*1110*/  FFMA R28, R17, -R10, R28 ;  /* 0x8000000a111c7223 */ /* 0x008fd0000000001c */
[----:B------:R-:W-:Y:S05]  /*1120*/  @P0 BRA `(.L_x_10) ;  /* 0xfffffffc00d80947 */ /* 0x000fea000383ffff */
[----:B------:R-:W-:Y:S05]  /*1130*/  BSYNC.RECONVERGENT B1 ;  /* 0x0000000000017941 */ /* 0x000fea0003800200 */
.L_x_9:
[----:B------:R-:W-:-:S07]  /*1140*/  MOV R5, R6 ;  /* 0x0000000600057202 */ /* 0x000fce0000000f00 */
.L_x_1:
[----:B------:R-:W-:Y:S05]  /*1150*/  BSYNC.RECONVERGENT B0 ;  /* 0x0000000000007941 */ /* 0x000fea0003800200 */
.L_x_0:
[----:B------:R-:W-:Y:S01]  /*1160*/  VIADDMNMX R4, R4, 0x1, R11, PT ;  /* 0x0000000104047846 */ /* 0x000fe2000380010b */
[----:B------:R-:W-:Y:S03]  /*1170*/  BSSY.RECONVERGENT B0, `(.L_x_11) ;  /* 0x00000aa000007945 */ /* 0x000fe60003800200 */
[----:B------:R-:W-:-:S13]  /*1180*/  ISETP.GE.AND P0, PT, R5, R4, PT ;  /* 0x000000040500720c */ /* 0x000fda0003f06270 */
[----:B------:R-:W-:Y:S05]  /*1190*/  @P0 BRA `(.L_x_12) ;  /* 0x00000008009c0947 */ /* 0x000fea0003800000 */
[----:B------:R-:W-:Y:S01]  /*11a0*/  IADD3 R6, PT, PT, R5, -R4, RZ ;  /* 0x8000000405067210 */ /* 0x000fe20007ffe0ff */
[C---:B-----5:R-:W-:Y:S01]  /*11b0*/  FADD R8, -R3.reuse, 1 ;  /* 0x3f80000003087421 */ /* 0x060fe20000000100 */
[----:B------:R-:W-:Y:S01]  /*11c0*/  BSSY.RECONVERGENT B1, `(.L_x_13) ;  /* 0x0000053000017945 */ /* 0x000fe20003800200 */
[----:B------:R-:W-:Y:S02]  /*11d0*/  MOV R23, R5 ;  /* 0x0000000500177202 */ /* 0x000fe40000000f00 */
[----:B------:R-:W-:Y:S01]  /*11e0*/  ISETP.GT.U32.AND P0, PT, R6, -0x10, PT ;  /* 0xfffffff00600780c */ /* 0x000fe20003f04070 */
[----:B------:R-:W-:Y:S01]  /*11f0*/  FMUL R7, R3, R8 ;  /* 0x0000000803077220 */ /* 0x000fe20000400000 */
[----:B------:R-:W-:-:S04]  /*1200*/  IADD3 R6, PT, PT, -R5, R4, RZ ;  /* 0x0000000405067210 */ /* 0x000fc80007ffe1ff */
[----:B------:R-:W-:-:S07]  /*1210*/  LOP3.LUT R8, R6, 0xf, RZ, 0xc0, !PT ;  /* 0x0000000f06087812 */ /* 0x000fce00078ec0ff */
[----:B------:R-:W-:Y:S05]  /*1220*/  @P0 BRA `(.L_x_14) ;  /* 0x0000000400300947 */ /* 0x000fea0003800000 */
[----:B------:R-:W-:Y:S01]  /*1230*/  LOP3.LUT R10, R6, 0xfffffff0, RZ, 0xc0, !PT ;  /* 0xfffffff0060a7812 */ /* 0x000fe200078ec0ff */
[----:B------:R-:W-:Y:S01]  /*1240*/  BSSY.RECONVERGENT B2, `(.L_x_15) ;  /* 0x0000049000027945 */ /* 0x000fe20003800200 */
[----:B------:R-:W-:Y:S02]  /*1250*/  IADD3 R9, PT, PT, R5, 0x7, RZ ;  /* 0x0000000705097810 */ /* 0x000fe40007ffe0ff */
[----:B------:R-:W-:Y:S02]  /*1260*/  IADD3 R5, PT, PT, R0, R5, RZ ;  /* 0x0000000500057210 */ /* 0x000fe40007ffe0ff */
[----:B------:R-:W-:-:S07]  /*1270*/  IADD3 R10, PT, PT, -R10, RZ, RZ ;  /* 0x000000ff0a0a7210 */ /* 0x000fce0007ffe1ff */
.L_x_16:
[----:B------:R-:W0:Y:S01]  /*1280*/  LDC.64 R12, c[0x0][0x388] ;  /* 0x0000e200ff0c7b82 */ /* 0x000e220000000a00 */
[C---:B------:R-:W-:Y:S02]  /*1290*/  IADD3 R21, PT, PT, R5.reuse, 0x1, RZ ;  /* 0x0000000105157810 */ /* 0x040fe40007ffe0ff */
[C---:B------:R-:W-:Y:S02]  /*12a0*/  IADD3 R23, PT, PT, R5.reuse, 0x2, RZ ;  /* 0x0000000205177810 */ /* 0x040fe40007ffe0ff */
[C---:B------:R-:W-:Y:S02]  /*12b0*/  IADD3 R27, PT, PT, R5.reuse, 0x3, RZ ;  /* 0x00000003051b7810 */ /* 0x040fe40007ffe0ff */
[C---:B------:R-:W-:Y:S01]  /*12c0*/  IADD3 R17, PT, PT, R5.reuse, 0x4, RZ ;  /* 0x0000000405117810 */ /* 0x040fe20007ffe0ff */
[----:B0-----:R-:W-:-:S04]  /*12d0*/  IMAD.WIDE.U32 R18, R5, 0x4, R12 ;  /* 0x0000000405127825 */ /* 0x001fc800078e000c */
[--C-:B------:R-:W-:Y:S02]  /*12e0*/  IMAD.WIDE.U32 R20, R21, 0x4, R12.reuse ;  /* 0x0000000415147825 */ /* 0x100fe400078e000c */
[----:B------:R-:W2:Y:S02]  /*12f0*/  LDG.E R18, desc[UR4][R18.64] ;  /* 0x0000000412127981 */ /* 0x000ea4000c1e1900 */
[--C-:B------:R-:W-:Y:S02]  /*1300*/  IMAD.WIDE.U32 R22, R23, 0x4, R12.reuse ;  /* 0x0000000417167825 */ /* 0x100fe400078e000c */
[----:B------:R-:W3:Y:S02]  /*1310*/  LDG.E R20, desc[UR4][R20.64] ;  /* 0x0000000414147981 */ /* 0x000ee4000c1e1900 */
[--C-:B------:R-:W-:Y:S02]  /*1320*/  IMAD.WIDE.U32 R26, R27, 0x4, R12.reuse ;  /* 0x000000041b1a7825 */ /* 0x100fe400078e000c */
[----:B------:R0:W4:Y:S01]  /*1330*/  LDG.E R25, desc[UR4][R22.64] ;  /* 0x0000000416197981 */ /* 0x000122000c1e1900 */
[----:B------:R-:W-:Y:S01]  /*1340*/  IADD3 R29, PT, PT, R5, 0x5, RZ ;  /* 0x00000005051d7810 */ /* 0x000fe20007ffe0ff */
[----:B------:R-:W-:-:S02]  /*1350*/  IMAD.WIDE.U32 R16, R17, 0x4, R12 ;  /* 0x0000000411107825 */ /* 0x000fc400078e000c */
[----:B------:R-:W5:Y:S04]  /*1360*/  LDG.E R26, desc[UR4][R26.64] ;  /* 0x000000041a1a7981 */ /* 0x000f68000c1e1900 */
[----:B------:R1:W5:Y:S01]  /*1370*/  LDG.E R16, desc[UR4][R16.64] ;  /* 0x0000000410107981 */ /* 0x000362000c1e1900 */
[----:B0-----:R-:W-:-:S05]  /*1380*/  IMAD.WIDE.U32 R22, R29, 0x4, R12 ;  /* 0x000000041d167825 */ /* 0x001fca00078e000c */
[----:B------:R0:W5:Y:S01]  /*1390*/  LDG.E R24, desc[UR4][R22.64] ;  /* 0x0000000416187981 */ /* 0x000162000c1e1900 */
[C---:B------:R-:W-:Y:S02]  /*13a0*/  IADD3 R21, PT, PT, R5.reuse, 0x6, RZ ;  /* 0x0000000605157810 */ /* 0x040fe40007ffe0ff */
[C---:B------:R-:W-:Y:S02]  /*13b0*/  IADD3 R29, PT, PT, R5.reuse, 0x7, RZ ;  /* 0x00000007051d7810 */ /* 0x040fe40007ffe0ff */
[C---:B-1----:R-:W-:Y:S02]  /*13c0*/  IADD3 R17, PT, PT, R5.reuse, 0x9, RZ ;  /* 0x0000000905117810 */ /* 0x042fe40007ffe0ff */
[----:B------:R-:W-:-:S05]  /*13d0*/  IADD3 R27, PT, PT, R5, 0x8, RZ ;  /* 0x00000008051b7810 */ /* 0x000fca0007ffe0ff */
[----:B0-----:R-:W-:-:S05]  /*13e0*/  IMAD.WIDE.U32 R22, R27, 0x4, R12 ;  /* 0x000000041b167825 */ /* 0x001fca00078e000c */
[----:B------:R0:W5:Y:S02]  /*13f0*/  LDG.E R27, desc[UR4][R22.64] ;  /* 0x00000004161b7981 */ /* 0x000164000c1e1900 */
[----:B0-----:R-:W-:-:S05]  /*1400*/  IADD3 R23, PT, PT, R5, 0xe, RZ ;  /* 0x0000000e05177810 */ /* 0x001fca0007ffe0ff */
[----:B------:R-:W-:-:S06]  /*1410*/  IMAD.WIDE.U32 R22, R23, 0x4, R12 ;  /* 0x0000000417167825 */ /* 0x000fcc00078e000c */
[----:B------:R-:W5:Y:S01]  /*1420*/  LDG.E R22, desc[UR4][R22.64] ;  /* 0x0000000416167981 */ /* 0x000f62000c1e1900 */
[----:B--2---:R-:W-:-:S04]  /*1430*/  FFMA R19, R7, R18, R28 ;  /* 0x0000001207137223 */ /* 0x004fc8000000001c */
[----:B---3--:R-:W-:Y:S01]  /*1440*/  FFMA R28, R7, R20, R19 ;  /* 0x00000014071c7223 */ /* 0x008fe20000000013 */
[----:B------:R-:W-:-:S04]  /*1450*/  IMAD.WIDE.U32 R20, R21, 0x4, R12 ;  /* 0x0000000415147825 */ /* 0x000fc800078e000c */
[----:B----4-:R-:W-:Y:S01]  /*1460*/  FFMA R28, R7, R25, R28 ;  /* 0x00000019071c7223 */ /* 0x010fe2000000001c */
[----:B------:R-:W-:Y:S01]  /*1470*/  IMAD.WIDE.U32 R18, R29, 0x4, R12 ;  /* 0x000000041d127825 */ /* 0x000fe200078e000c */
[----:B------:R0:W2:Y:S03]  /*1480*/  LDG.E R25, desc[UR4][R20.64] ;  /* 0x0000000414197981 */ /* 0x0000a6000c1e1900 */
[----:B-----5:R-:W-:Y:S01]  /*1490*/  FFMA R26, R7, R26, R28 ;  /* 0x0000001a071a7223 */ /* 0x020fe2000000001c */
[----:B------:R1:W3:Y:S01]  /*14a0*/  LDG.E R29, desc[UR4][R18.64] ;  /* 0x00000004121d7981 */ /* 0x0002e2000c1e1900 */
[----:B0-----:R-:W-:Y:S01]  /*14b0*/  IMAD.WIDE.U32 R20, R17, 0x4, R12 ;  /* 0x0000000411147825 */ /* 0x001fe200078e000c */
[----:B------:R-:W-:-:S03]  /*14c0*/  IADD3 R17, PT, PT, R5, 0xa, RZ ;  /* 0x0000000a05117810 */ /* 0x000fc60007ffe0ff */
[----:B------:R-:W-:Y:S01]  /*14d0*/  FFMA R16, R7, R16, R26 ;  /* 0x0000001007107223 */ /* 0x000fe2000000001a */
[----:B------:R0:W4:Y:S01]  /*14e0*/  LDG.E R28, desc[UR4][R20.64] ;  /* 0x00000004141c7981 */ /* 0x000122000c1e1900 */
[----:B-1----:R-:W-:Y:S01]  /*14f0*/  IMAD.WIDE.U32 R18, R17, 0x4, R12 ;  /* 0x0000000411127825 */ /* 0x002fe200078e000c */
[----:B------:R-:W-:-:S03]  /*1500*/  IADD3 R17, PT, PT, R5, 0xb, RZ ;  /* 0x0000000b05117810 */ /* 0x000fc60007ffe0ff */
[----:B------:R-:W-:Y:S01]  /*1510*/  FFMA R24, R7, R24, R16 ;  /* 0x0000001807187223 */ /* 0x000fe20000000010 */
[----:B------:R1:W5:Y:S01]  /*1520*/  LDG.E R26, desc[UR4][R18.64] ;  /* 0x00000004121a7981 */ /* 0x000362000c1e1900 */
[----:B------:R-:W-:Y:S01]  /*1530*/  IMAD.WIDE.U32 R16, R17, 0x4, R12 ;  /* 0x0000000411107825 */ /* 0x000fe200078e000c */
[----:B0-----:R-:W-:-:S05]  /*1540*/  IADD3 R21, PT, PT, R5, 0xc, RZ ;  /* 0x0000000c05157810 */ /* 0x001fca0007ffe0ff */
[----:B------:R0:W5:Y:S01]  /*1550*/  LDG.E R16, desc[UR4][R16.64] ;  /* 0x0000000410107981 */ /* 0x000162000c1e1900 */
[----:B-1----:R-:W-:Y:S01]  /*1560*/  IMAD.WIDE.U32 R18, R21, 0x4, R12 ;  /* 0x0000000415127825 */ /* 0x002fe200078e000c */
[----:B------:R-:W-:-:S05]  /*1570*/  IADD3 R21, PT, PT, R5, 0xd, RZ ;  /* 0x0000000d05157810 */ /* 0x000fca0007ffe0ff */
[----:B------:R-:W-:Y:S01]  /*1580*/  IMAD.WIDE.U32 R20, R21, 0x4, R12 ;  /* 0x0000000415147825 */ /* 0x000fe200078e000c */
[----:B------:R-:W5:Y:S01]  /*1590*/  LDG.E R18, desc[UR4][R18.64] ;  /* 0x0000000412127981 */ /* 0x000f62000c1e1900 */
[----:B0-----:R-:W-:-:S04]  /*15a0*/  IADD3 R17, PT, PT, R5, 0xf, RZ ;  /* 0x0000000f05117810 */ /* 0x001fc80007ffe0ff */
[----:B------:R-:W5:Y:S01]  /*15b0*/  LDG.E R20, desc[UR4][R20.64] ;  /* 0x0000000414147981 */ /* 0x000f62000c1e1900 */
[----:B------:R-:W-:-:S06]  /*15c0*/  IMAD.WIDE.U32 R12, R17, 0x4, R12 ;  /* 0x00000004110c7825 */ /* 0x000fcc00078e000c */
[----:B------:R-:W5:Y:S01]  /*15d0*/  LDG.E R12, desc[UR4][R12.64] ;  /* 0x000000040c0c7981 */ /* 0x000f62000c1e1900 */
[----:B------:R-:W-:-:S04]  /*15e0*/  IADD3 R10, PT, PT, R10, 0x10, RZ ;  /* 0x000000100a0a7810 */ /* 0x000fc80007ffe0ff */
[----:B------:R-:W-:Y:S02]  /*15f0*/  ISETP.NE.AND P0, PT, R10, RZ, PT ;  /* 0x000000ff0a00720c */ /* 0x000fe40003f05270 */
[----:B------:R-:W-:Y:S02]  /*1600*/  IADD3 R9, PT, PT, R9, 0x10, RZ ;  /* 0x0000001009097810 */ /* 0x000fe40007ffe0ff */
[----:B------:R-:W-:Y:S01]  /*1610*/  IADD3 R5, PT, PT, R5, 0x10, RZ ;  /* 0x0000001005057810 */ /* 0x000fe20007ffe0ff */
[----:B--2---:R-:W-:-:S04]  /*1620*/  FFMA R24, R7, R25, R24 ;  /* 0x0000001907187223 */ /* 0x004fc80000000018 */
[----:B---3--:R-:W-:-:S04]  /*1630*/  FFMA R24, R7, R29, R24 ;  /* 0x0000001d07187223 */ /* 0x008fc80000000018 */
[----:B------:R-:W-:-:S04]  /*1640*/  FFMA R27, R7, R27, R24 ;  /* 0x0000001b071b7223 */ /* 0x000fc80000000018 */
[----:B----4-:R-:W-:-:S04]  /*1650*/  FFMA R27, R7, R28, R27 ;  /* 0x0000001c071b7223 */ /* 0x010fc8000000001b */
[----:B-----5:R-:W-:-:S04]  /*1660*/  FFMA R27, R7, R26, R27 ;  /* 0x0000001a071b7223 */ /* 0x020fc8000000001b */
[----:B------:R-:W-:-:S04]  /*1670*/  FFMA R27, R7, R16, R27 ;  /* 0x00000010071b7223 */ /* 0x000fc8000000001b */
[----:B------:R-:W-:-:S04]  /*1680*/  FFMA R27, R7, R18, R27 ;  /* 0x00000012071b7223 */ /* 0x000fc8000000001b */
[----:B------:R-:W-:-:S04]  /*1690*/  FFMA R27, R7, R20, R27 ;  /* 0x00000014071b7223 */ /* 0x000fc8000000001b */
[----:B------:R-:W-:-:S04]  /*16a0*/  FFMA R27, R7, R22, R27 ;  /* 0x00000016071b7223 */ /* 0x000fc8000000001b */
[----:B------:R-:W-:Y:S01]  /*16b0*/  FFMA R28, R7, R12, R27 ;  /* 0x0000000c071c7223 */ /* 0x000fe2000000001b */
[----:B------:R-:W-:Y:S06]  /*16c0*/  @P0 BRA `(.L_x_16) ;  /* 0xfffffff800ec0947 */ /* 0x000fec000383ffff */
[----:B------:R-:W-:Y:S05]  /*16d0*/  BSYNC.RECONVERGENT B2 ;  /* 0x0000000000027941 */ /* 0x000fea0003800200 */
.L_x_15:
[----:B------:R-:W-:-:S07]  /*16e0*/  IADD3 R23, PT, PT, R9, -0x7, RZ ;  /* 0xfffffff909177810 */ /* 0x000fce0007ffe0ff */
.L_x_14:
[----:B------:R-:W-:Y:S05]  /*16f0*/  BSYNC.RECONVERGENT B1 ;  /* 0x0000000000017941 */ /* 0x000fea0003800200 */
.L_x_13:
[----:B------:R-:W-:Y:S02]  /*1700*/  ISETP.NE.AND P0, PT, R8, RZ, PT ;  /* 0x000000ff0800720c */ /* 0x000fe40003f05270 */
[----:B------:R-:W-:-:S11]  /*1710*/  MOV R5, R4 ;  /* 0x0000000400057202 */ /* 0x000fd60000000f00 */
[----:B------:R-:W-:Y:S05]  /*1720*/  @!P0 BRA `(.L_x_12) ;  /* 0x0000000400388947 */ /* 0x000fea0003800000 */
[----:B------:R-:W-:Y:S01]  /*1730*/  ISETP.GE.U32.AND P0, PT, R8, 0x8, PT ;  /* 0x000000080800780c */ /* 0x000fe20003f06070 */
[----:B------:R-:W-:Y:S01]  /*1740*/  BSSY.RECONVERGENT B1, `(.L_x_17) ;  /* 0x0000026000017945 */ /* 0x000fe20003800200 */
[----:B------:R-:W-:-:S04]  /*1750*/  LOP3.LUT R10, R6, 0x7, RZ, 0xc0, !PT ;  /* 0x00000007060a7812 */ /* 0x000fc800078ec0ff */
[----:B------:R-:W-:-:S07]  /*1760*/  ISETP.NE.AND P1, PT, R10, RZ, PT ;  /* 0x000000ff0a00720c */ /* 0x000fce0003f25270 */
[----:B------:R-:W-:Y:S06]  /*1770*/  @!P0 BRA `(.L_x_18) ;  /* 0x0000000000888947 */ /* 0x000fec0003800000 */
[----:B------:R-:W0:Y:S01]  /*1780*/  LDC.64 R8, c[0x0][0x388] ;  /* 0x0000e200ff087b82 */ /* 0x000e220000000a00 */
[----:B------:R-:W-:-:S04]  /*1790*/  IADD3 R27, PT, PT, R0, R23, RZ ;  /* 0x00000017001b7210 */ /* 0x000fc80007ffe0ff */
[C---:B------:R-:W-:Y:S02]  /*17a0*/  IADD3 R25, PT, PT, R27.reuse, 0x1, RZ ;  /* 0x000000011b197810 */ /* 0x040fe40007ffe0ff */
[C---:B------:R-:W-:Y:S02]  /*17b0*/  IADD3 R13, PT, PT, R27.reuse, 0x2, RZ ;  /* 0x000000021b0d7810 */ /* 0x040fe40007ffe0ff */
[C---:B------:R-:W-:Y:S02]  /*17c0*/  IADD3 R17, PT, PT, R27.reuse, 0x3, RZ ;  /* 0x000000031b117810 */ /* 0x040fe40007ffe0ff */
[C---:B------:R-:W-:Y:S01]  /*17d0*/  IADD3 R19, PT, PT, R27.reuse, 0x4, RZ ;  /* 0x000000041b137810 */ /* 0x040fe20007ffe0ff */
[----:B0-----:R-:W-:-:S04]  /*17e0*/  IMAD.WIDE.U32 R20, R27, 0x4, R8 ;  /* 0x000000041b147825 */ /* 0x001fc800078e0008 */
[--C-:B------:R-:W-:Y:S01]  /*17f0*/  IMAD.WIDE.U32 R24, R25, 0x4, R8.reuse ;  /* 0x0000000419187825 */ /* 0x100fe200078e0008 */
[----:B------:R0:W2:Y:S03]  /*1800*/  LDG.E R5, desc[UR4][R20.64] ;  /* 0x0000000414057981 */ /* 0x0000a6000c1e1900 */
[--C-:B------:R-:W-:Y:S01]  /*1810*/  IMAD.WIDE.U32 R12, R13, 0x4, R8.reuse ;  /* 0x000000040d0c7825 */ /* 0x100fe200078e0008 */
[----:B------:R1:W3:Y:S03]  /*1820*/  LDG.E R22, desc[UR4][R24.64] ;  /* 0x0000000418167981 */ /* 0x0002e6000c1e1900 */
[--C-:B------:R-:W-:Y:S01]  /*1830*/  IMAD.WIDE.U32 R16, R17, 0x4, R8.reuse ;  /* 0x0000000411107825 */ /* 0x100fe200078e0008 */
[----:B------:R-:W-:Y:S01]  /*1840*/  IADD3 R29, PT, PT, R27, 0x5, RZ ;  /* 0x000000051b1d7810 */ /* 0x000fe20007ffe0ff */
[----:B------:R-:W4:Y:S02]  /*1850*/  LDG.E R12, desc[UR4][R12.64] ;  /* 0x000000040c0c7981 */ /* 0x000f24000c1e1900 */
[--C-:B------:R-:W-:Y:S01]  /*1860*/  IMAD.WIDE.U32 R18, R19, 0x4, R8.reuse ;  /* 0x0000000413127825 */ /* 0x100fe200078e0008 */
[----:B------:R-:W-:Y:S01]  /*1870*/  IADD3 R26, PT, PT, R27, 0x6, RZ ;  /* 0x000000061b1a7810 */ /* 0x000fe20007ffe0ff */
[----:B------:R-:W5:Y:S02]  /*1880*/  LDG.E R16, desc[UR4][R16.64] ;  /* 0x0000000410107981 */ /* 0x000f64000c1e1900 */
[--C-:B0-----:R-:W-:Y:S01]  /*1890*/  IMAD.WIDE.U32 R20, R29, 0x4, R8.reuse ;  /* 0x000000041d147825 */ /* 0x101fe200078e0008 */
[----:B------:R-:W-:Y:S01]  /*18a0*/  IADD3 R27, PT, PT, R27, 0x7, RZ ;  /* 0x000000071b1b7810 */ /* 0x000fe20007ffe0ff */
[----:B------:R-:W5:Y:S02]  /*18b0*/  LDG.E R18, desc[UR4][R18.64] ;  /* 0x0000000412127981 */ /* 0x000f64000c1e1900 */
[----:B-1----:R-:W-:-:S02]  /*18c0*/  IMAD.WIDE.U32 R24, R26, 0x4, R8 ;  /* 0x000000041a187825 */ /* 0x002fc400078e0008 */
[----:B------:R-:W5:Y:S02]  /*18d0*/  LDG.E R20, desc[UR4][R20.64] ;  /* 0x0000000414147981 */ /* 0x000f64000c1e1900 */
[----:B------:R-:W-:Y:S02]  /*18e0*/  IMAD.WIDE.U32 R8, R27, 0x4, R8 ;  /* 0x000000041b087825 */ /* 0x000fe400078e0008 */
[----:B------:R-:W5:Y:S04]  /*18f0*/  LDG.E R25, desc[UR4][R24.64] ;  /* 0x0000000418197981 */ /* 0x000f68000c1e1900 */
[----:B------:R-:W5:Y:S01]  /*1900*/  LDG.E R9, desc[UR4][R8.64] ;  /* 0x0000000408097981 */ /* 0x000f62000c1e1900 */
[----:B------:R-:W-:Y:S01]  /*1910*/  IADD3 R23, PT, PT, R23, 0x8, RZ ;  /* 0x0000000817177810 */ /* 0x000fe20007ffe0ff */
[----:B--2---:R-:W-:-:S04]  /*1920*/  FFMA R5, R7, R5, R28 ;  /* 0x0000000507057223 */ /* 0x004fc8000000001c */
[----:B---3--:R-:W-:-:S04]  /*1930*/  FFMA R5, R7, R22, R5 ;  /* 0x0000001607057223 */ /* 0x008fc80000000005 */
[----:B----4-:R-:W-:-:S04]  /*1940*/  FFMA R5, R7, R12, R5 ;  /* 0x0000000c07057223 */ /* 0x010fc80000000005 */
[----:B-----5:R-:W-:-:S04]  /*1950*/  FFMA R5, R7, R16, R5 ;  /* 0x0000001007057223 */ /* 0x020fc80000000005 */
[----:B------:R-:W-:-:S04]  /*1960*/  FFMA R5, R7, R18, R5 ;  /* 0x0000001207057223 */ /* 0x000fc80000000005 */
[----:B------:R-:W-:-:S04]  /*1970*/  FFMA R12, R7, R20, R5 ;  /* 0x00000014070c7223 */ /* 0x000fc80000000005 */
[----:B------:R-:W-:-:S04]  /*1980*/  FFMA R12, R7, R25, R12 ;  /* 0x00000019070c7223 */ /* 0x000fc8000000000c */
[----:B------:R-:W-:-:S07]  /*1990*/  FFMA R28, R7, R9, R12 ;  /* 0x00000009071c7223 */ /* 0x000fce000000000c */
.L_x_18:
[----:B------:R-:W-:Y:S05]  /*19a0*/  BSYNC.RECONVERGENT B1 ;  /* 0x0000000000017941 */ /* 0x000fea0003800200 */
.L_x_17:
[----:B------:R-:W-:Y:S01]  /*19b0*/  MOV R5, R4 ;  /* 0x0000000400057202 */ /* 0x000fe20000000f00 */
[----:B------:R-:W-:Y:S06]  /*19c0*/  @!P1 BRA `(.L_x_12) ;  /* 0x0000000000909947 */ /* 0x000fec0003800000 */
[----:B------:R-:W-:-:S13]  /*19d0*/  ISETP.GE.U32.AND P0, PT, R10, 0x4, PT ;  /* 0x000000040a00780c */ /* 0x000fda0003f06070 */
[----:B------:R-:W0:Y:S01]  /*19e0*/  @P0 LDC.64 R8, c[0x0][0x388] ;  /* 0x0000e200ff080b82 */ /* 0x000e220000000a00 */
[----:B------:R-:W-:-:S04]  /*19f0*/  @P0 IADD3 R5, PT, PT, R0, R23, RZ ;  /* 0x0000001700050210 */ /* 0x000fc80007ffe0ff */
[C---:B------:R-:W-:Y:S02]  /*1a00*/  @P0 IADD3 R13, PT, PT, R5.reuse, 0x1, RZ ;  /* 0x00000001050d0810 */ /* 0x040fe40007ffe0ff */
[C---:B------:R-:W-:Y:S01]  /*1a10*/  @P0 IADD3 R17, PT, PT, R5.reuse, 0x2, RZ ;  /* 0x0000000205110810 */ /* 0x040fe20007ffe0ff */
[C---:B0-----:R-:W-:Y:S01]  /*1a20*/  @P0 IMAD.WIDE.U32 R18, R5.reuse, 0x4, R8 ;  /* 0x0000000405120825 */ /* 0x041fe200078e0008 */
[----:B------:R-:W-:-:S03]  /*1a30*/  @P0 IADD3 R5, PT, PT, R5, 0x3, RZ ;  /* 0x0000000305050810 */ /* 0x000fc60007ffe0ff */
[--C-:B------:R-:W-:Y:S02]  /*1a40*/  @P0 IMAD.WIDE.U32 R12, R13, 0x4, R8.reuse ;  /* 0x000000040d0c0825 */ /* 0x100fe400078e0008 */
[----:B------:R-:W2:Y:S02]  /*1a50*/  @P0 LDG.E R18, desc[UR4][R18.64] ;  /* 0x0000000412120981 */ /* 0x000ea4000c1e1900 */
[--C-:B------:R-:W-:Y:S02]  /*1a60*/  @P0 IMAD.WIDE.U32 R16, R17, 0x4, R8.reuse ;  /* 0x0000000411100825 */ /* 0x100fe400078e0008 */
[----:B------:R-:W3:Y:S02]  /*1a70*/  @P0 LDG.E R13, desc[UR4][R12.64] ;  /* 0x000000040c0d0981 */ /* 0x000ee4000c1e1900 */
[----:B------:R-:W-:Y:S02]  /*1a80*/  @P0 IMAD.WIDE.U32 R8, R5, 0x4, R8 ;  /* 0x0000000405080825 */ /* 0x000fe400078e0008 */
[----:B------:R-:W4:Y:S04]  /*1a90*/  @P0 LDG.E R17, desc[UR4][R16.64] ;  /* 0x0000000410110981 */ /* 0x000f28000c1e1900 */
[----:B------:R-:W5:Y:S01]  /*1aa0*/  @P0 LDG.E R9, desc[UR4][R8.64] ;  /* 0x0000000408090981 */ /* 0x000f62000c1e1900 */
[----:B------:R-:W-:-:S02]  /*1ab0*/  LOP3.LUT R6, R6, 0x3, RZ, 0xc0, !PT ;  /* 0x0000000306067812 */ /* 0x000fc400078ec0ff */
[----:B------:R-:W-:Y:S02]  /*1ac0*/  MOV R5, R4 ;  /* 0x0000000400057202 */ /* 0x000fe40000000f00 */
[----:B------:R-:W-:Y:S02]  /*1ad0*/  ISETP.NE.AND P1, PT, R6, RZ, PT ;  /* 0x000000ff0600720c */ /* 0x000fe40003f25270 */
[----:B------:R-:W-:Y:S01]  /*1ae0*/  @P0 IADD3 R23, PT, PT, R23, 0x4, RZ ;  /* 0x0000000417170810 */ /* 0x000fe20007ffe0ff */
[----:B--2---:R-:W-:-:S04]  /*1af0*/  @P0 FFMA R10, R7, R18, R28 ;  /* 0x00000012070a0223 */ /* 0x004fc8000000001c */
[----:B---3--:R-:W-:-:S04]  /*1b00*/  @P0 FFMA R10, R7, R13, R10 ;  /* 0x0000000d070a0223 */ /* 0x008fc8000000000a */
[----:B----4-:R-:W-:-:S04]  /*1b10*/  @P0 FFMA R10, R7, R17, R10 ;  /* 0x00000011070a0223 */ /* 0x010fc8000000000a */
[----:B-----5:R-:W-:Y:S01]  /*1b20*/  @P0 FFMA R28, R7, R9, R10 ;  /* 0x00000009071c0223 */ /* 0x020fe2000000000a */
[----:B------:R-:W-:Y:S06]  /*1b30*/  @!P1 BRA `(.L_x_12) ;  /* 0x0000000000349947 */ /* 0x000fec0003800000 */
[----:B------:R-:W0:Y:S01]  /*1b40*/  LDC.64 R8, c[0x0][0x388] ;  /* 0x0000e200ff087b82 */ /* 0x000e220000000a00 */
[----:B------:R-:W-:Y:S01]  /*1b50*/  BSSY.RECONVERGENT B1, `(.L_x_19) ;  /* 0x000000a000017945 */ /* 0x000fe20003800200 */
[----:B------:R-:W-:Y:S02]  /*1b60*/  IADD3 R23, PT, PT, R0, R23, RZ ;  /* 0x0000001700177210 */ /* 0x000fe40007ffe0ff */
[----:B------:R-:W-:-:S07]  /*1b70*/  IADD3 R5, PT, PT, -R6, RZ, RZ ;  /* 0x000000ff06057210 */ /* 0x000fce0007ffe1ff */
.L_x_20:
[----:B0-----:R-:W-:-:S06]  /*1b80*/  IMAD.WIDE.U32 R12, R23, 0x4, R8 ;  /* 0x00000004170c7825 */ /* 0x001fcc00078e0008 */
[----:B------:R-:W2:Y:S01]  /*1b90*/  LDG.E R12, desc[UR4][R12.64] ;  /* 0x000000040c0c7981 */ /* 0x000ea2000c1e1900 */
[----:B------:R-:W-:Y:S02]  /*1ba0*/  IADD3 R5, PT, PT, R5, 0x1, RZ ;  /* 0x0000000105057810 */ /* 0x000fe40007ffe0ff */
[----:B------:R-:W-:Y:S02]  /*1bb0*/  IADD3 R23, PT, PT, R23, 0x1, RZ ;  /* 0x0000000117177810 */ /* 0x000fe40007ffe0ff */
[----:B------:R-:W-:Y:S01]  /*1bc0*/  ISETP.NE.AND P0, PT, R5, RZ, PT ;  /* 0x000000ff0500720c */ /* 0x000fe20003f05270 */
[----:B--2---:R-:W-:-:S12]  /*1bd0*/  FFMA R28, R7, R12, R28 ;  /* 0x0000000c071c7223 */ /* 0x004fd8000000001c */
[----:B------:R-:W-:Y:S05]  /*1be0*/  @P0 BRA `(.L_x_20) ;  /* 0xfffffffc00e40947 */ /* 0x000fea000383ffff */
[----:B------:R-:W-:Y:S05]  /*1bf0*/  BSYNC.RECONVERGENT B1 ;  /* 0x0000000000017941 */ /* 0x000fea0003800200 */
.L_x_19:
[----:B------:R-:W-:-:S07]  /*1c00*/  MOV R5, R4 ;  /* 0x0000000400057202 */ /* 0x000fce0000000f00 */
.L_x_12:
[----:B------:R-:W-:Y:S05]  /*1c10*/  BSYNC.RECONVERGENT B0 ;  /* 0x0000000000007941 */ /* 0x000fea0003800200 */
.L_x_11:
[----:B------:R-:W-:Y:S01]  /*1c20*/  ISETP.GE.AND P0, PT, R5, R11, PT ;  /* 0x0000000b0500720c */ /* 0x000fe20003f06270 */
[----:B------:R-:W-:-:S12]  /*1c30*/  BSSY.RECONVERGENT B0, `(.L_x_21) ;  /* 0x00000fa000007945 */ /* 0x000fd80003800200 */
[----:B------:R-:W-:Y:S05]  /*1c40*/  @P0 BRA `(.L_x_22) ;  /* 0x0000000c00e00947 */ /* 0x000fea0003800000 */
[CC--:B------:R-:W-:Y:S01]  /*1c50*/  IADD3 R4, PT, PT, R5.reuse, -R11.reuse, RZ ;  /* 0x8000000b05047210 */ /* 0x0c0fe20007ffe0ff */
[----:B------:R-:W-:Y:S01]  /*1c60*/  BSSY.RECONVERGENT B1, `(.L_x_23) ;  /* 0x0000081000017945 */ /* 0x000fe20003800200 */
[----:B------:R-:W-:Y:S02]  /*1c70*/  IADD3 R6, PT, PT, -R5, R11, RZ ;  /* 0x0000000b05067210 */ /* 0x000fe40007ffe1ff */
[----:B------:R-:W-:Y:S02]  /*1c80*/  ISETP.GT.U32.AND P0, PT, R4, -0x10, PT ;  /* 0xfffffff00400780c */ /* 0x000fe40003f04070 */
[----:B------:R-:W-:-:S11]  /*1c90*/  LOP3.LUT R7, R6, 0xf, RZ, 0xc0, !PT ;  /* 0x0000000f06077812 */ /* 0x000fd600078ec0ff */
[----:B------:R-:W-:Y:S05]  /*1ca0*/  @P0 BRA `(.L_x_24) ;  /* 0x0000000400f00947 */ /* 0x000fea0003800000 */
[----:B------:R-:W-:Y:S01]  /*1cb0*/  LOP3.LUT R8, R6, 0xfffffff0, RZ, 0xc0, !PT ;  /* 0xfffffff006087812 */ /* 0x000fe200078ec0ff */
[----:B------:R-:W-:Y:S01]  /*1cc0*/  BSSY.RECONVERGENT B2, `(.L_x_25) ;  /* 0x0000079000027945 */ /* 0x000fe20003800200 */
[----:B------:R-:W-:Y:S02]  /*1cd0*/  IADD3 R4, PT, PT, R5, 0x7, RZ ;  /* 0x0000000705047810 */ /* 0x000fe40007ffe0ff */
[----:B------:R-:W-:Y:S02]  /*1ce0*/  IADD3 R5, PT, PT, R0, R5, RZ ;  /* 0x0000000500057210 */ /* 0x000fe40007ffe0ff */
[----:B------:R-:W-:-:S07]  /*1cf0*/  IADD3 R8, PT, PT, -R8, RZ, RZ ;  /* 0x000000ff08087210 */ /* 0x000fce0007ffe1ff */
.L_x_26:
[----:B------:R-:W0:Y:S01]  /*1d00*/  LDC.64 R16, c[0x0][0x388] ;  /* 0x0000e200ff107b82 */ /* 0x000e220000000a00 */
[C---:B------:R-:W-:Y:S01]  /*1d10*/  IADD3 R19, PT, PT, R5.reuse, 0x1, RZ ;  /* 0x0000000105137810 */ /* 0x040fe20007ffe0ff */
[----:B------:R-:W-:-:S04]  /*1d20*/  IMAD.WIDE.U32 R22, R5, 0x4, R14 ;  /* 0x0000000405167825 */ /* 0x000fc800078e000e */
[----:B------:R-:W-:Y:S01]  /*1d30*/  IMAD.WIDE.U32 R10, R19, 0x4, R14 ;  /* 0x00000004130a7825 */ /* 0x000fe200078e000e */
[----:B------:R1:W2:Y:S01]  /*1d40*/  LDG.E R24, desc[UR4][R22.64] ;  /* 0x0000000416187981 */ /* 0x0002a2000c1e1900 */
[----:B------:R-:W-:-:S04]  /*1d50*/  IADD3 R27, PT, PT, R5, 0x2, RZ ;  /* 0x00000002051b7810 */ /* 0x000fc80007ffe0ff */
[----:B------:R-:W3:Y:S01]  /*1d60*/  LDG.E R10, desc[UR4][R10.64] ;  /* 0x000000040a0a7981 */ /* 0x000ee2000c1e1900 */
[----:B0-----:R-:W-:-:S04]  /*1d70*/  IMAD.WIDE.U32 R20, R5, 0x4, R16 ;  /* 0x0000000405147825 */ /* 0x001fc800078e0010 */
[----:B------:R-:W-:Y:S01]  /*1d80*/  IMAD.WIDE.U32 R18, R19, 0x4, R16 ;  /* 0x0000000413127825 */ /* 0x000fe200078e0010 */
[----:B------:R0:W4:Y:S03]  /*1d90*/  LDG.E R25, desc[UR4][R20.64] ;  /* 0x0000000414197981 */ /* 0x000126000c1e1900 */
[----:B------:R-:W-:Y:S02]  /*1da0*/  IMAD.WIDE.U32 R12, R27, 0x4, R14 ;  /* 0x000000041b0c7825 */ /* 0x000fe400078e000e */
[----:B------:R-:W3:Y:S01]  /*1db0*/  LDG.E R19, desc[UR4][R18.64] ;  /* 0x0000000412137981 */ /* 0x000ee2000c1e1900 */
[----:B------:R-:W-:Y:S01]  /*1dc0*/  IADD3 R29, PT, PT, R5, 0x3, RZ ;  /* 0x00000003051d7810 */ /* 0x000fe20007ffe0ff */
[----:B------:R-:W-:-:S04]  /*1dd0*/  IMAD.WIDE.U32 R26, R27, 0x4, R16 ;  /* 0x000000041b1a7825 */ /* 0x000fc800078e0010 */
[C---:B-1----:R-:W-:Y:S02]  /*1de0*/  IMAD.WIDE.U32 R22, R29.reuse, 0x4, R14 ;  /* 0x000000041d167825 */ /* 0x042fe400078e000e */
[----:B------:R-:W3:Y:S04]  /*1df0*/  LDG.E R26, desc[UR4][R26.64] ;  /* 0x000000041a1a7981 */ /* 0x000ee8000c1e1900 */
[----:B------:R-:W3:Y:S01]  /*1e00*/  LDG.E R18, desc[UR4][R12.64] ;  /* 0x000000040c127981 */ /* 0x000ee2000c1e1900 */
[----:B0-----:R-:W-:-:S03]  /*1e10*/  IMAD.WIDE.U32 R20, R29, 0x4, R16 ;  /* 0x000000041d147825 */ /* 0x001fc600078e0010 */
[----:B------:R0:W3:Y:S04]  /*1e20*/  LDG.E R9, desc[UR4][R22.64] ;  /* 0x0000000416097981 */ /* 0x0000e8000c1e1900 */
[----:B------:R1:W3:Y:S01]  /*1e30*/  LDG.E R11, desc[UR4][R20.64] ;  /* 0x00000004140b7981 */ /* 0x0002e2000c1e1900 */
[C---:B0-----:R-:W-:Y:S02]  /*1e40*/  IADD3 R23, PT, PT, R5.reuse, 0x4, RZ ;  /* 0x0000000405177810 */ /* 0x041fe40007ffe0ff */
[----:B-1----:R-:W-:-:S03]  /*1e50*/  IADD3 R21, PT, PT, R5, 0x5, RZ ;  /* 0x0000000505157810 */ /* 0x002fc60007ffe0ff */
[----:B------:R-:W-:Y:S01]  /*1e60*/  IMAD.WIDE.U32 R12, R23, 0x4, R14 ;  /* 0x00000004170c7825 */ /* 0x000fe200078e000e */
[----:B------:R-:W-:-:S03]  /*1e70*/  IADD3 R27, PT, PT, R5, 0x6, RZ ;  /* 0x00000006051b7810 */ /* 0x000fc60007ffe0ff */
[----:B--2--5:R-:W-:-:S04]  /*1e80*/  FMUL R24, R3, R24 ;  /* 0x0000001803187220 */ /* 0x024fc80000400000 */
[----:B----4-:R-:W-:Y:S01]  /*1e90*/  FFMA R24, R25, -R24, R28 ;  /* 0x8000001819187223 */ /* 0x010fe2000000001c */
[----:B---3--:R-:W-:Y:S01]  /*1ea0*/  FMUL R25, R3, R10 ;  /* 0x0000000a03197220 */ /* 0x008fe20000400000 */
[----:B------:R-:W-:Y:S01]  /*1eb0*/  IMAD.WIDE.U32 R28, R21, 0x4, R14 ;  /* 0x00000004151c7825 */ /* 0x000fe200078e000e */
[----:B------:R0:W2:Y:S03]  /*1ec0*/  LDG.E R10, desc[UR4][R12.64] ;  /* 0x000000040c0a7981 */ /* 0x0000a6000c1e1900 */
[----:B------:R-:W-:Y:S01]  /*1ed0*/  FFMA R22, R19, -R25, R24 ;  /* 0x8000001913167223 */ /* 0x000fe20000000018 */
[--C-:B------:R-:W-:Y:S01]  /*1ee0*/  IMAD.WIDE.U32 R24, R23, 0x4, R16.reuse ;  /* 0x0000000417187825 */ /* 0x100fe200078e0010 */
[----:B------:R-:W-:Y:S01]  /*1ef0*/  IADD3 R19, PT, PT, R5, 0x7, RZ ;  /* 0x0000000705137810 */ /* 0x000fe20007ffe0ff */
[----:B------:R-:W3:Y:S02]  /*1f00*/  LDG.E R28, desc[UR4][R28.64] ;  /* 0x000000041c1c7981 */ /* 0x000ee4000c1e1900 */
[----:B------:R-:W-:-:S04]  /*1f10*/  IMAD.WIDE.U32 R20, R21, 0x4, R16 ;  /* 0x0000000415147825 */ /* 0x000fc800078e0010 */
[----:B0-----:R-:W-:Y:S01]  /*1f20*/  IMAD.WIDE.U32 R12, R27, 0x4, R14 ;  /* 0x000000041b0c7825 */ /* 0x001fe200078e000e */
[----:B------:R0:W4:Y:S03]  /*1f30*/  LDG.E R23, desc[UR4][R20.64] ;  /* 0x0000000414177981 */ /* 0x000126000c1e1900 */
[----:B------:R-:W-:Y:S01]  /*1f40*/  FMUL R18, R3, R18 ;  /* 0x0000001203127220 */ /* 0x000fe20000400000 */
[----:B------:R1:W4:Y:S03]  /*1f50*/  LDG.E R29, desc[UR4][R24.64] ;  /* 0x00000004181d7981 */ /* 0x000326000c1e1900 */
[----:B------:R-:W-:Y:S01]  /*1f60*/  FFMA R26, R26, -R18, R22 ;  /* 0x800000121a1a7223 */ /* 0x000fe20000000016 */
[----:B------:R-:W4:Y:S01]  /*1f70*/  LDG.E R12, desc[UR4][R12.64] ;  /* 0x000000040c0c7981 */ /* 0x000f22000c1e1900 */
[----:B0-----:R-:W-:-:S04]  /*1f80*/  IMAD.WIDE.U32 R20, R19, 0x4, R14 ;  /* 0x0000000413147825 */ /* 0x001fc800078e000e */
[----:B-1----:R-:W-:-:S04]  /*1f90*/  IMAD.WIDE.U32 R24, R27, 0x4, R16 ;  /* 0x000000041b187825 */ /* 0x002fc800078e0010 */
[----:B------:R-:W-:Y:S01]  /*1fa0*/  IMAD.WIDE.U32 R18, R19, 0x4, R16 ;  /* 0x0000000413127825 */ /* 0x000fe200078e0010 */
[----:B------:R0:W4:Y:S03]  /*1fb0*/  LDG.E R13, desc[UR4][R24.64] ;  /* 0x00000004180d7981 */ /* 0x000126000c1e1900 */
[----:B------:R-:W-:Y:S02]  /*1fc0*/  FMUL R27, R3, R9 ;  /* 0x00000009031b7220 */ /* 0x000fe40000400000 */
[----:B------:R1:W4:Y:S04]  /*1fd0*/  LDG.E R9, desc[UR4][R18.64] ;  /* 0x0000000412097981 */ /* 0x000328000c1e1900 */
[----:B------:R1:W4:Y:S01]  /*1fe0*/  LDG.E R22, desc[UR4][R20.64] ;  /* 0x0000000414167981 */ /* 0x000322000c1e1900 */
[----:B0-----:R-:W-:-:S05]  /*1ff0*/  IADD3 R25, PT, PT, R5, 0x8, RZ ;  /* 0x0000000805197810 */ /* 0x001fca0007ffe0ff */
[----:B-1----:R-:W-:-:S04]  /*2000*/  IMAD.WIDE.U32 R18, R25, 0x4, R14 ;  /* 0x0000000419127825 */ /* 0x002fc800078e000e */
[----:B------:R-:W-:Y:S01]  /*2010*/  FFMA R11, R11, -R27, R26 ;  /* 0x8000001b0b0b7223 */ /* 0x000fe2000000001a */
[----:B------:R-:W-:Y:S01]  /*2020*/  IADD3 R27, PT, PT, R5, 0x9, RZ ;  /* 0x00000009051b7810 */ /* 0x000fe20007ffe0ff */
[----:B------:R-:W-:Y:S01]  /*2030*/  IMAD.WIDE.U32 R20, R25, 0x4, R16 ;  /* 0x0000000419147825 */ /* 0x000fe200078e0010 */
[----:B------:R-:W4:Y:S03]  /*2040*/  LDG.E R18, desc[UR4][R18.64] ;  /* 0x0000000412127981 */ /* 0x000f26000c1e1900 */
[C---:B------:R-:W-:Y:S02]  /*2050*/  IMAD.WIDE.U32 R24, R27.reuse, 0x4, R14 ;  /* 0x000000041b187825 */ /* 0x040fe400078e000e */
[----:B------:R0:W4:Y:S02]  /*2060*/  LDG.E R20, desc[UR4][R20.64] ;  /* 0x0000000414147981 */ /* 0x000124000c1e1900 */
[----:B------:R-:W-:-:S02]  /*2070*/  IMAD.WIDE.U32 R26, R27, 0x4, R16 ;  /* 0x000000041b1a7825 */ /* 0x000fc400078e0010 */
[----:B------:R1:W4:Y:S04]  /*2080*/  LDG.E R24, desc[UR4][R24.64] ;  /* 0x0000000418187981 */ /* 0x000328000c1e1900 */
[----:B------:R1:W4:Y:S01]  /*2090*/  LDG.E R26, desc[UR4][R26.64] ;  /* 0x000000041a1a7981 */ /* 0x000322000c1e1900 */
[C---:B0-----:R-:W-:Y:S02]  /*20a0*/  IADD3 R21, PT, PT, R5.reuse, 0xc, RZ ;  /* 0x0000000c05157810 */ /* 0x041fe40007ffe0ff */
[C---:B-1----:R-:W-:Y:S02]  /*20b0*/  IADD3 R25, PT, PT, R5.reuse, 0xd, RZ ;  /* 0x0000000d05197810 */ /* 0x042fe40007ffe0ff */
[----:B------:R-:W-:Y:S01]  /*20c0*/  IADD3 R27, PT, PT, R5, 0xe, RZ ;  /* 0x0000000e051b7810 */ /* 0x000fe20007ffe0ff */
[C---:B--2---:R-:W-:Y:S01]  /*20d0*/  FMUL R10, R3.reuse, R10 ;  /* 0x0000000a030a7220 */ /* 0x044fe20000400000 */
[----:B---3--:R-:W-:-:S03]  /*20e0*/  FMUL R28, R3, R28 ;  /* 0x0000001c031c7220 */ /* 0x008fc60000400000 */
[----:B----4-:R-:W-:-:S04]  /*20f0*/  FFMA R10, R29, -R10, R11 ;  /* 0x8000000a1d0a7223 */ /* 0x010fc8000000000b */
[----:B------:R-:W-:Y:S01]  /*2100*/  FFMA R10, R23, -R28, R10 ;  /* 0x8000001c170a7223 */ /* 0x000fe2000000000a */
[----:B------:R-:W-:Y:S01]  /*2110*/  FMUL R12, R3, R12 ;  /* 0x0000000c030c7220 */ /* 0x000fe20000400000 */
[----:B------:R-:W-:-:S03]  /*2120*/  IADD3 R11, PT, PT, R5, 0xa, RZ ;  /* 0x0000000a050b7810 */ /* 0x000fc60007ffe0ff */
[----:B------:R-:W-:Y:S01]  /*2130*/  FFMA R12, R13, -R12, R10 ;  /* 0x8000000c0d0c7223 */ /* 0x000fe2000000000a */
[----:B------:R-:W-:Y:S01]  /*2140*/  IADD3 R13, PT, PT, R5, 0xb, RZ ;  /* 0x0000000b050d7810 */ /* 0x000fe20007ffe0ff */
[----:B------:R-:W-:-:S04]  /*2150*/  FMUL R22, R3, R22 ;  /* 0x0000001603167220 */ /* 0x000fc80000400000 */
[----:B------:R-:W-:Y:S01]  /*2160*/  FFMA R9, R9, -R22, R12 ;  /* 0x8000001609097223 */ /* 0x000fe2000000000c */
[----:B------:R-:W-:-:S04]  /*2170*/  IMAD.WIDE.U32 R28, R11, 0x4, R14 ;  /* 0x000000040b1c7825 */ /* 0x000fc800078e000e */
[----:B------:R-:W-:Y:S01]  /*2180*/  FMUL R18, R3, R18 ;  /* 0x0000001203127220 */ /* 0x000fe20000400000 */
[----:B------:R-:W-:Y:S01]  /*2190*/  IMAD.WIDE.U32 R22, R13, 0x4, R14 ;  /* 0x000000040d167825 */ /* 0x000fe200078e000e */
[----:B------:R0:W2:Y:S03]  /*21a0*/  LDG.E R10, desc[UR4][R28.64] ;  /* 0x000000041c0a7981 */ /* 0x0000a6000c1e1900 */
[----:B------:R-:W-:Y:S01]  /*21b0*/  FFMA R20, R20, -R18, R9 ;  /* 0x8000001214147223 */ /* 0x000fe20000000009 */
[--C-:B------:R-:W-:Y:S01]  /*21c0*/  IMAD.WIDE.U32 R18, R11, 0x4, R16.reuse ;  /* 0x000000040b127825 */ /* 0x100fe200078e0010 */
[----:B------:R1:W3:Y:S03]  /*21d0*/  LDG.E R22, desc[UR4][R22.64] ;  /* 0x0000000416167981 */ /* 0x0002e6000c1e1900 */
[----:B------:R-:W-:-:S04]  /*21e0*/  IMAD.WIDE.U32 R12, R13, 0x4, R16 ;  /* 0x000000040d0c7825 */ /* 0x000fc800078e0010 */
[----:B------:R-:W-:Y:S01]  /*21f0*/  FMUL R24, R3, R24 ;  /* 0x0000001803187220 */ /* 0x000fe20000400000 */
[----:B------:R4:W3:Y:S01]  /*2200*/  LDG.E R9, desc[UR4][R18.64] ;  /* 0x0000000412097981 */ /* 0x0008e2000c1e1900 */
[----:B0-----:R-:W-:-:S03]  /*2210*/  IMAD.WIDE.U32 R28, R21, 0x4, R14 ;  /* 0x00000004151c7825 */ /* 0x001fc600078e000e */
[----:B------:R0:W3:Y:S01]  /*2220*/  LDG.E R11, desc[UR4][R12.64] ;  /* 0x000000040c0b7981 */ /* 0x0000e2000c1e1900 */
[----:B-1----:R-:W-:Y:S01]  /*2230*/  FFMA R23, R26, -R24, R20 ;  /* 0x800000181a177223 */ /* 0x002fe20000000014 */
[--C-:B----4-:R-:W-:Y:S02]  /*2240*/  IMAD.WIDE.U32 R18, R27, 0x4, R14.reuse ;  /* 0x000000041b127825 */ /* 0x110fe400078e000e */
[----:B------:R-:W4:Y:S02]  /*2250*/  LDG.E R28, desc[UR4][R28.64] ;  /* 0x000000041c1c7981 */ /* 0x000f24000c1e1900 */
[----:B0-----:R-:W-:Y:S02]  /*2260*/  IMAD.WIDE.U32 R12, R25, 0x4, R14 ;  /* 0x00000004190c7825 */ /* 0x001fe400078e000e */
[----:B------:R0:W4:Y:S02]  /*2270*/  LDG.E R18, desc[UR4][R18.64] ;  /* 0x0000000412127981 */ /* 0x000124000c1e1900 */
[----:B------:R-:W-:-:S02]  /*2280*/  IMAD.WIDE.U32 R20, R21, 0x4, R16 ;  /* 0x0000000415147825 */ /* 0x000fc400078e0010 */
[----:B------:R-:W4:Y:S02]  /*2290*/  LDG.E R12, desc[UR4][R12.64] ;  /* 0x000000040c0c7981 */ /* 0x000f24000c1e1900 */
[--C-:B------:R-:W-:Y:S02]  /*22a0*/  IMAD.WIDE.U32 R24, R25, 0x4, R16.reuse ;  /* 0x0000000419187825 */ /* 0x100fe400078e0010 */
[----:B------:R1:W4:Y:S01]  /*22b0*/  LDG.E R29, desc[UR4][R20.64] ;  /* 0x00000004141d7981 */ /* 0x000322000c1e1900 */
[----:B0-----:R-:W-:Y:S01]  /*22c0*/  IADD3 R19, PT, PT, R5, 0xf, RZ ;  /* 0x0000000f05137810 */ /* 0x001fe20007ffe0ff */
[----:B------:R-:W-:Y:S02]  /*22d0*/  IMAD.WIDE.U32 R26, R27, 0x4, R16 ;  /* 0x000000041b1a7825 */ /* 0x000fe400078e0010 */
[----:B------:R-:W4:Y:S02]  /*22e0*/  LDG.E R24, desc[UR4][R24.64] ;  /* 0x0000000418187981 */ /* 0x000f24000c1e1900 */
[----:B-1----:R-:W-:-:S02]  /*22f0*/  IMAD.WIDE.U32 R20, R19, 0x4, R14 ;  /* 0x0000000413147825 */ /* 0x002fc400078e000e */
[----:B------:R-:W4:Y:S02]  /*2300*/  LDG.E R26, desc[UR4][R26.64] ;  /* 0x000000041a1a7981 */ /* 0x000f24000c1e1900 */
[----:B------:R-:W-:Y:S02]  /*2310*/  IMAD.WIDE.U32 R16, R19, 0x4, R16 ;  /* 0x0000000413107825 */ /* 0x000fe400078e0010 */
[----:B------:R-:W4:Y:S04]  /*2320*/  LDG.E R20, desc[UR4][R20.64] ;  /* 0x0000000414147981 */ /* 0x000f28000c1e1900 */
[----:B------:R-:W4:Y:S01]  /*2330*/  LDG.E R16, desc[UR4][R16.64] ;  /* 0x0000000410107981 */ /* 0x000f22000c1e1900 */
[----:B------:R-:W-:-:S04]  /*2340*/  IADD3 R8, PT, PT, R8, 0x10, RZ ;  /* 0x0000001008087810 */ /* 0x000fc80007ffe0ff */
[----:B------:R-:W-:Y:S02]  /*2350*/  ISETP.NE.AND P0, PT, R8, RZ, PT ;  /* 0x000000ff0800720c */ /* 0x000fe40003f05270 */
[----:B------:R-:W-:Y:S02]  /*2360*/  IADD3 R4, PT, PT, R4, 0x10, RZ ;  /* 0x0000001004047810 */ /* 0x000fe40007ffe0ff */
[----:B------:R-:W-:Y:S01]  /*2370*/  IADD3 R5, PT, PT, R5, 0x10, RZ ;  /* 0x0000001005057810 */ /* 0x000fe20007ffe0ff */
[C---:B--2---:R-:W-:Y:S01]  /*2380*/  FMUL R10, R3.reuse, R10 ;  /* 0x0000000a030a7220 */ /* 0x044fe20000400000 */
[----:B---3--:R-:W-:-:S03]  /*2390*/  FMUL R22, R3, R22 ;  /* 0x0000001603167220 */ /* 0x008fc60000400000 */
[----:B------:R-:W-:-:S04]  /*23a0*/  FFMA R10, R9, -R10, R23 ;  /* 0x8000000a090a7223 */ /* 0x000fc80000000017 */
[----:B------:R-:W-:Y:S01]  /*23b0*/  FFMA R10, R11, -R22, R10 ;  /* 0x800000160b0a7223 */ /* 0x000fe2000000000a */
[C---:B----4-:R-:W-:Y:S01]  /*23c0*/  FMUL R28, R3.reuse, R28 ;  /* 0x0000001c031c7220 */ /* 0x050fe20000400000 */
[C---:B------:R-:W-:Y:S01]  /*23d0*/  FMUL R18, R3.reuse, R18 ;  /* 0x0000001203127220 */ /* 0x040fe20000400000 */
[----:B------:R-:W-:Y:S02]  /*23e0*/  FMUL R12, R3, R12 ;  /* 0x0000000c030c7220 */ /* 0x000fe40000400000 */
[----:B------:R-:W-:-:S04]  /*23f0*/  FFMA R29, R29, -R28, R10 ;  /* 0x8000001c1d1d7223 */ /* 0x000fc8000000000a */
[----:B------:R-:W-:-:S04]  /*2400*/  FFMA R29, R24, -R12, R29 ;  /* 0x8000000c181d7223 */ /* 0x000fc8000000001d */
[----:B------:R-:W-:Y:S01]  /*2410*/  FFMA R29, R26, -R18, R29 ;  /* 0x800000121a1d7223 */ /* 0x000fe2000000001d */
[----:B------:R-:W-:-:S04]  /*2420*/  FMUL R20, R3, R20 ;  /* 0x0000001403147220 */ /* 0x000fc80000400000 */
[----:B------:R-:W-:Y:S01]  /*2430*/  FFMA R28, R16, -R20, R29 ;  /* 0x80000014101c7223 */ /* 0x000fe2000000001d */
[----:B------:R-:W-:Y:S06]  /*2440*/  @P0 BRA `(.L_x_26) ;  /* 0xfffffff8002c0947 */ /* 0x000fec000383ffff */
[----:B------:R-:W-:Y:S05]  /*2450*/  BSYNC.RECONVERGENT B2 ;  /* 0x0000000000027941 */ /* 0x000fea0003800200 */
.L_x_25:
[----:B------:R-:W-:-:S07]  /*2460*/  IADD3 R5, PT, PT, R4, -0x7, RZ ;  /* 0xfffffff904057810 */ /* 0x000fce0007ffe0ff */
.L_x_24:
[----:B------:R-:W-:Y:S05]  /*2470*/  BSYNC.RECONVERGENT B1 ;  /* 0x0000000000017941 */ /* 0x000fea0003800200 */
.L_x_23:
[----:B------:R-:W-:-:S13]  /*2480*/  ISETP.NE.AND P0, PT, R7, RZ, PT ;  /* 0x000000ff0700720c */ /* 0x000fda0003f05270 */
[----:B------:R-:W-:Y:S05]  /*2490*/  @!P0 BRA `(.L_x_22) ;  /* 0x0000000400cc8947 */ /* 0x000fea0003800000 */
[----:B------:R-:W-:Y:S01]  /*24a0*/  ISETP.GE.U32.AND P0, PT, R7, 0x8, PT ;  /* 0x000000080700780c */ /* 0x000fe20003f06070 */
[----:B------:R-:W-:Y:S01]  /*24b0*/  BSSY.RECONVERGENT B1, `(.L_x_27) ;  /* 0x000003e000017945 */ /* 0x000fe20003800200 */
[----:B------:R-:W-:-:S04]  /*24c0*/  LOP3.LUT R4, R6, 0x7, RZ, 0xc0, !PT ;  /* 0x0000000706047812 */ /* 0x000fc800078ec0ff */
[----:B------:R-:W-:-:S07]  /*24d0*/  ISETP.NE.AND P1, PT, R4, RZ, PT ;  /* 0x000000ff0400720c */ /* 0x000fce0003f25270 */
[----:B------:R-:W-:Y:S06]  /*24e0*/  @!P0 BRA `(.L_x_28) ;  /* 0x0000000000e88947 */ /* 0x000fec0003800000 */
[----:B------:R-:W0:Y:S01]  /*24f0*/  LDC.64 R18, c[0x0][0x388] ;  /* 0x0000e200ff127b82 */ /* 0x000e220000000a00 */
[----:B------:R-:W-:-:S05]  /*2500*/  IADD3 R21, PT, PT, R0, R5, RZ ;  /* 0x0000000500157210 */ /* 0x000fca0007ffe0ff */
[----:B------:R-:W-:-:S05]  /*2510*/  IMAD.WIDE.U32 R12, R21, 0x4, R14 ;  /* 0x00000004150c7825 */ /* 0x000fca00078e000e */
[----:B------:R-:W2:Y:S01]  /*2520*/  LDG.E R20, desc[UR4][R12.64] ;  /* 0x000000040c147981 */ /* 0x000ea2000c1e1900 */
[----:B0-----:R-:W-:-:S05]  /*2530*/  IMAD.WIDE.U32 R10, R21, 0x4, R18 ;  /* 0x00000004150a7825 */ /* 0x001fca00078e0012 */
[----:B------:R0:W3:Y:S01]  /*2540*/  LDG.E R27, desc[UR4][R10.64] ;  /* 0x000000040a1b7981 */ /* 0x0000e2000c1e1900 */
[C---:B------:R-:W-:Y:S02]  /*2550*/  IADD3 R9, PT, PT, R21.reuse, 0x3, RZ ;  /* 0x0000000315097810 */ /* 0x040fe40007ffe0ff */
[----:B------:R-:W-:-:S03]  /*2560*/  IADD3 R29, PT, PT, R21, 0x1, RZ ;  /* 0x00000001151d7810 */ /* 0x000fc60007ffe0ff */
[----:B------:R-:W-:Y:S01]  /*2570*/  IMAD.WIDE.U32 R24, R9, 0x4, R14 ;  /* 0x0000000409187825 */ /* 0x000fe200078e000e */
[----:B------:R-:W-:-:S03]  /*2580*/  IADD3 R17, PT, PT, R21, 0x2, RZ ;  /* 0x0000000215117810 */ /* 0x000fc60007ffe0ff */
[--C-:B0-----:R-:W-:Y:S02]  /*2590*/  IMAD.WIDE.U32 R10, R29, 0x4, R14.reuse ;  /* 0x000000041d0a7825 */ /* 0x101fe400078e000e */
[----:B------:R0:W4:Y:S01]  /*25a0*/  LDG.E R24, desc[UR4][R24.64] ;  /* 0x0000000418187981 */ /* 0x000122000c1e1900 */
[----:B------:R-:W-:Y:S01]  /*25b0*/  IADD3 R7, PT, PT, R21, 0x4, RZ ;  /* 0x0000000415077810 */ /* 0x000fe20007ffe0ff */
[--C-:B------:R-:W-:Y:S02]  /*25c0*/  IMAD.WIDE.U32 R22, R17, 0x4, R14.reuse ;  /* 0x0000000411167825 */ /* 0x100fe400078e000e */
[----:B------:R1:W4:Y:S01]  /*25d0*/  LDG.E R8, desc[UR4][R10.64] ;  /* 0x000000040a087981 */ /* 0x000322000c1e1900 */
[----:B0-----:R-:W-:Y:S01]  /*25e0*/  IADD3 R25, PT, PT, R21, 0x5, RZ ;  /* 0x0000000515197810 */ /* 0x001fe20007ffe0ff */
[--C-:B------:R-:W-:Y:S02]  /*25f0*/  IMAD.WIDE.U32 R12, R7, 0x4, R14.reuse ;  /* 0x00000004070c7825 */ /* 0x100fe400078e000e */
[----:B------:R0:W4:Y:S02]  /*2600*/  LDG.E R26, desc[UR4][R22.64] ;  /* 0x00000004161a7981 */ /* 0x000124000c1e1900 */
[----:B-1----:R-:W-:-:S02]  /*2610*/  IMAD.WIDE.U32 R10, R25, 0x4, R14 ;  /* 0x00000004190a7825 */ /* 0x002fc400078e000e */
[----:B------:R-:W4:Y:S02]  /*2620*/  LDG.E R12, desc[UR4][R12.64] ;  /* 0x000000040c0c7981 */ /* 0x000f24000c1e1900 */
[--C-:B------:R-:W-:Y:S02]  /*2630*/  IMAD.WIDE.U32 R16, R17, 0x4, R18.reuse ;  /* 0x0000000411107825 */ /* 0x100fe400078e0012 */
[----:B------:R-:W4:Y:S02]  /*2640*/  LDG.E R10, desc[UR4][R10.64] ;  /* 0x000000040a0a7981 */ /* 0x000f24000c1e1900 */
[----:B0-----:R-:W-:-:S05]  /*2650*/  IMAD.WIDE.U32 R22, R29, 0x4, R18 ;  /* 0x000000041d167825 */ /* 0x001fca00078e0012 */
[----:B------:R0:W4:Y:S04]  /*2660*/  LDG.E R13, desc[UR4][R22.64] ;  /* 0x00000004160d7981 */ /* 0x000128000c1e1900 */
[----:B------:R1:W4:Y:S01]  /*2670*/  LDG.E R11, desc[UR4][R16.64] ;  /* 0x00000004100b7981 */ /* 0x000322000c1e1900 */
[----:B0-----:R-:W-:-:S04]  /*2680*/  IMAD.WIDE.U32 R22, R9, 0x4, R18 ;  /* 0x0000000409167825 */ /* 0x001fc800078e0012 */
[--C-:B-1----:R-:W-:Y:S01]  /*2690*/  IMAD.WIDE.U32 R16, R7, 0x4, R18.reuse ;  /* 0x0000000407107825 */ /* 0x102fe200078e0012 */
[----:B------:R0:W4:Y:S04]  /*26a0*/  LDG.E R9, desc[UR4][R22.64] ;  /* 0x0000000416097981 */ /* 0x000128000c1e1900 */
[----:B------:R1:W4:Y:S01]  /*26b0*/  LDG.E R7, desc[UR4][R16.64] ;  /* 0x0000000410077981 */ /* 0x000322000c1e1900 */
[----:B0-----:R-:W-:-:S06]  /*26c0*/  IMAD.WIDE.U32 R22, R25, 0x4, R18 ;  /* 0x0000000419167825 */ /* 0x001fcc00078e0012 */
[----:B------:R-:W4:Y:S01]  /*26d0*/  LDG.E R22, desc[UR4][R22.64] ;  /* 0x0000000416167981 */ /* 0x000f22000c1e1900 */
[----:B--2--5:R-:W-:-:S04]  /*26e0*/  FMUL R20, R3, R20 ;  /* 0x0000001403147220 */ /* 0x024fc80000400000 */
[----:B---3--:R-:W-:Y:S01]  /*26f0*/  FFMA R28, R27, -R20, R28 ;  /* 0x800000141b1c7223 */ /* 0x008fe2000000001c */
[C---:B------:R-:W-:Y:S02]  /*2700*/  IADD3 R27, PT, PT, R21.reuse, 0x6, RZ ;  /* 0x00000006151b7810 */ /* 0x040fe40007ffe0ff */
[----:B------:R-:W-:-:S03]  /*2710*/  IADD3 R21, PT, PT, R21, 0x7, RZ ;  /* 0x0000000715157810 */ /* 0x000fc60007ffe0ff */
[----:B-1----:R-:W-:-:S05]  /*2720*/  IMAD.WIDE.U32 R16, R27, 0x4, R14 ;  /* 0x000000041b107825 */ /* 0x002fca00078e000e */
[----:B------:R0:W2:Y:S02]  /*2730*/  LDG.E R25, desc[UR4][R16.64] ;  /* 0x0000000410197981 */ /* 0x0000a4000c1e1900 */
[----:B0-----:R-:W-:-:S04]  /*2740*/  IMAD.WIDE.U32 R16, R27, 0x4, R18 ;  /* 0x000000041b107825 */ /* 0x001fc800078e0012 */
[C---:B------:R-:W-:Y:S01]  /*2750*/  IMAD.WIDE.U32 R18, R21.reuse, 0x4, R18 ;  /* 0x0000000415127825 */ /* 0x040fe200078e0012 */
[----:B------:R-:W3:Y:S03]  /*2760*/  LDG.E R27, desc[UR4][R16.64] ;  /* 0x00000004101b7981 */ /* 0x000ee6000c1e1900 */
[----:B------:R-:W-:Y:S02]  /*2770*/  IMAD.WIDE.U32 R20, R21, 0x4, R14 ;  /* 0x0000000415147825 */ /* 0x000fe400078e000e */
[----:B------:R-:W3:Y:S04]  /*2780*/  LDG.E R18, desc[UR4][R18.64] ;  /* 0x0000000412127981 */ /* 0x000ee8000c1e1900 */
[----:B------:R-:W3:Y:S01]  /*2790*/  LDG.E R20, desc[UR4][R20.64] ;  /* 0x0000000414147981 */ /* 0x000ee2000c1e1900 */
[C---:B----4-:R-:W-:Y:S01]  /*27a0*/  FMUL R8, R3.reuse, R8 ;  /* 0x0000000803087220 */ /* 0x050fe20000400000 */
[----:B------:R-:W-:-:S03]  /*27b0*/  FMUL R26, R3, R26 ;  /* 0x0000001a031a7220 */ /* 0x000fc60000400000 */
[----:B------:R-:W-:Y:S01]  /*27c0*/  FFMA R8, R13, -R8, R28 ;  /* 0x800000080d087223 */ /* 0x000fe2000000001c */
[----:B------:R-:W-:-:S03]  /*27d0*/  FMUL R24, R3, R24 ;  /* 0x0000001803187220 */ /* 0x000fc60000400000 */
[----:B------:R-:W-:Y:S01]  /*27e0*/  FFMA R8, R11, -R26, R8 ;  /* 0x8000001a0b087223 */ /* 0x000fe20000000008 */
[C---:B------:R-:W-:Y:S01]  /*27f0*/  FMUL R12, R3.reuse, R12 ;  /* 0x0000000c030c7220 */ /* 0x040fe20000400000 */
[----:B------:R-:W-:Y:S02]  /*2800*/  FMUL R10, R3, R10 ;  /* 0x0000000a030a7220 */ /* 0x000fe40000400000 */
[----:B------:R-:W-:-:S04]  /*2810*/  FFMA R8, R9, -R24, R8 ;  /* 0x8000001809087223 */ /* 0x000fc80000000008 */
[----:B------:R-:W-:Y:S01]  /*2820*/  FFMA R7, R7, -R12, R8 ;  /* 0x8000000c07077223 */ /* 0x000fe20000000008 */
[----:B------:R-:W-:-:S03]  /*2830*/  IADD3 R5, PT, PT, R5, 0x8, RZ ;  /* 0x0000000805057810 */ /* 0x000fc60007ffe0ff */
[----:B------:R-:W-:Y:S01]  /*2840*/  FFMA R10, R22, -R10, R7 ;  /* 0x8000000a160a7223 */ /* 0x000fe20000000007 */
[----:B--2---:R-:W-:-:S04]  /*2850*/  FMUL R25, R3, R25 ;  /* 0x0000001903197220 */ /* 0x004fc80000400000 */
[----:B---3--:R-:W-:Y:S01]  /*2860*/  FFMA R25, R27, -R25, R10 ;  /* 0x800000191b197223 */ /* 0x008fe2000000000a */
[----:B------:R-:W-:-:S04]  /*2870*/  FMUL R20, R3, R20 ;  /* 0x0000001403147220 */ /* 0x000fc80000400000 */
[----:B------:R-:W-:-:S07]  /*2880*/  FFMA R28, R18, -R20, R25 ;  /* 0x80000014121c7223 */ /* 0x000fce0000000019 */
.L_x_28:
[----:B------:R-:W-:Y:S05]  /*2890*/  BSYNC.RECONVERGENT B1 ;  /* 0x0000000000017941 */ /* 0x000fea0003800200 */
.L_x_27:
        /* <DEDUP_REMOVED lines=11> */
[--C-:B------:R-:W-:Y:S01]  /*2950*/  IMAD.WIDE.U32 R22, R19, 0x4, R14.reuse ;  /* 0x0000000413167825 */ /* 0x100fe200078e000e */
[----:B------:R-:W2:Y:S03]  /*2960*/  LDG.E R4, desc[UR4][R24.64] ;  /* 0x0000000418047981 */ /* 0x000ea6000c1e1900 */
[----:B------:R-:W-:Y:S02]  /*2970*/  IMAD.WIDE.U32 R12, R17, 0x4, R14 ;  /* 0x00000004110c7825 */ /* 0x000fe400078e000e */
[----:B------:R-:W3:Y:S04]  /*2980*/  LDG.E R22, desc[UR4][R22.64] ;  /* 0x0000000416167981 */ /* 0x000ee8000c1e1900 */
[----:B------:R-:W4:Y:S01]  /*2990*/  LDG.E R12, desc[UR4][R12.64] ;  /* 0x000000040c0c7981 */ /* 0x000f22000c1e1900 */
[C---:B0-----:R-:W-:Y:S01]  /*29a0*/  IMAD.WIDE.U32 R20, R9.reuse, 0x4, R6 ;  /* 0x0000000409147825 */ /* 0x041fe200078e0006 */
[----:B------:R-:W-:-:S03]  /*29b0*/  IADD3 R9, PT, PT, R9, 0x3, RZ ;  /* 0x0000000309097810 */ /* 0x000fc60007ffe0ff */
[----:B------:R-:W-:Y:S02]  /*29c0*/  IMAD.WIDE.U32 R18, R19, 0x4, R6 ;  /* 0x0000000413127825 */ /* 0x000fe400078e0006 */
[----:B------:R-:W4:Y:S02]  /*29d0*/  LDG.E R21, desc[UR4][R20.64] ;  /* 0x0000000414157981 */ /* 0x000f24000c1e1900 */
[----:B------:R-:W-:Y:S02]  /*29e0*/  IMAD.WIDE.U32 R10, R9, 0x4, R14 ;  /* 0x00000004090a7825 */ /* 0x000fe400078e000e */
[----:B------:R-:W4:Y:S02]  /*29f0*/  LDG.E R18, desc[UR4][R18.64] ;  /* 0x0000000412127981 */ /* 0x000f24000c1e1900 */
[--C-:B------:R-:W-:Y:S02]  /*2a00*/  IMAD.WIDE.U32 R16, R17, 0x4, R6.reuse ;  /* 0x0000000411107825 */ /* 0x100fe400078e0006 */
[----:B------:R-:W4:Y:S02]  /*2a10*/  LDG.E R10, desc[UR4][R10.64] ;  /* 0x000000040a0a7981 */ /* 0x000f24000c1e1900 */
[----:B------:R-:W-:-:S02]  /*2a20*/  IMAD.WIDE.U32 R6, R9, 0x4, R6 ;  /* 0x0000000409067825 */ /* 0x000fc400078e0006 */
[----:B------:R-:W4:Y:S04]  /*2a30*/  LDG.E R16, desc[UR4][R16.64] ;  /* 0x0000000410107981 */ /* 0x000f28000c1e1900 */
[----:B------:R-:W4:Y:S01]  /*2a40*/  LDG.E R7, desc[UR4][R6.64] ;  /* 0x0000000406077981 */ /* 0x000f22000c1e1900 */
[----:B------:R-:W-:Y:S01]  /*2a50*/  IADD3 R5, PT, PT, R5, 0x4, RZ ;  /* 0x0000000405057810 */ /* 0x000fe20007ffe0ff */
[C---:B--2--5:R-:W-:Y:S01]  /*2a60*/  FMUL R4, R3.reuse, R4 ;  /* 0x0000000403047220 */ /* 0x064fe20000400000 */
[----:B---3--:R-:W-:-:S03]  /*2a70*/  FMUL R22, R3, R22 ;  /* 0x0000001603167220 */ /* 0x008fc60000400000 */
[----:B----4-:R-:W-:Y:S01]  /*2a80*/  FFMA R21, R21, -R4, R28 ;  /* 0x8000000415157223 */ /* 0x010fe2000000001c */
[----:B------:R-:W-:-:S03]  /*2a90*/  FMUL R4, R3, R12 ;  /* 0x0000000c03047220 */ /* 0x000fc60000400000 */
[----:B------:R-:W-:Y:S01]  /*2aa0*/  FFMA R21, R18, -R22, R21 ;  /* 0x8000001612157223 */ /* 0x000fe20000000015 */
[----:B------:R-:W-:-:S03]  /*2ab0*/  FMUL R28, R3, R10 ;  /* 0x0000000a031c7220 */ /* 0x000fc60000400000 */
[----:B------:R-:W-:-:S04]  /*2ac0*/  FFMA R4, R16, -R4, R21 ;  /* 0x8000000410047223 */ /* 0x000fc80000000015 */
[----:B------:R-:W-:-:S07]  /*2ad0*/  FFMA R28, R7, -R28, R4 ;  /* 0x8000001c071c7223 */ /* 0x000fce0000000004 */
.L_x_30:
[----:B------:R-:W-:Y:S05]  /*2ae0*/  BSYNC.RECONVERGENT B1 ;  /* 0x0000000000017941 */ /* 0x000fea0003800200 */
.L_x_29:
[----:B------:R-:W-:Y:S05]  /*2af0*/  @!P1 BRA `(.L_x_22) ;  /* 0x0000000000349947 */ /* 0x000fea0003800000 */
[----:B------:R-:W0:Y:S01]  /*2b00*/  LDC.64 R6, c[0x0][0x388] ;  /* 0x0000e200ff067b82 */ /* 0x000e220000000a00 */
[----:B------:R-:W-:Y:S02]  /*2b10*/  IADD3 R11, PT, PT, R0, R5, RZ ;  /* 0x00000005000b7210 */ /* 0x000fe40007ffe0ff */
[----:B------:R-:W-:-:S07]  /*2b20*/  IADD3 R0, PT, PT, -R8, RZ, RZ ;  /* 0x000000ff08007210 */ /* 0x000fce0007ffe1ff */
.L_x_31:
[----:B------:R-:W-:-:S04]  /*2b30*/  IMAD.WIDE.U32 R4, R11, 0x4, R14 ;  /* 0x000000040b047825 */ /* 0x000fc800078e000e */
[C---:B0-----:R-:W-:Y:S02]  /*2b40*/  IMAD.WIDE.U32 R8, R11.reuse, 0x4, R6 ;  /* 0x000000040b087825 */ /* 0x041fe400078e0006 */
        /* <DEDUP_REMOVED lines=8> */
.L_x_22:
[----:B------:R-:W-:Y:S05]  /*2bd0*/  BSYNC.RECONVERGENT B0 ;  /* 0x0000000000007941 */ /* 0x000fea0003800200 */
.L_x_21:
[----:B------:R-:W0:Y:S02]  /*2be0*/  LDC.64 R4, c[0x0][0x390] ;  /* 0x0000e400ff047b82 */ /* 0x000e240000000a00 */
[----:B0----5:R-:W-:-:S05]  /*2bf0*/  IMAD.WIDE.U32 R2, R2, 0x4, R4 ;  /* 0x0000000402027825 */ /* 0x021fca00078e0004 */
[----:B------:R-:W-:Y:S01]  /*2c00*/  STG.E desc[UR4][R2.64], R28 ;  /* 0x0000001c02007986 */ /* 0x000fe2000c101904 */
[----:B------:R-:W-:Y:S05]  /*2c10*/  EXIT ;  /* 0x000000000000794d */ /* 0x000fea0003800000 */
.L_x_32:
[----:B------:R-:W-:-:S00]  /*2c20*/  BRA `(.L_x_32) ;  /* 0xfffffffc00fc7947 */ /* 0x000fc0000383ffff */
[----:B------:R-:W-:-:S00]  /*2c30*/  NOP ;  /* 0x0000000000007918 */ /* 0x000fc00000000000 */
        /* <DEDUP_REMOVED lines=12> */
.L_x_417:


//--------------------- .text.Softmax             --------------------------
	.section	.text.Softmax,"ax",@progbits
	.align	128
        .global         Softmax
        .type           Softmax,@function
        .size           Softmax,(.L_x_400 - Softmax)
        .other          Softmax,@"STO_CUDA_ENTRY STV_DEFAULT"
Softmax:
.text.Softmax:
[----:B------:R-:W-:Y:S01]  /*0000*/  LDC R1, c[0x0][0x37c] ;  /* 0x0000df00ff017b82 */ /* 0x000fe20000000800 */
[----:B------:R-:W0:Y:S01]  /*0010*/  S2R R33, SR_CTAID.X ;  /* 0x0000000000217919 */ /* 0x000e220000002500 */
[----:B------:R-:W0:Y:S01]  /*0020*/  LDCU UR4, c[0x0][0x360] ;  /* 0x00006c00ff0477ac */ /* 0x000e220008000800 */
[----:B------:R-:W0:Y:S01]  /*0030*/  S2R R0, SR_TID.X ;  /* 0x0000000000007919 */ /* 0x000e220000002100 */
[----:B------:R-:W1:Y:S01]  /*0040*/  LDCU UR5, c[0x0][0x394] ;  /* 0x00007280ff0577ac */ /* 0x000e620008000800 */
[----:B0-----:R-:W-:-:S05]  /*0050*/  IMAD R33, R33, UR4, R0 ;  /* 0x0000000421217c24 */ /* 0x001fca000f8e0200 */
[----:B-1----:R-:W-:-:S13]  /*0060*/  ISETP.GE.AND P0, PT, R33, UR5, PT ;  /* 0x0000000521007c0c */ /* 0x002fda000bf06270 */
[----:B------:R-:W-:Y:S05]  /*0070*/  @P0 EXIT ;  /* 0x000000000000094d */ /* 0x000fea0003800000 */
[----:B------:R-:W0:Y:S01]  /*0080*/  LDC.64 R2, c[0x0][0x380] ;  /* 0x0000e000ff027b82 */ /* 0x000e220000000a00 */
[----:B------:R-:W1:Y:S01]  /*0090*/  LDCU UR5, c[0x0][0x390] ;  /* 0x00007200ff0577ac */ /* 0x000e620008000800 */
[----:B------:R-:W2:Y:S01]  /*00a0*/  LDCU.64 UR12, c[0x0][0x358] ;  /* 0x00006b00ff0c77ac */ /* 0x000ea20008000a00 */
[----:B-1----:R-:W-:-:S04]  /*00b0*/  IMAD R33, R33, UR5, RZ ;  /* 0x0000000521217c24 */ /* 0x002fc8000f8e02ff */
[----:B0-----:R-:W-:-:S05]  /*00c0*/  IMAD.WIDE R2, R33, 0x4, R2 ;  /* 0x0000000421027825 */ /* 0x001fca00078e0202 */
[----:B--2---:R0:W5:Y:S01]  /*00d0*/  LDG.E.CONSTANT R32, desc[UR12][R2.64] ;  /* 0x0000000c02207981 */ /* 0x004162000c1e9900 */
[----:B------:R-:W-:-:S09]  /*00e0*/  UISETP.GE.AND UP0, UPT, UR5, 0x2, UPT ;  /* 0x000000020500788c */ /* 0x000fd2000bf06270 */
[----:B0-----:R-:W-:Y:S05]  /*00f0*/  BRA.U !UP0, `(.L_x_33) ;  /* 0x00000009080c7547 */ /* 0x001fea000b800000 */
[----:B------:R-:W-:Y:S01]  /*0100*/  UIADD3 UR4, UPT, UPT, UR5, -0x1, URZ ;  /* 0xffffffff05047890 */ /* 0x000fe2000fffe0ff */
[----:B------:R-:W-:Y:S01]  /*0110*/  IMAD.MOV.U32 R0, RZ, RZ, R33 ;  /* 0x000000ffff007224 */ /* 0x000fe200078e0021 */
[----:B------:R-:W-:Y:S02]  /*0120*/  UIADD3 UR5, UPT, UPT, UR5, -0x2, URZ ;  /* 0xfffffffe05057890 */ /* 0x000fe4000fffe0ff */
[----:B------:R-:W-:Y:S02]  /*0130*/  ULOP3.LUT UR8, UR4, 0xf, URZ, 0xc0, !UPT ;  /* 0x0000000f04087892 */ /* 0x000fe4000f8ec0ff */
[----:B------:R-:W-:Y:S02]  /*0140*/  UISETP.GE.U32.AND UP1, UPT, UR5, 0xf, UPT ;  /* 0x0000000f0500788c */ /* 0x000fe4000bf26070 */
[----:B------:R-:W-:-:S07]  /*0150*/  UISETP.NE.AND UP0, UPT, UR8, URZ, UPT ;  /* 0x000000ff0800728c */ /* 0x000fce000bf05270 */
[----:B------:R-:W-:Y:S05]  /*0160*/  BRA.U !UP1, `(.L_x_34) ;  /* 0x0000000109f47547 */ /* 0x000fea000b800000 */
[----:B------:R-:W0:Y:S01]  /*0170*/  LDCU.64 UR6, c[0x0][0x380] ;  /* 0x00007000ff0677ac */ /* 0x000e220008000a00 */
[----:B------:R-:W-:Y:S01]  /*0180*/  IMAD.MOV.U32 R0, RZ, RZ, R33 ;  /* 0x000000ffff007224 */ /* 0x000fe200078e0021 */
[----:B------:R-:W-:-:S04]  /*0190*/  ULOP3.LUT UR5, UR4, 0xfffffff0, URZ, 0xc0, !UPT ;  /* 0xfffffff004057892 */ /* 0x000fc8000f8ec0ff */
[----:B------:R-:W-:Y:S02]  /*01a0*/  UIADD3 UR5, UPT, UPT, -UR5, URZ, URZ ;  /* 0x000000ff05057290 */ /* 0x000fe4000fffe1ff */
[----:B0-----:R-:W-:-:S04]  /*01b0*/  UIADD3 UR6, UP1, UPT, UR6, 0x20, URZ ;  /* 0x0000002006067890 */ /* 0x001fc8000ff3e0ff */
[----:B------:R-:W-:-:S12]  /*01c0*/  UIADD3.X UR7, UPT, UPT, URZ, UR7, URZ, UP1, !UPT ;  /* 0x00000007ff077290 */ /* 0x000fd80008ffe4ff */
.L_x_35:
[----:B------:R-:W-:Y:S01]  /*01d0*/  MOV R2, UR6 ;  /* 0x0000000600027c02 */ /* 0x000fe20008000f00 */
[----:B------:R-:W-:-:S04]  /*01e0*/  IMAD.U32 R3, RZ, RZ, UR7 ;  /* 0x00000007ff037e24 */ /* 0x000fc8000f8e00ff */
[----:B------:R-:W-:-:S05]  /*01f0*/  IMAD.WIDE R2, R0, 0x4, R2 ;  /* 0x0000000400027825 */ /* 0x000fca00078e0202 */
[----:B------:R-:W2:Y:S04]  /*0200*/  LDG.E.CONSTANT R5, desc[UR12][R2.64+-0x20] ;  /* 0xffffe00c02057981 */ /* 0x000ea8000c1e9900 */
[----:B------:R-:W3:Y:S04]  /*0210*/  LDG.E.CONSTANT R4, desc[UR12][R2.64+-0x1c] ;  /* 0xffffe40c02047981 */ /* 0x000ee8000c1e9900 */
[----:B------:R-:W4:Y:S04]  /*0220*/  LDG.E.CONSTANT R7, desc[UR12][R2.64+-0x18] ;  /* 0xffffe80c02077981 */ /* 0x000f28000c1e9900 */
        /* <DEDUP_REMOVED lines=12> */
[----:B------:R-:W4:Y:S01]  /*02f0*/  LDG.E.CONSTANT R35, desc[UR12][R2.64+0x1c] ;  /* 0x00001c0c02237981 */ /* 0x000f22000c1e9900 */
[----:B------:R-:W-:Y:S01]  /*0300*/  UIADD3 UR5, UPT, UPT, UR5, 0x10, URZ ;  /* 0x0000001005057890 */ /* 0x000fe2000fffe0ff */
[----:B------:R-:W-:-:S03]  /*0310*/  VIADD R0, R0, 0x10 ;  /* 0x0000001000007836 */ /* 0x000fc60000000000 */
[----:B------:R-:W-:Y:S01]  /*0320*/  UISETP.NE.AND UP1, UPT, UR5, URZ, UPT ;  /* 0x000000ff0500728c */ /* 0x000fe2000bf25270 */
[----:B--2--5:R-:W-:-:S04]  /*0330*/  FSETP.GEU.AND P0, PT, R32, R5, PT ;  /* 0x000000052000720b */ /* 0x024fc80003f0e000 */
[----:B------:R-:W-:-:S04]  /*0340*/  FSEL R5, R5, R32, !P0 ;  /* 0x0000002005057208 */ /* 0x000fc80004000000 */
[----:B---3--:R-:W-:-:S04]  /*0350*/  FSETP.GEU.AND P0, PT, R5, R4, PT ;  /* 0x000000040500720b */ /* 0x008fc80003f0e000 */
[----:B------:R-:W-:-:S04]  /*0360*/  FSEL R4, R4, R5, !P0 ;  /* 0x0000000504047208 */ /* 0x000fc80004000000 */
[----:B----4-:R-:W-:-:S04]  /*0370*/  FSETP.GEU.AND P0, PT, R4, R7, PT ;  /* 0x000000070400720b */ /* 0x010fc80003f0e000 */
[----:B------:R-:W-:-:S04]  /*0380*/  FSEL R4, R7, R4, !P0 ;  /* 0x0000000407047208 */ /* 0x000fc80004000000 */
[----:B------:R-:W-:-:S04]  /*0390*/  FSETP.GEU.AND P0, PT, R4, R9, PT ;  /* 0x000000090400720b */ /* 0x000fc80003f0e000 */
        /* <DEDUP_REMOVED lines=24> */
[----:B------:R-:W-:Y:S01]  /*0520*/  FSEL R32, R35, R4, !P0 ;  /* 0x0000000423207208 */ /* 0x000fe20004000000 */
[----:B------:R-:W-:Y:S08]  /*0530*/  BRA.U UP1, `(.L_x_35) ;  /* 0xfffffffd01247547 */ /* 0x000ff0000b83ffff */
.L_x_34:
[----:B------:R-:W-:Y:S05]  /*0540*/  BRA.U !UP0, `(.L_x_33) ;  /* 0x0000000108f87547 */ /* 0x000fea000b800000 */
[----:B------:R-:W-:Y:S02]  /*0550*/  UISETP.GE.U32.AND UP0, UPT, UR8, 0x8, UPT ;  /* 0x000000080800788c */ /* 0x000fe4000bf06070 */
[----:B------:R-:W-:-:S04]  /*0560*/  ULOP3.LUT UR5, UR4, 0x7, URZ, 0xc0, !UPT ;  /* 0x0000000704057892 */ /* 0x000fc8000f8ec0ff */
[----:B------:R-:W-:-:S03]  /*0570*/  UISETP.NE.AND UP1, UPT, UR5, URZ, UPT ;  /* 0x000000ff0500728c */ /* 0x000fc6000bf25270 */
[----:B------:R-:W-:Y:S08]  /*0580*/  BRA.U !UP0, `(.L_x_36) ;  /* 0x00000001086c7547 */ /* 0x000ff0000b800000 */
[----:B------:R-:W0:Y:S02]  /*0590*/  LDC.64 R2, c[0x0][0x380] ;  /* 0x0000e000ff027b82 */ /* 0x000e240000000a00 */
[----:B0-----:R-:W-:-:S05]  /*05a0*/  IMAD.WIDE R2, R0, 0x4, R2 ;  /* 0x0000000400027825 */ /* 0x001fca00078e0202 */
[----:B------:R-:W2:Y:S04]  /*05b0*/  LDG.E.CONSTANT R5, desc[UR12][R2.64] ;  /* 0x0000000c02057981 */ /* 0x000ea8000c1e9900 */
[----:B------:R-:W3:Y:S04]  /*05c0*/  LDG.E.CONSTANT R4, desc[UR12][R2.64+0x4] ;  /* 0x0000040c02047981 */ /* 0x000ee8000c1e9900 */
[----:B------:R-:W4:Y:S04]  /*05d0*/  LDG.E.CONSTANT R7, desc[UR12][R2.64+0x8] ;  /* 0x0000080c02077981 */ /* 0x000f28000c1e9900 */
[----:B------:R-:W4:Y:S04]  /*05e0*/  LDG.E.CONSTANT R9, desc[UR12][R2.64+0xc] ;  /* 0x00000c0c02097981 */ /* 0x000f28000c1e9900 */
[----:B------:R-:W4:Y:S04]  /*05f0*/  LDG.E.CONSTANT R11, desc[UR12][R2.64+0x10] ;  /* 0x0000100c020b7981 */ /* 0x000f28000c1e9900 */
[----:B------:R-:W4:Y:S04]  /*0600*/  LDG.E.CONSTANT R13, desc[UR12][R2.64+0x14] ;  /* 0x0000140c020d7981 */ /* 0x000f28000c1e9900 */
[----:B------:R-:W4:Y:S04]  /*0610*/  LDG.E.CONSTANT R15, desc[UR12][R2.64+0x18] ;  /* 0x0000180c020f7981 */ /* 0x000f28000c1e9900 */
[----:B------:R-:W4:Y:S01]  /*0620*/  LDG.E.CONSTANT R17, desc[UR12][R2.64+0x1c] ;  /* 0x00001c0c02117981 */ /* 0x000f22000c1e9900 */
[----:B------:R-:W-:-:S02]  /*0630*/  IADD3 R0, PT, PT, R0, 0x8, RZ ;  /* 0x0000000800007810 */ /* 0x000fc40007ffe0ff */
        /* <DEDUP_REMOVED lines=15> */
[----:B------:R-:W-:-:S09]  /*0730*/  FSEL R32, R17, R4, !P0 ;  /* 0x0000000411207208 */ /* 0x000fd20004000000 */
.L_x_36:
        /* <DEDUP_REMOVED lines=10> */
[----:B------:R-:W4:Y:S01]  /*07e0*/  LDG.E.CONSTANT R9, desc[UR12][R2.64+0xc] ;  /* 0x00000c0c02097981 */ /* 0x000f22000c1e9900 */
[----:B------:R-:W-:Y:S01]  /*07f0*/  VIADD R0, R0, 0x4 ;  /* 0x0000000400007836 */ /* 0x000fe20000000000 */
[----:B--2--5:R-:W-:-:S04]  /*0800*/  FSETP.GEU.AND P0, PT, R32, R5, PT ;  /* 0x000000052000720b */ /* 0x024fc80003f0e000 */
[----:B------:R-:W-:-:S04]  /*0810*/  FSEL R5, R5, R32, !P0 ;  /* 0x0000002005057208 */ /* 0x000fc80004000000 */
[----:B---3--:R-:W-:-:S04]  /*0820*/  FSETP.GEU.AND P0, PT, R5, R4, PT ;  /* 0x000000040500720b */ /* 0x008fc80003f0e000 */
[----:B------:R-:W-:-:S04]  /*0830*/  FSEL R4, R4, R5, !P0 ;  /* 0x0000000504047208 */ /* 0x000fc80004000000 */
[----:B----4-:R-:W-:-:S04]  /*0840*/  FSETP.GEU.AND P0, PT, R4, R7, PT ;  /* 0x000000070400720b */ /* 0x010fc80003f0e000 */
[----:B------:R-:W-:-:S04]  /*0850*/  FSEL R4, R7, R4, !P0 ;  /* 0x0000000407047208 */ /* 0x000fc80004000000 */
[----:B------:R-:W-:-:S04]  /*0860*/  FSETP.GEU.AND P0, PT, R4, R9, PT ;  /* 0x000000090400720b */ /* 0x000fc80003f0e000 */
[----:B------:R-:W-:-:S09]  /*0870*/  FSEL R32, R9, R4, !P0 ;  /* 0x0000000409207208 */ /* 0x000fd20004000000 */
.L_x_37:
[----:B------:R-:W-:Y:S05]  /*0880*/  BRA.U !UP1, `(.L_x_33) ;  /* 0x0000000109287547 */ /* 0x000fea000b800000 */
[----:B------:R-:W0:Y:S01]  /*0890*/  LDC.64 R4, c[0x0][0x380] ;  /* 0x0000e000ff047b82 */ /* 0x000e220000000a00 */
[----:B------:R-:W-:-:S12]  /*08a0*/  UIADD3 UR4, UPT, UPT, -UR4, URZ, URZ ;  /* 0x000000ff04047290 */ /* 0x000fd8000fffe1ff */
.L_x_38:
[----:B0-----:R-:W-:-:S06]  /*08b0*/  IMAD.WIDE R2, R0, 0x4, R4 ;  /* 0x0000000400027825 */ /* 0x001fcc00078e0204 */
[----:B------:R-:W2:Y:S01]  /*08c0*/  LDG.E.CONSTANT R3, desc[UR12][R2.64] ;  /* 0x0000000c02037981 */ /* 0x000ea2000c1e9900 */
[----:B------:R-:W-:Y:S01]  /*08d0*/  UIADD3 UR4, UPT, UPT, UR4, 0x1, URZ ;  /* 0x0000000104047890 */ /* 0x000fe2000fffe0ff */
[----:B------:R-:W-:-:S03]  /*08e0*/  VIADD R0, R0, 0x1 ;  /* 0x0000000100007836 */ /* 0x000fc60000000000 */
[----:B------:R-:W-:Y:S01]  /*08f0*/  UISETP.NE.AND UP0, UPT, UR4, URZ, UPT ;  /* 0x000000ff0400728c */ /* 0x000fe2000bf05270 */
[----:B--2--5:R-:W-:-:S04]  /*0900*/  FSETP.GEU.AND P0, PT, R32, R3, PT ;  /* 0x000000032000720b */ /* 0x024fc80003f0e000 */
[----:B------:R-:W-:-:S04]  /*0910*/  FSEL R32, R3, R32, !P0 ;  /* 0x0000002003207208 */ /* 0x000fc80004000000 */
[----:B------:R-:W-:Y:S05]  /*0920*/  BRA.U UP0, `(.L_x_38) ;  /* 0xfffffffd00e07547 */ /* 0x000fea000b83ffff */
.L_x_33:
[----:B------:R-:W0:Y:S01]  /*0930*/  LDCU UR5, c[0x0][0x390] ;  /* 0x00007200ff0577ac */ /* 0x000e220008000800 */
[----:B------:R-:W-:Y:S01]  /*0940*/  HFMA2 R3, -RZ, RZ, 0.1927490234375, -17.859375 ;  /* 0x322bcc77ff037431 */ /* 0x000fe200000001ff */
[----:B0-----:R-:W-:-:S09]  /*0950*/  UISETP.GE.AND UP0, UPT, UR5, 0x1, UPT ;  /* 0x000000010500788c */ /* 0x001fd2000bf06270 */
[----:B------:R-:W-:Y:S05]  /*0960*/  BRA.U !UP0, `(.L_x_39) ;  /* 0x0000000d080c7547 */ /* 0x000fea000b800000 */
[----:B------:R-:W-:Y:S01]  /*0970*/  UISETP.GE.U32.AND UP0, UPT, UR5, 0x4, UPT ;  /* 0x000000040500788c */ /* 0x000fe2000bf06070 */
[----:B------:R-:W-:Y:S01]  /*0980*/  IMAD.MOV.U32 R35, RZ, RZ, RZ ;  /* 0x000000ffff237224 */ /* 0x000fe200078e00ff */
[----:B------:R-:W-:Y:S01]  /*0990*/  MOV R5, 0x4005bf0a ;  /* 0x4005bf0a00057802 */ /* 0x000fe20000000f00 */
[----:B------:R-:W-:Y:S01]  /*09a0*/  IMAD.MOV.U32 R4, RZ, RZ, R33 ;  /* 0x000000ffff047224 */ /* 0x000fe200078e0021 */
[----:B------:R-:W-:Y:S01]  /*09b0*/  ULOP3.LUT UR4, UR5, 0x3, URZ, 0xc0, !UPT ;  /* 0x0000000305047892 */ /* 0x000fe2000f8ec0ff */
[----:B------:R-:W-:-:S04]  /*09c0*/  UMOV UR14, 0x8b145769 ;  /* 0x8b145769000e7882 */ /* 0x000fc80000000000 */
[----:B------:R-:W-:Y:S07]  /*09d0*/  BRA.U !UP0, `(.L_x_40) ;  /* 0x0000000908347547 */ /* 0x000fee000b800000 */
[----:B------:R-:W0:Y:S01]  /*09e0*/  LDCU.128 UR8, c[0x0][0x380] ;  /* 0x00007000ff0877ac */ /* 0x000e220008000c00 */
[----:B------:R-:W-:Y:S02]  /*09f0*/  IMAD.MOV.U32 R35, RZ, RZ, RZ ;  /* 0x000000ffff237224 */ /* 0x000fe400078e00ff */
[----:B------:R-:W-:Y:S01]  /*0a00*/  IMAD.MOV.U32 R4, RZ, RZ, R33 ;  /* 0x000000ffff047224 */ /* 0x000fe200078e0021 */
[----:B------:R-:W-:-:S04]  /*0a10*/  ULOP3.LUT UR5, UR5, 0x7ffffffc, URZ, 0xc0, !UPT ;  /* 0x7ffffffc05057892 */ /* 0x000fc8000f8ec0ff */
[----:B------:R-:W-:Y:S02]  /*0a20*/  UIADD3 UR5, UPT, UPT, -UR5, URZ, URZ ;  /* 0x000000ff05057290 */ /* 0x000fe4000fffe1ff */
[----:B0-----:R-:W-:Y:S02]  /*0a30*/  UIADD3 UR8, UP0, UPT, UR8, 0x8, URZ ;  /* 0x0000000808087890 */ /* 0x001fe4000ff1e0ff */
[----:B------:R-:W-:Y:S02]  /*0a40*/  UIADD3 UR6, UP1, UPT, UR10, 0x8, URZ ;  /* 0x000000080a067890 */ /* 0x000fe4000ff3e0ff */
[----:B------:R-:W-:Y:S02]  /*0a50*/  UIADD3.X UR9, UPT, UPT, URZ, UR9, URZ, UP0, !UPT ;  /* 0x00000009ff097290 */ /* 0x000fe400087fe4ff */
[----:B------:R-:W-:-:S12]  /*0a60*/  UIADD3.X UR7, UPT, UPT, URZ, UR11, URZ, UP1, !UPT ;  /* 0x0000000bff077290 */ /* 0x000fd80008ffe4ff */
.L_x_56:
[----:B------:R-:W-:Y:S01]  /*0a70*/  MOV R6, UR8 ;  /* 0x0000000800067c02 */ /* 0x000fe20008000f00 */
[----:B------:R-:W-:-:S04]  /*0a80*/  IMAD.U32 R7, RZ, RZ, UR9 ;  /* 0x00000009ff077e24 */ /* 0x000fc8000f8e00ff */
[----:B------:R-:W-:-:S05]  /*0a90*/  IMAD.WIDE R6, R4, 0x4, R6 ;  /* 0x0000000404067825 */ /* 0x000fca00078e0206 */
[----:B------:R-:W2:Y:S01]  /*0aa0*/  LDG.E.CONSTANT R3, desc[UR12][R6.64+-0x8] ;  /* 0xfffff80c06037981 */ /* 0x000ea2000c1e9900 */
[----:B------:R-:W-:Y:S01]  /*0ab0*/  BSSY.RECONVERGENT B0, `(.L_x_41) ;  /* 0x0000007000007945 */ /* 0x000fe20003800200 */
[----:B------:R-:W-:Y:S01]  /*0ac0*/  MOV R34, 0xb20 ;  /* 0x00000b2000227802 */ /* 0x000fe20000000f00 */
[----:B0-2--5:R-:W-:-:S04]  /*0ad0*/  FADD R0, R3, -R32 ;  /* 0x8000002003007221 */ /* 0x025fc80000000000 */
[----:B------:R-:W0:Y:S02]  /*0ae0*/  F2F.F64.F32 R8, R0 ;  /* 0x0000000000087310 */ /* 0x000e240000201800 */
[----:B0-----:R-:W-:Y:S01]  /*0af0*/  IMAD.MOV.U32 R2, RZ, RZ, R8 ;  /* 0x000000ffff027224 */ /* 0x001fe200078e0008 */
[----:B------:R-:W-:-:S07]  /*0b00*/  MOV R3, R9 ;  /* 0x0000000900037202 */ /* 0x000fce0000000f00 */
[----:B------:R-:W-:Y:S05]  /*0b10*/  CALL.REL.NOINC `($Softmax$__internal_accurate_pow) ;  /* 0x0000003000307944 */ /* 0x000fea0003c00000 */
[----:B------:R-:W-:Y:S05]  /*0b20*/  BSYNC.RECONVERGENT B0 ;  /* 0x0000000000007941 */ /* 0x000fea0003800200 */
.L_x_41:
[----:B------:R0:W5:Y:S01]  /*0b30*/  LDG.E.CONSTANT R13, desc[UR12][R6.64+-0x4] ;  /* 0xfffffc0c060d7981 */ /* 0x000162000c1e9900 */
[----:B------:R-:W-:Y:S01]  /*0b40*/  UMOV UR10, 0x8b145769 ;  /* 0x8b145769000a7882 */ /* 0x000fe20000000000 */
[----:B------:R-:W-:Y:S01]  /*0b50*/  UMOV UR11, 0x4005bf0a ;  /* 0x4005bf0a000b7882 */ /* 0x000fe20000000000 */
[----:B------:R-:W-:Y:S01]  /*0b60*/  BSSY.RECONVERGENT B0, `(.L_x_42) ;  /* 0x000000c000007945 */ /* 0x000fe20003800200 */
[----:B------:R-:W-:-:S10]  /*0b70*/  DADD R10, R8, UR10 ;  /* 0x0000000a080a7e29 */ /* 0x000fd40008000000 */
[----:B------:R-:W-:-:S04]  /*0b80*/  LOP3.LUT R10, R11, 0x7ff00000, RZ, 0xc0, !PT ;  /* 0x7ff000000b0a7812 */ /* 0x000fc800078ec0ff */
[----:B------:R-:W-:-:S13]  /*0b90*/  ISETP.NE.AND P0, PT, R10, 0x7ff00000, PT ;  /* 0x7ff000000a00780c */ /* 0x000fda0003f05270 */
[----:B0-----:R-:W-:Y:S05]  /*0ba0*/  @P0 BRA `(.L_x_43) ;  /* 0x00000000001c0947 */ /* 0x001fea0003800000 */
[----:B------:R-:W-:-:S13]  /*0bb0*/  FSETP.NAN.AND P0, PT, R0, R0, PT ;  /* 0x000000000000720b */ /* 0x000fda0003f08000 */
[----:B------:R-:W-:Y:S01]  /*0bc0*/  @P0 DADD R2, R8, UR10 ;  /* 0x0000000a08020e29 */ /* 0x000fe20008000000 */
[----:B------:R-:W-:Y:S10]  /*0bd0*/  @P0 BRA `(.L_x_43) ;  /* 0x0000000000100947 */ /* 0x000ff40003800000 */
[----:B------:R-:W-:-:S14]  /*0be0*/  DSETP.NEU.AND P0, PT, |R8|, +INF , PT ;  /* 0x7ff000000800742a */ /* 0x000fdc0003f0d200 */
[----:B------:R-:W-:Y:S01]  /*0bf0*/  @!P0 ISETP.GE.AND P1, PT, R9, RZ, PT ;  /* 0x000000ff0900820c */ /* 0x000fe20003f26270 */
[----:B------:R-:W-:-:S03]  /*0c00*/  @!P0 IMAD.MOV.U32 R2, RZ, RZ, RZ ;  /* 0x000000ffff028224 */ /* 0x000fc600078e00ff */
[----:B------:R-:W-:-:S09]  /*0c10*/  @!P0 SEL R3, RZ, 0x7ff00000, !P1 ;  /* 0x7ff00000ff038807 */ /* 0x000fd20004800000 */
.L_x_43:
[----:B------:R-:W-:Y:S05]  /*0c20*/  BSYNC.RECONVERGENT B0 ;  /* 0x0000000000007941 */ /* 0x000fea0003800200 */
.L_x_42:
[----:B------:R-:W0:Y:S01]  /*0c30*/  F2F.F32.F64 R2, R2 ;  /* 0x0000000200027310 */ /* 0x000e220000301000 */
[----:B------:R-:W-:Y:S01]  /*0c40*/  MOV R9, UR7 ;  /* 0x0000000700097c02 */ /* 0x000fe20008000f00 */
[----:B------:R-:W-:Y:S01]  /*0c50*/  IMAD.U32 R8, RZ, RZ, UR6 ;  /* 0x00000006ff087e24 */ /* 0x000fe2000f8e00ff */
[----:B------:R-:W-:Y:S01]  /*0c60*/  FSETP.NEU.AND P0, PT, R0, RZ, PT ;  /* 0x000000ff0000720b */ /* 0x000fe20003f0d000 */
[----:B-----5:R-:W-:Y:S01]  /*0c70*/  FADD R0, R13, -R32 ;  /* 0x800000200d007221 */ /* 0x020fe20000000000 */
[----:B------:R-:W-:Y:S01]  /*0c80*/  BSSY.RECONVERGENT B0, `(.L_x_44) ;  /* 0x000000a000007945 */ /* 0x000fe20003800200 */
[----:B------:R-:W-:Y:S01]  /*0c90*/  IMAD.WIDE R8, R4, 0x4, R8 ;  /* 0x0000000404087825 */ /* 0x000fe200078e0208 */
[----:B------:R-:W-:Y:S01]  /*0ca0*/  MOV R34, 0xd20 ;  /* 0x00000d2000227802 */ /* 0x000fe20000000f00 */
[----:B------:R-:W1:Y:S01]  /*0cb0*/  F2F.F64.F32 R10, R0 ;  /* 0x00000000000a7310 */ /* 0x000e620000201800 */
[----:B0-----:R-:W-:-:S05]  /*0cc0*/  FSEL R12, R2, 1, P0 ;  /* 0x3f800000020c7808 */ /* 0x001fca0000000000 */
[----:B------:R0:W-:Y:S01]  /*0cd0*/  STG.E desc[UR12][R8.64+-0x8], R12 ;  /* 0xfffff80c08007986 */ /* 0x0001e2000c10190c */
[----:B------:R-:W-:Y:S01]  /*0ce0*/  FADD R35, R12, R35 ;  /* 0x000000230c237221 */ /* 0x000fe20000000000 */
[----:B-1----:R-:W-:Y:S02]  /*0cf0*/  IMAD.MOV.U32 R2, RZ, RZ, R10 ;  /* 0x000000ffff027224 */ /* 0x002fe400078e000a */
[----:B------:R-:W-:-:S07]  /*0d00*/  IMAD.MOV.U32 R3, RZ, RZ, R11 ;  /* 0x000000ffff037224 */ /* 0x000fce00078e000b */
[----:B0-----:R-:W-:Y:S05]  /*0d10*/  CALL.REL.NOINC `($Softmax$__internal_accurate_pow) ;  /* 0x0000002c00b07944 */ /* 0x001fea0003c00000 */
[----:B------:R-:W-:Y:S05]  /*0d20*/  BSYNC.RECONVERGENT B0 ;  /* 0x0000000000007941 */ /* 0x000fea0003800200 */
.L_x_44:
[----:B------:R-:W-:Y:S01]  /*0d30*/  UMOV UR10, 0x8b145769 ;  /* 0x8b145769000a7882 */ /* 0x000fe20000000000 */
[----:B------:R-:W-:Y:S01]  /*0d40*/  UMOV UR11, 0x4005bf0a ;  /* 0x4005bf0a000b7882 */ /* 0x000fe20000000000 */
[----:B------:R-:W-:Y:S01]  /*0d50*/  BSSY.RECONVERGENT B0, `(.L_x_45) ;  /* 0x000000e000007945 */ /* 0x000fe20003800200 */
[----:B------:R-:W-:-:S10]  /*0d60*/  DADD R12, R10, UR10 ;  /* 0x0000000a0a0c7e29 */ /* 0x000fd40008000000 */
[----:B------:R-:W-:-:S04]  /*0d70*/  LOP3.LUT R12, R13, 0x7ff00000, RZ, 0xc0, !PT ;  /* 0x7ff000000d0c7812 */ /* 0x000fc800078ec0ff */
[----:B------:R-:W-:-:S13]  /*0d80*/  ISETP.NE.AND P0, PT, R12, 0x7ff00000, PT ;  /* 0x7ff000000c00780c */ /* 0x000fda0003f05270 */
[----:B------:R-:W-:Y:S05]  /*0d90*/  @P0 BRA `(.L_x_46) ;  /* 0x0000000000240947 */ /* 0x000fea0003800000 */
[----:B------:R-:W-:-:S13]  /*0da0*/  FSETP.NAN.AND P0, PT, R0, R0, PT ;  /* 0x000000000000720b */ /* 0x000fda0003f08000 */
[----:B------:R-:W-:Y:S05]  /*0db0*/  @P0 BRA `(.L_x_47) ;  /* 0x0000000000180947 */ /* 0x000fea0003800000 */
[----:B------:R-:W-:-:S14]  /*0dc0*/  DSETP.NEU.AND P0, PT, |R10|, +INF , PT ;  /* 0x7ff000000a00742a */ /* 0x000fdc0003f0d200 */
[----:B------:R-:W-:Y:S05]  /*0dd0*/  @P0 BRA `(.L_x_46) ;  /* 0x0000000000140947 */ /* 0x000fea0003800000 */
[----:B------:R-:W-:Y:S02]  /*0de0*/  ISETP.GE.AND P0, PT, R11, RZ, PT ;  /* 0x000000ff0b00720c */ /* 0x000fe40003f06270 */
[----:B------:R-:W-:Y:S02]  /*0df0*/  MOV R2, RZ ;  /* 0x000000ff00027202 */ /* 0x000fe40000000f00 */
[----:B------:R-:W-:Y:S01]  /*0e00*/  SEL R3, RZ, 0x7ff00000, !P0 ;  /* 0x7ff00000ff037807 */ /* 0x000fe20004000000 */
[----:B------:R-:W-:Y:S08]  /*0e10*/  BRA `(.L_x_46) ;  /* 0x0000000000047947 */ /* 0x000ff00003800000 */
.L_x_47:
[----:B------:R-:W-:-:S11]  /*0e20*/  DADD R2, R10, UR10 ;  /* 0x0000000a0a027e29 */ /* 0x000fd60008000000 */
.L_x_46:
[----:B------:R-:W-:Y:S05]  /*0e30*/  BSYNC.RECONVERGENT B0 ;  /* 0x0000000000007941 */ /* 0x000fea0003800200 */
.L_x_45:
[----:B------:R-:W2:Y:S01]  /*0e40*/  LDG.E.CONSTANT R11, desc[UR12][R6.64] ;  /* 0x0000000c060b7981 */ /* 0x000ea2000c1e9900 */
[----:B------:R-:W0:Y:S01]  /*0e50*/  F2F.F32.F64 R2, R2 ;  /* 0x0000000200027310 */ /* 0x000e220000301000 */
[----:B------:R-:W-:Y:S01]  /*0e60*/  FSETP.NEU.AND P0, PT, R0, RZ, PT ;  /* 0x000000ff0000720b */ /* 0x000fe20003f0d000 */
[----:B------:R-:W-:Y:S01]  /*0e70*/  BSSY.RECONVERGENT B0, `(.L_x_48) ;  /* 0x000000a000007945 */ /* 0x000fe20003800200 */
[----:B------:R-:W-:Y:S02]  /*0e80*/  MOV R34, 0xf10 ;  /* 0x00000f1000227802 */ /* 0x000fe40000000f00 */
[----:B0-----:R-:W-:-:S05]  /*0e90*/  FSEL R12, R2, 1, P0 ;  /* 0x3f800000020c7808 */ /* 0x001fca0000000000 */
[----:B------:R0:W-:Y:S01]  /*0ea0*/  STG.E desc[UR12][R8.64+-0x4], R12 ;  /* 0xfffffc0c08007986 */ /* 0x0001e2000c10190c */
[----:B------:R-:W-:Y:S01]  /*0eb0*/  FADD R35, R35, R12 ;  /* 0x0000000c23237221 */ /* 0x000fe20000000000 */
[----:B--2---:R-:W-:-:S04]  /*0ec0*/  FADD R0, R11, -R32 ;  /* 0x800000200b007221 */ /* 0x004fc80000000000 */
[----:B------:R-:W1:Y:S02]  /*0ed0*/  F2F.F64.F32 R10, R0 ;  /* 0x00000000000a7310 */ /* 0x000e640000201800 */
[----:B-1----:R-:W-:Y:S02]  /*0ee0*/  IMAD.MOV.U32 R2, RZ, RZ, R10 ;  /* 0x000000ffff027224 */ /* 0x002fe400078e000a */
[----:B0-----:R-:W-:-:S07]  /*0ef0*/  IMAD.MOV.U32 R3, RZ, RZ, R11 ;  /* 0x000000ffff037224 */ /* 0x001fce00078e000b */
[----:B------:R-:W-:Y:S05]  /*0f00*/  CALL.REL.NOINC `($Softmax$__internal_accurate_pow) ;  /* 0x0000002c00347944 */ /* 0x000fea0003c00000 */
[----:B------:R-:W-:Y:S05]  /*0f10*/  BSYNC.RECONVERGENT B0 ;  /* 0x0000000000007941 */ /* 0x000fea0003800200 */
.L_x_48:
        /* <DEDUP_REMOVED lines=15> */
.L_x_51:
[----:B------:R-:W-:-:S11]  /*1010*/  DADD R2, R10, UR10 ;  /* 0x0000000a0a027e29 */ /* 0x000fd60008000000 */
.L_x_50:
[----:B------:R-:W-:Y:S05]  /*1020*/  BSYNC.RECONVERGENT B0 ;  /* 0x0000000000007941 */ /* 0x000fea0003800200 */
.L_x_49:
        /* <DEDUP_REMOVED lines=14> */
.L_x_52:
        /* <DEDUP_REMOVED lines=15> */
.L_x_55:
[----:B------:R-:W-:-:S11]  /*1200*/  DADD R2, R10, UR10 ;  /* 0x0000000a0a027e29 */ /* 0x000fd60008000000 */
.L_x_54:
[----:B------:R-:W-:Y:S05]  /*1210*/  BSYNC.RECONVERGENT B0 ;  /* 0x0000000000007941 */ /* 0x000fea0003800200 */
.L_x_53:
[----:B------:R-:W0:Y:S01]  /*1220*/  F2F.F32.F64 R2, R2 ;  /* 0x0000000200027310 */ /* 0x000e220000301000 */
[----:B------:R-:W-:Y:S01]  /*1230*/  FSETP.NEU.AND P0, PT, R0, RZ, PT ;  /* 0x000000ff0000720b */ /* 0x000fe20003f0d000 */
[----:B------:R-:W-:Y:S01]  /*1240*/  UIADD3 UR5, UPT, UPT, UR5, 0x4, URZ ;  /* 0x0000000405057890 */ /* 0x000fe2000fffe0ff */
[----:B------:R-:W-:-:S03]  /*1250*/  VIADD R4, R4, 0x4 ;  /* 0x0000000404047836 */ /* 0x000fc60000000000 */
[----:B------:R-:W-:Y:S01]  /*1260*/  UISETP.NE.AND UP0, UPT, UR5, URZ, UPT ;  /* 0x000000ff0500728c */ /* 0x000fe2000bf05270 */
[----:B0-----:R-:W-:-:S05]  /*1270*/  FSEL R0, R2, 1, P0 ;  /* 0x3f80000002007808 */ /* 0x001fca0000000000 */
[----:B------:R0:W-:Y:S01]  /*1280*/  STG.E desc[UR12][R8.64+0x4], R0 ;  /* 0x0000040008007986 */ /* 0x0001e2000c10190c */
[----:B------:R-:W-:Y:S02]  /*1290*/  FADD R35, R35, R0 ;  /* 0x0000000023237221 */ /* 0x000fe40000000000 */
[----:B------:R-:W-:Y:S05]  /*12a0*/  BRA.U UP0, `(.L_x_56) ;  /* 0xfffffff500f07547 */ /* 0x000fea000b83ffff */
.L_x_40:
[----:B------:R-:W-:-:S09]  /*12b0*/  UISETP.NE.AND UP0, UPT, UR4, URZ, UPT ;  /* 0x000000ff0400728c */ /* 0x000fd2000bf05270 */
[----:B------:R-:W-:Y:S05]  /*12c0*/  BRA.U !UP0, `(.L_x_57) ;  /* 0x0000000108a07547 */ /* 0x000fea000b800000 */
[----:B------:R-:W1:Y:S01]  /*12d0*/  LDC.64 R6, c[0x0][0x380] ;  /* 0x0000e000ff067b82 */ /* 0x000e620000000a00 */
[----:B------:R-:W-:-:S07]  /*12e0*/  UIADD3 UR4, UPT, UPT, -UR4, URZ, URZ ;  /* 0x000000ff04047290 */ /* 0x000fce000fffe1ff */
[----:B------:R-:W2:Y:S05]  /*12f0*/  LDC.64 R10, c[0x0][0x388] ;  /* 0x0000e200ff0a7b82 */ /* 0x000eaa0000000a00 */
.L_x_62:
[----:B-1----:R-:W-:-:S06]  /*1300*/  IMAD.WIDE R12, R4, 0x4, R6 ;  /* 0x00000004040c7825 */ /* 0x002fcc00078e0206 */
[----:B------:R-:W0:Y:S01]  /*1310*/  LDG.E.CONSTANT R13, desc[UR12][R12.64] ;  /* 0x0000000c0c0d7981 */ /* 0x000e22000c1e9900 */
[----:B------:R-:W-:Y:S01]  /*1320*/  BSSY.RECONVERGENT B0, `(.L_x_58) ;  /* 0x0000007000007945 */ /* 0x000fe20003800200 */
[----:B------:R-:W-:Y:S01]  /*1330*/  MOV R34, 0x1390 ;  /* 0x0000139000227802 */ /* 0x000fe20000000f00 */
[----:B0--3-5:R-:W-:-:S04]  /*1340*/  FADD R0, R13, -R32 ;  /* 0x800000200d007221 */ /* 0x029fc80000000000 */
[----:B------:R-:W0:Y:S02]  /*1350*/  F2F.F64.F32 R8, R0 ;  /* 0x0000000000087310 */ /* 0x000e240000201800 */
[----:B0-----:R-:W-:Y:S01]  /*1360*/  IMAD.MOV.U32 R2, RZ, RZ, R8 ;  /* 0x000000ffff027224 */ /* 0x001fe200078e0008 */
[----:B------:R-:W-:-:S07]  /*1370*/  MOV R3, R9 ;  /* 0x0000000900037202 */ /* 0x000fce0000000f00 */
[----:B--2---:R-:W-:Y:S05]  /*1380*/  CALL.REL.NOINC `($Softmax$__internal_accurate_pow) ;  /* 0x0000002800147944 */ /* 0x004fea0003c00000 */
[----:B------:R-:W-:Y:S05]  /*1390*/  BSYNC.RECONVERGENT B0 ;  /* 0x0000000000007941 */ /* 0x000fea0003800200 */
.L_x_58:
        /* <DEDUP_REMOVED lines=11> */
[----:B------:R-:W-:Y:S01]  /*1450*/  ISETP.GE.AND P0, PT, R9, RZ, PT ;  /* 0x000000ff0900720c */ /* 0x000fe20003f06270 */
[----:B------:R-:W-:-:S03]  /*1460*/  IMAD.MOV.U32 R2, RZ, RZ, RZ ;  /* 0x000000ffff027224 */ /* 0x000fc600078e00ff */
[----:B------:R-:W-:Y:S01]  /*1470*/  SEL R3, RZ, 0x7ff00000, !P0 ;  /* 0x7ff00000ff037807 */ /* 0x000fe20004000000 */
[----:B------:R-:W-:Y:S08]  /*1480*/  BRA `(.L_x_60) ;  /* 0x0000000000047947 */ /* 0x000ff00003800000 */
.L_x_61:
[----:B------:R-:W-:-:S11]  /*1490*/  DADD R2, R8, UR6 ;  /* 0x0000000608027e29 */ /* 0x000fd60008000000 */
.L_x_60:
[----:B------:R-:W-:Y:S05]  /*14a0*/  BSYNC.RECONVERGENT B0 ;  /* 0x0000000000007941 */ /* 0x000fea0003800200 */
.L_x_59:
[----:B------:R-:W0:Y:S01]  /*14b0*/  F2F.F32.F64 R2, R2 ;  /* 0x0000000200027310 */ /* 0x000e220000301000 */
[----:B------:R-:W-:Y:S01]  /*14c0*/  FSETP.NEU.AND P0, PT, R0, RZ, PT ;  /* 0x000000ff0000720b */ /* 0x000fe20003f0d000 */
[----:B------:R-:W-:Y:S01]  /*14d0*/  IMAD.WIDE R8, R4, 0x4, R10 ;  /* 0x0000000404087825 */ /* 0x000fe200078e020a */
[----:B------:R-:W-:-:S03]  /*14e0*/  UIADD3 UR4, UPT, UPT, UR4, 0x1, URZ ;  /* 0x0000000104047890 */ /* 0x000fc6000fffe0ff */
[----:B------:R-:W-:Y:S01]  /*14f0*/  VIADD R4, R4, 0x1 ;  /* 0x0000000104047836 */ /* 0x000fe20000000000 */
[----:B------:R-:W-:Y:S01]  /*1500*/  UISETP.NE.AND UP0, UPT, UR4, URZ, UPT ;  /* 0x000000ff0400728c */ /* 0x000fe2000bf05270 */
[----:B0-----:R-:W-:-:S05]  /*1510*/  FSEL R0, R2, 1, P0 ;  /* 0x3f80000002007808 */ /* 0x001fca0000000000 */
[----:B------:R3:W-:Y:S01]  /*1520*/  STG.E desc[UR12][R8.64], R0 ;  /* 0x0000000008007986 */ /* 0x0007e2000c10190c */
[----:B------:R-:W-:Y:S02]  /*1530*/  FADD R35, R0, R35 ;  /* 0x0000002300237221 */ /* 0x000fe40000000000 */
[----:B------:R-:W-:Y:S05]  /*1540*/  BRA.U UP0, `(.L_x_62) ;  /* 0xfffffffd006c7547 */ /* 0x000fea000b83ffff */
.L_x_57:
[----:B------:R-:W1:Y:S01]  /*1550*/  F2F.F64.F32 R2, R35 ;  /* 0x0000002300027310 */ /* 0x000e620000201800 */
[----:B------:R-:W-:Y:S01]  /*1560*/  UMOV UR4, 0xe2308c3a ;  /* 0xe2308c3a00047882 */ /* 0x000fe20000000000 */
[----:B------:R-:W-:Y:S02]  /*1570*/  UMOV UR5, 0x3e45798e ;  /* 0x3e45798e00057882 */ /* 0x000fe40000000000 */
[----:B-1----:R-:W-:-:S10]  /*1580*/  DADD R2, R2, UR4 ;  /* 0x0000000402027e29 */ /* 0x002fd40008000000 */
[----:B------:R1:W2:Y:S02]  /*1590*/  F2F.F32.F64 R3, R2 ;  /* 0x0000000200037310 */ /* 0x0002a40000301000 */
.L_x_39:
[----:B-1----:R-:W1:Y:S02]  /*15a0*/  LDC R2, c[0x0][0x390] ;  /* 0x0000e400ff027b82 */ /* 0x002e640000000800 */
[----:B-1----:R-:W-:-:S13]  /*15b0*/  ISETP.GE.AND P0, PT, R2, 0x1, PT ;  /* 0x000000010200780c */ /* 0x002fda0003f06270 */
[----:B------:R-:W-:Y:S05]  /*15c0*/  @!P0 EXIT ;  /* 0x000000000000894d */ /* 0x000fea0003800000 */
[C---:B------:R-:W-:Y:S02]  /*15d0*/  ISETP.GE.U32.AND P0, PT, R2.reuse, 0x10, PT ;  /* 0x000000100200780c */ /* 0x040fe40003f06070 */
[----:B------:R-:W-:-:S11]  /*15e0*/  LOP3.LUT R11, R2, 0xf, RZ, 0xc0, !PT ;  /* 0x0000000f020b7812 */ /* 0x000fd600078ec0ff */
[----:B------:R-:W-:Y:S05]  /*15f0*/  @!P0 BRA `(.L_x_63) ;  /* 0x00000010002c8947 */ /* 0x000fea0003800000 */
[----:B------:R-:W1:Y:S01]  /*1600*/  LDCU.64 UR4, c[0x0][0x388] ;  /* 0x00007100ff0477ac */ /* 0x000e620008000a00 */
[----:B------:R-:W-:-:S04]  /*1610*/  LOP3.LUT R2, R2, 0x7ffffff0, RZ, 0xc0, !PT ;  /* 0x7ffffff002027812 */ /* 0x000fc800078ec0ff */
[----:B------:R-:W-:Y:S01]  /*1620*/  IADD3 R2, PT, PT, -R2, RZ, RZ ;  /* 0x000000ff02027210 */ /* 0x000fe20007ffe1ff */
[----:B-1----:R-:W-:-:S04]  /*1630*/  UIADD3 UR4, UP0, UPT, UR4, 0x20, URZ ;  /* 0x0000002004047890 */ /* 0x002fc8000ff1e0ff */
[----:B------:R-:W-:-:S12]  /*1640*/  UIADD3.X UR5, UPT, UPT, URZ, UR5, URZ, UP0, !UPT ;  /* 0x00000005ff057290 */ /* 0x000fd800087fe4ff */
.L_x_96:
[----:B-1----:R-:W-:Y:S02]  /*1650*/  IMAD.U32 R4, RZ, RZ, UR4 ;  /* 0x00000004ff047e24 */ /* 0x002fe4000f8e00ff */
[----:B------:R-:W-:Y:S02]  /*1660*/  IMAD.U32 R5, RZ, RZ, UR5 ;  /* 0x00000005ff057e24 */ /* 0x000fe4000f8e00ff */
[----:B------:R-:W-:-:S05]  /*1670*/  IMAD.WIDE R4, R33, 0x4, R4 ;  /* 0x0000000421047825 */ /* 0x000fca00078e0204 */
[----:B0--3--:R-:W3:Y:S01]  /*1680*/  LDG.E R0, desc[UR12][R4.64+-0x20] ;  /* 0xffffe00c04007981 */ /* 0x009ee2000c1e1900 */
[----:B--2---:R-:W0:Y:S01]  /*1690*/  MUFU.RCP R6, R3 ;  /* 0x0000000300067308 */ /* 0x004e220000001000 */
[----:B------:R-:W-:Y:S01]  /*16a0*/  IADD3 R2, PT, PT, R2, 0x10, RZ ;  /* 0x0000001002027810 */ /* 0x000fe20007ffe0ff */
[----:B------:R-:W-:Y:S03]  /*16b0*/  BSSY.RECONVERGENT B2, `(.L_x_64) ;  /* 0x000000c000027945 */ /* 0x000fe60003800200 */
[----:B------:R-:W-:Y:S01]  /*16c0*/  ISETP.NE.AND P2, PT, R2, RZ, PT ;  /* 0x000000ff0200720c */ /* 0x000fe20003f45270 */
[----:B0-----:R-:W-:-:S04]  /*16d0*/  FFMA R7, R6, -R3, 1 ;  /* 0x3f80000006077423 */ /* 0x001fc80000000803 */
[----:B------:R-:W-:Y:S01]  /*16e0*/  FFMA R7, R6, R7, R6 ;  /* 0x0000000706077223 */ /* 0x000fe20000000006 */
[----:B---3--:R-:W0:Y:S03]  /*16f0*/  FCHK P0, R0, R3 ;  /* 0x0000000300007302 */ /* 0x008e260000000000 */
[----:B------:R-:W-:-:S04]  /*1700*/  FFMA R6, R0, R7, RZ ;  /* 0x0000000700067223 */ /* 0x000fc800000000ff */
[----:B------:R-:W-:-:S04]  /*1710*/  FFMA R8, R6, -R3, R0 ;  /* 0x8000000306087223 */ /* 0x000fc80000000000 */
[----:B------:R-:W-:Y:S01]  /*1720*/  FFMA R7, R7, R8, R6 ;  /* 0x0000000807077223 */ /* 0x000fe20000000006 */
[----:B0-----:R-:W-:Y:S06]  /*1730*/  @!P0 BRA `(.L_x_65) ;  /* 0x00000000000c8947 */ /* 0x001fec0003800000 */
[----:B------:R-:W-:-:S07]  /*1740*/  MOV R8, 0x1760 ;  /* 0x0000176000087802 */ /* 0x000fce0000000f00 */
[----:B-----5:R-:W-:Y:S05]  /*1750*/  CALL.REL.NOINC `($__internal_0_$__cuda_sm3x_div_rn_noftz_f32_slowpath) ;  /* 0x0000001c00847944 */ /* 0x020fea0003c00000 */
[----:B------:R-:W-:-:S07]  /*1760*/  IMAD.MOV.U32 R7, RZ, RZ, R0 ;  /* 0x000000ffff077224 */ /* 0x000fce00078e0000 */
.L_x_65:
[----:B------:R-:W-:Y:S05]  /*1770*/  BSYNC.RECONVERGENT B2 ;  /* 0x0000000000027941 */ /* 0x000fea0003800200 */
.L_x_64:
[----:B------:R-:W2:Y:S01]  /*1780*/  LDG.E R13, desc[UR12][R4.64+-0x1c] ;  /* 0xffffe40c040d7981 */ /* 0x000ea2000c1e1900 */
[----:B------:R-:W0:Y:S01]  /*1790*/  MUFU.RCP R0, R3 ;  /* 0x0000000300007308 */ /* 0x000e220000001000 */
[----:B------:R-:W-:Y:S02]  /*17a0*/  BSSY.RECONVERGENT B2, `(.L_x_66) ;  /* 0x000000d000027945 */ /* 0x000fe40003800200 */
[----:B------:R1:W-:Y:S01]  /*17b0*/  STG.E desc[UR12][R4.64+-0x20], R7 ;  /* 0xffffe00704007986 */ /* 0x0003e2000c10190c */
[----:B0-----:R-:W-:-:S04]  /*17c0*/  FFMA R9, R0, -R3, 1 ;  /* 0x3f80000000097423 */ /* 0x001fc80000000803 */
[----:B------:R-:W-:Y:S01]  /*17d0*/  FFMA R0, R0, R9, R0 ;  /* 0x0000000900007223 */ /* 0x000fe20000000000 */
[----:B--2---:R-:W0:Y:S03]  /*17e0*/  FCHK P0, R13, R3 ;  /* 0x000000030d007302 */ /* 0x004e260000000000 */
[----:B------:R-:W-:-:S04]  /*17f0*/  FFMA R6, R0, R13, RZ ;  /* 0x0000000d00067223 */ /* 0x000fc800000000ff */
[----:B------:R-:W-:-:S04]  /*1800*/  FFMA R9, R6, -R3, R13 ;  /* 0x8000000306097223 */ /* 0x000fc8000000000d */
[----:B------:R-:W-:Y:S01]  /*1810*/  FFMA R9, R0, R9, R6 ;  /* 0x0000000900097223 */ /* 0x000fe20000000006 */
[----:B01----:R-:W-:Y:S06]  /*1820*/  @!P0 BRA `(.L_x_67) ;  /* 0x0000000000108947 */ /* 0x003fec0003800000 */
[----:B------:R-:W-:Y:S01]  /*1830*/  IMAD.MOV.U32 R0, RZ, RZ, R13 ;  /* 0x000000ffff007224 */ /* 0x000fe200078e000d */
[----:B------:R-:W-:-:S07]  /*1840*/  MOV R8, 0x1860 ;  /* 0x0000186000087802 */ /* 0x000fce0000000f00 */
[----:B-----5:R-:W-:Y:S05]  /*1850*/  CALL.REL.NOINC `($__internal_0_$__cuda_sm3x_div_rn_noftz_f32_slowpath) ;  /* 0x0000001c00447944 */ /* 0x020fea0003c00000 */
[----:B------:R-:W-:-:S07]  /*1860*/  MOV R9, R0 ;  /* 0x0000000000097202 */ /* 0x000fce0000000f00 */
.L_x_67:
[----:B------:R-:W-:Y:S05]  /*1870*/  BSYNC.RECONVERGENT B2 ;  /* 0x0000000000027941 */ /* 0x000fea0003800200 */
.L_x_66:
        /* <DEDUP_REMOVED lines=14> */
[----:B------:R-:W-:-:S07]  /*1960*/  IMAD.MOV.U32 R7, RZ, RZ, R0 ;  /* 0x000000ffff077224 */ /* 0x000fce00078e0000 */
.L_x_69:
[----:B------:R-:W-:Y:S05]  /*1970*/  BSYNC.RECONVERGENT B2 ;  /* 0x0000000000027941 */ /* 0x000fea0003800200 */
.L_x_68:
        /* <DEDUP_REMOVED lines=11> */
[----:B------:R-:W-:Y:S02]  /*1a30*/  MOV R0, R13 ;  /* 0x0000000d00007202 */ /* 0x000fe40000000f00 */
[----:B------:R-:W-:-:S07]  /*1a40*/  MOV R8, 0x1a60 ;  /* 0x00001a6000087802 */ /* 0x000fce0000000f00 */
[----:B-----5:R-:W-:Y:S05]  /*1a50*/  CALL.REL.NOINC `($__internal_0_$__cuda_sm3x_div_rn_noftz_f32_slowpath) ;  /* 0x0000001800c47944 */ /* 0x020fea0003c00000 */
[----:B------:R-:W-:-:S07]  /*1a60*/  IMAD.MOV.U32 R9, RZ, RZ, R0 ;  /* 0x000000ffff097224 */ /* 0x000fce00078e0000 */
.L_x_71:
[----:B------:R-:W-:Y:S05]  /*1a70*/  BSYNC.RECONVERGENT B2 ;  /* 0x0000000000027941 */ /* 0x000fea0003800200 */
.L_x_70:
        /* <DEDUP_REMOVED lines=15> */
.L_x_73:
[----:B------:R-:W-:Y:S05]  /*1b70*/  BSYNC.RECONVERGENT B2 ;  /* 0x0000000000027941 */ /* 0x000fea0003800200 */
.L_x_72:
        /* <DEDUP_REMOVED lines=15> */
.L_x_75:
[----:B------:R-:W-:Y:S05]  /*1c70*/  BSYNC.RECONVERGENT B2 ;  /* 0x0000000000027941 */ /* 0x000fea0003800200 */
.L_x_74:
        /* <DEDUP_REMOVED lines=15> */
.L_x_77:
[----:B------:R-:W-:Y:S05]  /*1d70*/  BSYNC.RECONVERGENT B2 ;  /* 0x0000000000027941 */ /* 0x000fea0003800200 */
.L_x_76:
        /* <DEDUP_REMOVED lines=15> */
.L_x_79:
[----:B------:R-:W-:Y:S05]  /*1e70*/  BSYNC.RECONVERGENT B2 ;  /* 0x0000000000027941 */ /* 0x000fea0003800200 */
.L_x_78:
        /* <DEDUP_REMOVED lines=15> */
.L_x_81:
[----:B------:R-:W-:Y:S05]  /*1f70*/  BSYNC.RECONVERGENT B2 ;  /* 0x0000000000027941 */ /* 0x000fea0003800200 */
.L_x_80:
        /* <DEDUP_REMOVED lines=15> */
.L_x_83:
[----:B------:R-:W-:Y:S05]  /*2070*/  BSYNC.RECONVERGENT B2 ;  /* 0x0000000000027941 */ /* 0x000fea0003800200 */
.L_x_82:
        /* <DEDUP_REMOVED lines=15> */
.L_x_85:
[----:B------:R-:W-:Y:S05]  /*2170*/  BSYNC.RECONVERGENT B2 ;  /* 0x0000000000027941 */ /* 0x000fea0003800200 */
.L_x_84:
        /* <DEDUP_REMOVED lines=15> */
.L_x_87:
[----:B------:R-:W-:Y:S05]  /*2270*/  BSYNC.RECONVERGENT B2 ;  /* 0x0000000000027941 */ /* 0x000fea0003800200 */
.L_x_86:
        /* <DEDUP_REMOVED lines=15> */
.L_x_89:
[----:B------:R-:W-:Y:S05]  /*2370*/  BSYNC.RECONVERGENT B2 ;  /* 0x0000000000027941 */ /* 0x000fea0003800200 */
.L_x_88:
        /* <DEDUP_REMOVED lines=15> */
.L_x_91:
[----:B------:R-:W-:Y:S05]  /*2470*/  BSYNC.RECONVERGENT B2 ;  /* 0x0000000000027941 */ /* 0x000fea0003800200 */
.L_x_90:
        /* <DEDUP_REMOVED lines=15> */
.L_x_93:
[----:B------:R-:W-:Y:S05]  /*2570*/  BSYNC.RECONVERGENT B2 ;  /* 0x0000000000027941 */ /* 0x000fea0003800200 */
.L_x_92:
        /* <DEDUP_REMOVED lines=15> */
.L_x_95:
[----:B------:R-:W-:Y:S05]  /*2670*/  BSYNC.RECONVERGENT B2 ;  /* 0x0000000000027941 */ /* 0x000fea0003800200 */
.L_x_94:
[----:B------:R1:W-:Y:S01]  /*2680*/  STG.E desc[UR12][R4.64+0x1c], R9 ;  /* 0x00001c0904007986 */ /* 0x0003e2000c10190c */
[----:B------:R-:W-:Y:S01]  /*2690*/  VIADD R33, R33, 0x10 ;  /* 0x0000001021217836 */ /* 0x000fe20000000000 */
[----:B------:R-:W-:Y:S06]  /*26a0*/  @P2 BRA `(.L_x_96) ;  /* 0xffffffec00e82947 */ /* 0x000fec000383ffff */
.L_x_63:
[----:B------:R-:W-:-:S13]  /*26b0*/  ISETP.NE.AND P0, PT, R11, RZ, PT ;  /* 0x000000ff0b00720c */ /* 0x000fda0003f05270 */
[----:B------:R-:W-:Y:S05]  /*26c0*/  @!P0 EXIT ;  /* 0x000000000000894d */ /* 0x000fea0003800000 */
[----:B------:R-:W4:Y:S01]  /*26d0*/  LDCU UR4, c[0x0][0x390] ;  /* 0x00007200ff0477ac */ /* 0x000f220008000800 */
[----:B------:R-:W-:Y:S01]  /*26e0*/  ISETP.GE.U32.AND P0, PT, R11, 0x8, PT ;  /* 0x000000080b00780c */ /* 0x000fe20003f06070 */
[----:B----4-:R-:W-:-:S12]  /*26f0*/  ULOP3.LUT UR4, UR4, 0x7, URZ, 0xc0, !UPT ;  /* 0x0000000704047892 */ /* 0x010fd8000f8ec0ff */
[----:B------:R-:W-:Y:S05]  /*2700*/  @!P0 BRA `(.L_x_97) ;  /* 0x00000008000c8947 */ /* 0x000fea0003800000 */
[----:B-1----:R-:W1:Y:S02]  /*2710*/  LDC.64 R4, c[0x0][0x388] ;  /* 0x0000e200ff047b82 */ /* 0x002e640000000a00 */
[----:B-1----:R-:W-:-:S05]  /*2720*/  IMAD.WIDE R4, R33, 0x4, R4 ;  /* 0x0000000421047825 */ /* 0x002fca00078e0204 */
[----:B0--3--:R-:W3:Y:S01]  /*2730*/  LDG.E R9, desc[UR12][R4.64] ;  /* 0x0000000c04097981 */ /* 0x009ee2000c1e1900 */
[----:B--2---:R-:W0:Y:S01]  /*2740*/  MUFU.RCP R0, R3 ;  /* 0x0000000300007308 */ /* 0x004e220000001000 */
[----:B------:R-:W-:Y:S01]  /*2750*/  BSSY.RECONVERGENT B2, `(.L_x_98) ;  /* 0x000000c000027945 */ /* 0x000fe20003800200 */
[----:B0-----:R-:W-:-:S04]  /*2760*/  FFMA R7, R0, -R3, 1 ;  /* 0x3f80000000077423 */ /* 0x001fc80000000803 */
[----:B------:R-:W-:Y:S02]  /*2770*/  FFMA R0, R0, R7, R0 ;  /* 0x0000000700007223 */ /* 0x000fe40000000000 */
[----:B---3--:R-:W0:Y:S02]  /*2780*/  FCHK P0, R9, R3 ;  /* 0x0000000309007302 */ /* 0x008e240000000000 */
[----:B------:R-:W-:-:S04]  /*2790*/  FFMA R2, R0, R9, RZ ;  /* 0x0000000900027223 */ /* 0x000fc800000000ff */
[----:B------:R-:W-:-:S04]  /*27a0*/  FFMA R7, R2, -R3, R9 ;  /* 0x8000000302077223 */ /* 0x000fc80000000009 */
[----:B------:R-:W-:Y:S01]  /*27b0*/  FFMA R7, R0, R7, R2 ;  /* 0x0000000700077223 */ /* 0x000fe20000000002 */
[----:B0-----:R-:W-:Y:S06]  /*27c0*/  @!P0 BRA `(.L_x_99) ;  /* 0x0000000000108947 */ /* 0x001fec0003800000 */
[----:B------:R-:W-:Y:S02]  /*27d0*/  MOV R0, R9 ;  /* 0x0000000900007202 */ /* 0x000fe40000000f00 */
[----:B------:R-:W-:-:S07]  /*27e0*/  MOV R8, 0x2800 ;  /* 0x0000280000087802 */ /* 0x000fce0000000f00 */
[----:B-----5:R-:W-:Y:S05]  /*27f0*/  CALL.REL.NOINC `($__internal_0_$__cuda_sm3x_div_rn_noftz_f32_slowpath) ;  /* 0x0000000c005c7944 */ /* 0x020fea0003c00000 */
[----:B------:R-:W-:-:S07]  /*2800*/  IMAD.MOV.U32 R7, RZ, RZ, R0 ;  /* 0x000000ffff077224 */ /* 0x000fce00078e0000 */
.L_x_99:
[----:B------:R-:W-:Y:S05]  /*2810*/  BSYNC.RECONVERGENT B2 ;  /* 0x0000000000027941 */ /* 0x000fea0003800200 */
.L_x_98:
        /* <DEDUP_REMOVED lines=15> */
.L_x_101:
[----:B------:R-:W-:Y:S05]  /*2910*/  BSYNC.RECONVERGENT B2 ;  /* 0x0000000000027941 */ /* 0x000fea0003800200 */
.L_x_100:
        /* <DEDUP_REMOVED lines=15> */
.L_x_103:
[----:B------:R-:W-:Y:S05]  /*2a10*/  BSYNC.RECONVERGENT B2 ;  /* 0x0000000000027941 */ /* 0x000fea0003800200 */
.L_x_102:
        /* <DEDUP_REMOVED lines=15> */
.L_x_105:
[----:B------:R-:W-:Y:S05]  /*2b10*/  BSYNC.RECONVERGENT B2 ;  /* 0x0000000000027941 */ /* 0x000fea0003800200 */
.L_x_104:
        /* <DEDUP_REMOVED lines=15> */
.L_x_107:
[----:B------:R-:W-:Y:S05]  /*2c10*/  BSYNC.RECONVERGENT B2 ;  /* 0x0000000000027941 */ /* 0x000fea0003800200 */
.L_x_106:
        /* <DEDUP_REMOVED lines=15> */
.L_x_109:
[----:B------:R-:W-:Y:S05]  /*2d10*/  BSYNC.RECONVERGENT B2 ;  /* 0x0000000000027941 */ /* 0x000fea0003800200 */
.L_x_108:
        /* <DEDUP_REMOVED lines=15> */
.L_x_111:
[----:B------:R-:W-:Y:S05]  /*2e10*/  BSYNC.RECONVERGENT B2 ;  /* 0x0000000000027941 */ /* 0x000fea0003800200 */
.L_x_110:
        /* <DEDUP_REMOVED lines=15> */
.L_x_113:
[----:B------:R-:W-:Y:S05]  /*2f10*/  BSYNC.RECONVERGENT B2 ;  /* 0x0000000000027941 */ /* 0x000fea0003800200 */
.L_x_112:
[----:B------:R4:W-:Y:S01]  /*2f20*/  STG.E desc[UR12][R4.64+0x1c], R9 ;  /* 0x00001c0904007986 */ /* 0x0009e2000c10190c */
[----:B------:R-:W-:-:S07]  /*2f30*/  IADD3 R33, PT, PT, R33, 0x8, RZ ;  /* 0x0000000821217810 */ /* 0x000fce0007ffe0ff */
.L_x_97:
[----:B------:R-:W-:-:S13]  /*2f40*/  ISETP.NE.AND P0, PT, RZ, UR4, PT ;  /* 0x00000004ff007c0c */ /* 0x000fda000bf05270 */
[----:B------:R-:W-:Y:S05]  /*2f50*/  @!P0 EXIT ;  /* 0x000000000000894d */ /* 0x000fea0003800000 */
[----:B------:R-:W0:Y:S01]  /*2f60*/  LDCU UR5, c[0x0][0x390] ;  /* 0x00007200ff0577ac */ /* 0x000e220008000800 */
[----:B------:R-:W-:Y:S02]  /*2f70*/  UISETP.GE.U32.AND UP0, UPT, UR4, 0x4, UPT ;  /* 0x000000040400788c */ /* 0x000fe4000bf06070 */
[----:B0-----:R-:W-:-:S07]  /*2f80*/  ULOP3.LUT UR5, UR5, 0x3, URZ, 0xc0, !UPT ;  /* 0x0000000305057892 */ /* 0x001fce000f8ec0ff */
[----:B------:R-:W-:Y:S05]  /*2f90*/  BRA.U !UP0, `(.L_x_114) ;  /* 0x00000005080c7547 */ /* 0x000fea000b800000 */
[----:B-1--4-:R-:W0:Y:S02]  /*2fa0*/  LDC.64 R4, c[0x0][0x388] ;  /* 0x0000e200ff047b82 */ /* 0x012e240000000a00 */
[----:B0-----:R-:W-:-:S05]  /*2fb0*/  IMAD.WIDE R4, R33, 0x4, R4 ;  /* 0x0000000421047825 */ /* 0x001fca00078e0204 */
[----:B---3--:R-:W3:Y:S01]  /*2fc0*/  LDG.E R9, desc[UR12][R4.64] ;  /* 0x0000000c04097981 */ /* 0x008ee2000c1e1900 */
        /* <DEDUP_REMOVED lines=9> */
[----:B------:R-:W-:Y:S01]  /*3060*/  IMAD.MOV.U32 R0, RZ, RZ, R9 ;  /* 0x000000ffff007224 */ /* 0x000fe200078e0009 */
[----:B------:R-:W-:-:S07]  /*3070*/  MOV R8, 0x3090 ;  /* 0x0000309000087802 */ /* 0x000fce0000000f00 */
[----:B-----5:R-:W-:Y:S05]  /*3080*/  CALL.REL.NOINC `($__internal_0_$__cuda_sm3x_div_rn_noftz_f32_slowpath) ;  /* 0x0000000400387944 */ /* 0x020fea0003c00000 */
[----:B------:R-:W-:-:S07]  /*3090*/  MOV R7, R0 ;  /* 0x0000000000077202 */ /* 0x000fce0000000f00 */
.L_x_116:
[----:B------:R-:W-:Y:S05]  /*30a0*/  BSYNC.RECONVERGENT B2 ;  /* 0x0000000000027941 */ /* 0x000fea0003800200 */
.L_x_115:
        /* <DEDUP_REMOVED lines=15> */
.L_x_118:
[----:B------:R-:W-:Y:S05]  /*31a0*/  BSYNC.RECONVERGENT B2 ;  /* 0x0000000000027941 */ /* 0x000fea0003800200 */
.L_x_117:
        /* <DEDUP_REMOVED lines=15> */
.L_x_120:
[----:B------:R-:W-:Y:S05]  /*32a0*/  BSYNC.RECONVERGENT B2 ;  /* 0x0000000000027941 */ /* 0x000fea0003800200 */
.L_x_119:
        /* <DEDUP_REMOVED lines=15> */
.L_x_122:
[----:B------:R-:W-:Y:S05]  /*33a0*/  BSYNC.RECONVERGENT B2 ;  /* 0x0000000000027941 */ /* 0x000fea0003800200 */
.L_x_121:
[----:B------:R0:W-:Y:S01]  /*33b0*/  STG.E desc[UR12][R4.64+0xc], R9 ;  /* 0x00000c0904007986 */ /* 0x0001e2000c10190c */
[----:B------:R-:W-:-:S07]  /*33c0*/  VIADD R33, R33, 0x4 ;  /* 0x0000000421217836 */ /* 0x000fce0000000000 */
.L_x_114:
[----:B------:R-:W-:-:S13]  /*33d0*/  ISETP.NE.AND P0, PT, RZ, UR5, PT ;  /* 0x00000005ff007c0c */ /* 0x000fda000bf05270 */
[----:B------:R-:W-:Y:S05]  /*33e0*/  @!P0 EXIT ;  /* 0x000000000000894d */ /* 0x000fea0003800000 */
[----:B------:R-:W0:Y:S01]  /*33f0*/  LDC.64 R6, c[0x0][0x388] ;  /* 0x0000e200ff067b82 */ /* 0x000e220000000a00 */
[----:B------:R-:W-:-:S12]  /*3400*/  UIADD3 UR4, UPT, UPT, -UR5, URZ, URZ ;  /* 0x000000ff05047290 */ /* 0x000fd8000fffe1ff */
.L_x_125:
[----:B01--4-:R-:W-:-:S05]  /*3410*/  IMAD.WIDE R4, R33, 0x4, R6 ;  /* 0x0000000421047825 */ /* 0x013fca00078e0206 */
[----:B------:R-:W4:Y:S01]  /*3420*/  LDG.E R11, desc[UR12][R4.64] ;  /* 0x0000000c040b7981 */ /* 0x000f22000c1e1900 */
[----:B--23--:R-:W0:Y:S01]  /*3430*/  MUFU.RCP R0, R3 ;  /* 0x0000000300007308 */ /* 0x00ce220000001000 */
[----:B------:R-:W-:Y:S01]  /*3440*/  UIADD3 UR4, UPT, UPT, UR4, 0x1, URZ ;  /* 0x0000000104047890 */ /* 0x000fe2000fffe0ff */
[----:B------:R-:W-:Y:S03]  /*3450*/  BSSY.RECONVERGENT B2, `(.L_x_123) ;  /* 0x000000d000027945 */ /* 0x000fe60003800200 */
[----:B------:R-:W-:Y:S01]  /*3460*/  UISETP.NE.AND UP0, UPT, UR4, URZ, UPT ;  /* 0x000000ff0400728c */ /* 0x000fe2000bf05270 */
[----:B0-----:R-:W-:-:S04]  /*3470*/  FFMA R9, R0, -R3, 1 ;  /* 0x3f80000000097423 */ /* 0x001fc80000000803 */
[----:B------:R-:W-:Y:S01]  /*3480*/  FFMA R0, R0, R9, R0 ;  /* 0x0000000900007223 */ /* 0x000fe20000000000 */
[----:B----4-:R-:W0:Y:S03]  /*3490*/  FCHK P0, R11, R3 ;  /* 0x000000030b007302 */ /* 0x010e260000000000 */
        /* <DEDUP_REMOVED lines=8> */
.L_x_124:
[----:B------:R-:W-:Y:S05]  /*3520*/  BSYNC.RECONVERGENT B2 ;  /* 0x0000000000027941 */ /* 0x000fea0003800200 */
.L_x_123:
[----:B------:R0:W-:Y:S01]  /*3530*/  STG.E desc[UR12][R4.64], R9 ;  /* 0x0000000904007986 */ /* 0x0001e2000c10190c */
[----:B------:R-:W-:Y:S01]  /*3540*/  IADD3 R33, PT, PT, R33, 0x1, RZ ;  /* 0x0000000121217810 */ /* 0x000fe20007ffe0ff */
[----:B------:R-:W-:Y:S06]  /*3550*/  BRA.U UP0, `(.L_x_125) ;  /* 0xfffffffd00ac7547 */ /* 0x000fec000b83ffff */
[----:B------:R-:W-:Y:S05]  /*3560*/  EXIT ;  /* 0x000000000000794d */ /* 0x000fea0003800000 */
        .weak           $__internal_0_$__cuda_sm3x_div_rn_noftz_f32_slowpath
        .type           $__internal_0_$__cuda_sm3x_div_rn_noftz_f32_slowpath,@function
        .size           $__internal_0_$__cuda_sm3x_div_rn_noftz_f32_slowpath,($Softmax$__internal_accurate_pow - $__internal_0_$__cuda_sm3x_div_rn_noftz_f32_slowpath)
$__internal_0_$__cuda_sm3x_div_rn_noftz_f32_slowpath:
[--C-:B------:R-:W-:Y:S01]  /*3570*/  SHF.R.U32.HI R10, RZ, 0x17, R3.reuse ;  /* 0x00000017ff0a7819 */ /* 0x100fe20000011603 */
[----:B------:R-:W-:Y:S01]  /*3580*/  BSSY.RECONVERGENT B0, `(.L_x_126) ;  /* 0x0000063000007945 */ /* 0x000fe20003800200 */
[----:B------:R-:W-:Y:S01]  /*3590*/  SHF.R.U32.HI R9, RZ, 0x17, R0 ;  /* 0x00000017ff097819 */ /* 0x000fe20000011600 */
[----:B------:R-:W-:Y:S01]  /*35a0*/  IMAD.MOV.U32 R13, RZ, RZ, R3 ;  /* 0x000000ffff0d7224 */ /* 0x000fe200078e0003 */
[----:B------:R-:W-:Y:S02]  /*35b0*/  LOP3.LUT R10, R10, 0xff, RZ, 0xc0, !PT ;  /* 0x000000ff0a0a7812 */ /* 0x000fe400078ec0ff */
[----:B------:R-:W-:-:S03]  /*35c0*/  LOP3.LUT R16, R9, 0xff, RZ, 0xc0, !PT ;  /* 0x000000ff09107812 */ /* 0x000fc600078ec0ff */
[----:B------:R-:W-:Y:S01]  /*35d0*/  VIADD R14, R10, 0xffffffff ;  /* 0xffffffff0a0e7836 */ /* 0x000fe20000000000 */
[----:B------:R-:W-:-:S04]  /*35e0*/  IADD3 R12, PT, PT, R16, -0x1, RZ ;  /* 0xffffffff100c7810 */ /* 0x000fc80007ffe0ff */
[----:B------:R-:W-:-:S04]  /*35f0*/  ISETP.GT.U32.AND P0, PT, R14, 0xfd, PT ;  /* 0x000000fd0e00780c */ /* 0x000fc80003f04070 */
[----:B------:R-:W-:-:S13]  /*3600*/  ISETP.GT.U32.OR P0, PT, R12, 0xfd, P0 ;  /* 0x000000fd0c00780c */ /* 0x000fda0000704470 */
[----:B------:R-:W-:Y:S01]  /*3610*/  @!P0 MOV R9, RZ ;  /* 0x000000ff00098202 */ /* 0x000fe20000000f00 */
[----:B------:R-:W-:Y:S06]  /*3620*/  @!P0 BRA `(.L_x_127) ;  /* 0x00000000005c8947 */ /* 0x000fec0003800000 */
[----:B------:R-:W-:Y:S02]  /*3630*/  FSETP.GTU.FTZ.AND P0, PT, |R0|, +INF , PT ;  /* 0x7f8000000000780b */ /* 0x000fe40003f1c200 */
[----:B------:R-:W-:-:S04]  /*3640*/  FSETP.GTU.FTZ.AND P1, PT, |R3|, +INF , PT ;  /* 0x7f8000000300780b */ /* 0x000fc80003f3c200 */
[----:B------:R-:W-:-:S13]  /*3650*/  PLOP3.LUT P0, PT, P0, P1, PT, 0xf8, 0x8f ;  /* 0x00000000008f781c */ /* 0x000fda0000703f70 */
[----:B------:R-:W-:Y:S05]  /*3660*/  @P0 BRA `(.L_x_128) ;  /* 0x00000004004c0947 */ /* 0x000fea0003800000 */
[----:B------:R-:W-:-:S13]  /*3670*/  LOP3.LUT P0, RZ, R13, 0x7fffffff, R0, 0xc8, !PT ;  /* 0x7fffffff0dff7812 */ /* 0x000fda000780c800 */
[----:B------:R-:W-:Y:S05]  /*3680*/  @!P0 BRA `(.L_x_129) ;  /* 0x00000004003c8947 */ /* 0x000fea0003800000 */
[C---:B------:R-:W-:Y:S02]  /*3690*/  FSETP.NEU.FTZ.AND P3, PT, |R0|.reuse, +INF , PT ;  /* 0x7f8000000000780b */ /* 0x040fe40003f7d200 */
[----:B------:R-:W-:Y:S02]  /*36a0*/  FSETP.NEU.FTZ.AND P1, PT, |R3|, +INF , PT ;  /* 0x7f8000000300780b */ /* 0x000fe40003f3d200 */
[----:B------:R-:W-:-:S11]  /*36b0*/  FSETP.NEU.FTZ.AND P0, PT, |R0|, +INF , PT ;  /* 0x7f8000000000780b */ /* 0x000fd60003f1d200 */
[----:B------:R-:W-:Y:S05]  /*36c0*/  @!P1 BRA !P3, `(.L_x_129) ;  /* 0x00000004002c9947 */ /* 0x000fea0005800000 */
[----:B------:R-:W-:-:S04]  /*36d0*/  LOP3.LUT P3, RZ, R0, 0x7fffffff, RZ, 0xc0, !PT ;  /* 0x7fffffff00ff7812 */ /* 0x000fc8000786c0ff */
[----:B------:R-:W-:-:S13]  /*36e0*/  PLOP3.LUT P1, PT, P1, P3, PT, 0x2f, 0xf2 ;  /* 0x0000000000f2781c */ /* 0x000fda0000f26577 */
[----:B------:R-:W-:Y:S05]  /*36f0*/  @P1 BRA `(.L_x_130) ;  /* 0x0000000400181947 */ /* 0x000fea0003800000 */
[----:B------:R-:W-:-:S04]  /*3700*/  LOP3.LUT P1, RZ, R13, 0x7fffffff, RZ, 0xc0, !PT ;  /* 0x7fffffff0dff7812 */ /* 0x000fc8000782c0ff */
[----:B------:R-:W-:-:S13]  /*3710*/  PLOP3.LUT P0, PT, P0, P1, PT, 0x2f, 0xf2 ;  /* 0x0000000000f2781c */ /* 0x000fda0000702577 */
[----:B------:R-:W-:Y:S05]  /*3720*/  @P0 BRA `(.L_x_131) ;  /* 0x0000000400000947 */ /* 0x000fea0003800000 */
[----:B------:R-:W-:Y:S02]  /*3730*/  ISETP.GE.AND P0, PT, R12, RZ, PT ;  /* 0x000000ff0c00720c */ /* 0x000fe40003f06270 */
[----:B------:R-:W-:-:S11]  /*3740*/  ISETP.GE.AND P1, PT, R14, RZ, PT ;  /* 0x000000ff0e00720c */ /* 0x000fd60003f26270 */
[----:B------:R-:W-:Y:S01]  /*3750*/  @P0 IMAD.MOV.U32 R9, RZ, RZ, RZ ;  /* 0x000000ffff090224 */ /* 0x000fe200078e00ff */
[----:B------:R-:W-:Y:S01]  /*3760*/  @!P0 MOV R9, 0xffffffc0 ;  /* 0xffffffc000098802 */ /* 0x000fe20000000f00 */
[----:B------:R-:W-:Y:S01]  /*3770*/  @!P0 FFMA R0, R0, 1.84467440737095516160e+19, RZ ;  /* 0x5f80000000008823 */ /* 0x000fe200000000ff */
[----:B------:R-:W-:-:S03]  /*3780*/  @!P1 FFMA R13, R3, 1.84467440737095516160e+19, RZ ;  /* 0x5f800000030d9823 */ /* 0x000fc600000000ff */
[----:B------:R-:W-:-:S07]  /*3790*/  @!P1 VIADD R9, R9, 0x40 ;  /* 0x0000004009099836 */ /* 0x000fce0000000000 */
.L_x_127:
[----:B------:R-:W-:Y:S01]  /*37a0*/  LEA R12, R10, 0xc0800000, 0x17 ;  /* 0xc08000000a0c7811 */ /* 0x000fe200078eb8ff */
[----:B------:R-:W-:Y:S03]  /*37b0*/  BSSY.RECONVERGENT B1, `(.L_x_132) ;  /* 0x0000036000017945 */ /* 0x000fe60003800200 */
[----:B------:R-:W-:Y:S01]  /*37c0*/  IADD3 R12, PT, PT, -R12, R13, RZ ;  /* 0x0000000d0c0c7210 */ /* 0x000fe20007ffe1ff */
[----:B------:R-:W-:-:S03]  /*37d0*/  VIADD R13, R16, 0xffffff81 ;  /* 0xffffff81100d7836 */ /* 0x000fc60000000000 */
[----:B------:R0:W1:Y:S01]  /*37e0*/  MUFU.RCP R14, R12 ;  /* 0x0000000c000e7308 */ /* 0x0000620000001000 */
[----:B------:R-:W-:Y:S01]  /*37f0*/  FADD.FTZ R15, -R12, -RZ ;  /* 0x800000ff0c0f7221 */ /* 0x000fe20000010100 */
[C---:B------:R-:W-:Y:S01]  /*3800*/  IMAD R0, R13.reuse, -0x800000, R0 ;  /* 0xff8000000d007824 */ /* 0x040fe200078e0200 */
[----:B0-----:R-:W-:-:S04]  /*3810*/  IADD3 R12, PT, PT, R13, 0x7f, -R10 ;  /* 0x0000007f0d0c7810 */ /* 0x001fc80007ffe80a */
[----:B------:R-:W-:Y:S01]  /*3820*/  IADD3 R9, PT, PT, R12, R9, RZ ;  /* 0x000000090c097210 */ /* 0x000fe20007ffe0ff */
[----:B-1----:R-:W-:-:S04]  /*3830*/  FFMA R17, R14, R15, 1 ;  /* 0x3f8000000e117423 */ /* 0x002fc8000000000f */
[----:B------:R-:W-:-:S04]  /*3840*/  FFMA R19, R14, R17, R14 ;  /* 0x000000110e137223 */ /* 0x000fc8000000000e */
[----:B------:R-:W-:-:S04]  /*3850*/  FFMA R14, R0, R19, RZ ;  /* 0x00000013000e7223 */ /* 0x000fc800000000ff */
[----:B------:R-:W-:-:S04]  /*3860*/  FFMA R17, R15, R14, R0 ;  /* 0x0000000e0f117223 */ /* 0x000fc80000000000 */
[----:B------:R-:W-:-:S04]  /*3870*/  FFMA R14, R19, R17, R14 ;  /* 0x00000011130e7223 */ /* 0x000fc8000000000e */
[----:B------:R-:W-:-:S04]  /*3880*/  FFMA R15, R15, R14, R0 ;  /* 0x0000000e0f0f7223 */ /* 0x000fc80000000000 */
[----:B------:R-:W-:-:S05]  /*3890*/  FFMA R0, R19, R15, R14 ;  /* 0x0000000f13007223 */ /* 0x000fca000000000e */
[----:B------:R-:W-:-:S04]  /*38a0*/  SHF.R.U32.HI R10, RZ, 0x17, R0 ;  /* 0x00000017ff0a7819 */ /* 0x000fc80000011600 */
[----:B------:R-:W-:-:S05]  /*38b0*/  LOP3.LUT R10, R10, 0xff, RZ, 0xc0, !PT ;  /* 0x000000ff0a0a7812 */ /* 0x000fca00078ec0ff */
[----:B------:R-:W-:-:S05]  /*38c0*/  IMAD.IADD R16, R10, 0x1, R9 ;  /* 0x000000010a107824 */ /* 0x000fca00078e0209 */
[----:B------:R-:W-:-:S04]  /*38d0*/  IADD3 R10, PT, PT, R16, -0x1, RZ ;  /* 0xffffffff100a7810 */ /* 0x000fc80007ffe0ff */
[----:B------:R-:W-:-:S13]  /*38e0*/  ISETP.GE.U32.AND P0, PT, R10, 0xfe, PT ;  /* 0x000000fe0a00780c */ /* 0x000fda0003f06070 */
[----:B------:R-:W-:Y:S05]  /*38f0*/  @!P0 BRA `(.L_x_133) ;  /* 0x0000000000808947 */ /* 0x000fea0003800000 */
[----:B------:R-:W-:-:S13]  /*3900*/  ISETP.GT.AND P0, PT, R16, 0xfe, PT ;  /* 0x000000fe1000780c */ /* 0x000fda0003f04270 */
[----:B------:R-:W-:Y:S05]  /*3910*/  @P0 BRA `(.L_x_134) ;  /* 0x00000000006c0947 */ /* 0x000fea0003800000 */
[----:B------:R-:W-:-:S13]  /*3920*/  ISETP.GE.AND P0, PT, R16, 0x1, PT ;  /* 0x000000011000780c */ /* 0x000fda0003f06270 */
[----:B------:R-:W-:Y:S05]  /*3930*/  @P0 BRA `(.L_x_135) ;  /* 0x0000000000740947 */ /* 0x000fea0003800000 */
[----:B------:R-:W-:Y:S02]  /*3940*/  ISETP.GE.AND P0, PT, R16, -0x18, PT ;  /* 0xffffffe81000780c */ /* 0x000fe40003f06270 */
[----:B------:R-:W-:-:S11]  /*3950*/  LOP3.LUT R0, R0, 0x80000000, RZ, 0xc0, !PT ;  /* 0x8000000000007812 */ /* 0x000fd600078ec0ff */
[----:B------:R-:W-:Y:S05]  /*3960*/  @!P0 BRA `(.L_x_135) ;  /* 0x0000000000688947 */ /* 0x000fea0003800000 */
[CCC-:B------:R-:W-:Y:S01]  /*3970*/  FFMA.RZ R9, R19.reuse, R15.reuse, R14.reuse ;  /* 0x0000000f13097223 */ /* 0x1c0fe2000000c00e */
[C---:B------:R-:W-:Y:S02]  /*3980*/  VIADD R13, R16.reuse, 0x20 ;  /* 0x00000020100d7836 */ /* 0x040fe40000000000 */
[-CC-:B------:R-:W-:Y:S01]  /*3990*/  FFMA.RM R10, R19, R15.reuse, R14.reuse ;  /* 0x0000000f130a7223 */ /* 0x180fe2000000400e */
[C---:B------:R-:W-:Y:S02]  /*39a0*/  ISETP.NE.AND P3, PT, R16.reuse, RZ, PT ;  /* 0x000000ff1000720c */ /* 0x040fe40003f65270 */
[----:B------:R-:W-:Y:S01]  /*39b0*/  LOP3.LUT R12, R9, 0x7fffff, RZ, 0xc0, !PT ;  /* 0x007fffff090c7812 */ /* 0x000fe200078ec0ff */
[----:B------:R-:W-:Y:S01]  /*39c0*/  FFMA.RP R9, R19, R15, R14 ;  /* 0x0000000f13097223 */ /* 0x000fe2000000800e */
[----:B------:R-:W-:Y:S02]  /*39d0*/  ISETP.NE.AND P1, PT, R16, RZ, PT ;  /* 0x000000ff1000720c */ /* 0x000fe40003f25270 */
[----:B------:R-:W-:-:S02]  /*39e0*/  LOP3.LUT R12, R12, 0x800000, RZ, 0xfc, !PT ;  /* 0x008000000c0c7812 */ /* 0x000fc400078efcff */
[----:B------:R-:W-:Y:S02]  /*39f0*/  IADD3 R14, PT, PT, -R16, RZ, RZ ;  /* 0x000000ff100e7210 */ /* 0x000fe40007ffe1ff */
[----:B------:R-:W-:Y:S02]  /*3a00*/  SHF.L.U32 R13, R12, R13, RZ ;  /* 0x0000000d0c0d7219 */ /* 0x000fe400000006ff */
[----:B------:R-:W-:Y:S02]  /*3a10*/  FSETP.NEU.FTZ.AND P0, PT, R9, R10, PT ;  /* 0x0000000a0900720b */ /* 0x000fe40003f1d000 */
[----:B------:R-:W-:Y:S02]  /*3a20*/  SEL R9, R14, RZ, P3 ;  /* 0x000000ff0e097207 */ /* 0x000fe40001800000 */
[----:B------:R-:W-:Y:S02]  /*3a30*/  ISETP.NE.AND P1, PT, R13, RZ, P1 ;  /* 0x000000ff0d00720c */ /* 0x000fe40000f25270 */
[----:B------:R-:W-:-:S02]  /*3a40*/  SHF.R.U32.HI R9, RZ, R9, R12 ;  /* 0x00000009ff097219 */ /* 0x000fc4000001160c */
[----:B------:R-:W-:Y:S02]  /*3a50*/  PLOP3.LUT P0, PT, P0, P1, PT, 0xf8, 0x8f ;  /* 0x00000000008f781c */ /* 0x000fe40000703f70 */
[----:B------:R-:W-:Y:S02]  /*3a60*/  SHF.R.U32.HI R13, RZ, 0x1, R9 ;  /* 0x00000001ff0d7819 */ /* 0x000fe40000011609 */
[----:B------:R-:W-:-:S04]  /*3a70*/  SEL R10, RZ, 0x1, !P0 ;  /* 0x00000001ff0a7807 */ /* 0x000fc80004000000 */
[----:B------:R-:W-:-:S04]  /*3a80*/  LOP3.LUT R10, R10, 0x1, R13, 0xf8, !PT ;  /* 0x000000010a0a7812 */ /* 0x000fc800078ef80d */
[----:B------:R-:W-:-:S05]  /*3a90*/  LOP3.LUT R10, R10, R9, RZ, 0xc0, !PT ;  /* 0x000000090a0a7212 */ /* 0x000fca00078ec0ff */
[----:B------:R-:W-:-:S05]  /*3aa0*/  IMAD.IADD R13, R13, 0x1, R10 ;  /* 0x000000010d0d7824 */ /* 0x000fca00078e020a */
[----:B------:R-:W-:Y:S01]  /*3ab0*/  LOP3.LUT R0, R13, R0, RZ, 0xfc, !PT ;  /* 0x000000000d007212 */ /* 0x000fe200078efcff */
[----:B------:R-:W-:Y:S06]  /*3ac0*/  BRA `(.L_x_135) ;  /* 0x0000000000107947 */ /* 0x000fec0003800000 */
.L_x_134:
[----:B------:R-:W-:-:S04]  /*3ad0*/  LOP3.LUT R0, R0, 0x80000000, RZ, 0xc0, !PT ;  /* 0x8000000000007812 */ /* 0x000fc800078ec0ff */
[----:B------:R-:W-:Y:S01]  /*3ae0*/  LOP3.LUT R0, R0, 0x7f800000, RZ, 0xfc, !PT ;  /* 0x7f80000000007812 */ /* 0x000fe200078efcff */
[----:B------:R-:W-:Y:S06]  /*3af0*/  BRA `(.L_x_135) ;  /* 0x0000000000047947 */ /* 0x000fec0003800000 */
.L_x_133:
[----:B------:R-:W-:-:S07]  /*3b00*/  LEA R0, R9, R0, 0x17 ;  /* 0x0000000009007211 */ /* 0x000fce00078eb8ff */
.L_x_135:
[----:B------:R-:W-:Y:S05]  /*3b10*/  BSYNC.RECONVERGENT B1 ;  /* 0x0000000000017941 */ /* 0x000fea0003800200 */
.L_x_132:
[----:B------:R-:W-:Y:S05]  /*3b20*/  BRA `(.L_x_136) ;  /* 0x0000000000207947 */ /* 0x000fea0003800000 */
.L_x_131:
[----:B------:R-:W-:-:S04]  /*3b30*/  LOP3.LUT R0, R13, 0x80000000, R0, 0x48, !PT ;  /* 0x800000000d007812 */ /* 0x000fc800078e4800 */
[----:B------:R-:W-:Y:S01]  /*3b40*/  LOP3.LUT R0, R0, 0x7f800000, RZ, 0xfc, !PT ;  /* 0x7f80000000007812 */ /* 0x000fe200078efcff */
[----:B------:R-:W-:Y:S06]  /*3b50*/  BRA `(.L_x_136) ;  /* 0x0000000000147947 */ /* 0x000fec0003800000 */
.L_x_130:
[----:B------:R-:W-:Y:S01]  /*3b60*/  LOP3.LUT R0, R13, 0x80000000, R0, 0x48, !PT ;  /* 0x800000000d007812 */ /* 0x000fe200078e4800 */
[----:B------:R-:W-:Y:S06]  /*3b70*/  BRA `(.L_x_136) ;  /* 0x00000000000c7947 */ /* 0x000fec0003800000 */
.L_x_129:
[----:B------:R-:W0:Y:S01]  /*3b80*/  MUFU.RSQ R0, -QNAN ;  /* 0xffc0000000007908 */ /* 0x000e220000001400 */
[----:B------:R-:W-:Y:S05]  /*3b90*/  BRA `(.L_x_136) ;  /* 0x0000000000047947 */ /* 0x000fea0003800000 */
.L_x_128:
[----:B------:R-:W-:-:S07]  /*3ba0*/  FADD.FTZ R0, R0, R3 ;  /* 0x0000000300007221 */ /* 0x000fce0000010000 */
.L_x_136:
[----:B------:R-:W-:Y:S05]  /*3bb0*/  BSYNC.RECONVERGENT B0 ;  /* 0x0000000000007941 */ /* 0x000fea0003800200 */
.L_x_126:
[----:B------:R-:W-:-:S04]  /*3bc0*/  IMAD.MOV.U32 R9, RZ, RZ, 0x0 ;  /* 0x00000000ff097424 */ /* 0x000fc800078e00ff */
[----:B0-----:R-:W-:Y:S05]  /*3bd0*/  RET.REL.NODEC R8 `(Softmax) ;  /* 0xffffffc408087950 */ /* 0x001fea0003c3ffff */
        .type           $Softmax$__internal_accurate_pow,@function
        .size           $Softmax$__internal_accurate_pow,(.L_x_400 - $Softmax$__internal_accurate_pow)
$Softmax$__internal_accurate_pow:
[----:B------:R-:W-:Y:S01]  /*3be0*/  ISETP.GT.U32.AND P0, PT, R5, 0xfffff, PT ;  /* 0x000fffff0500780c */ /* 0x000fe20003f04070 */
[----:B------:R-:W-:Y:S01]  /*3bf0*/  IMAD.MOV.U32 R13, RZ, RZ, R5 ;  /* 0x000000ffff0d7224 */ /* 0x000fe200078e0005 */
[----:B------:R-:W-:Y:S01]  /*3c00*/  MOV R12, UR14 ;  /* 0x0000000e000c7c02 */ /* 0x000fe20008000f00 */
[----:B------:R-:W-:Y:S01]  /*3c10*/  IMAD.MOV.U32 R16, RZ, RZ, 0x41ad3b5a ;  /* 0x41ad3b5aff107424 */ /* 0x000fe200078e00ff */
[----:B------:R-:W-:Y:S01]  /*3c20*/  MOV R14, 0x4005bf0a ;  /* 0x4005bf0a000e7802 */ /* 0x000fe20000000f00 */
[----:B------:R-:W-:Y:S01]  /*3c30*/  UMOV UR10, 0x7d2cafe2 ;  /* 0x7d2cafe2000a7882 */ /* 0x000fe20000000000 */
[----:B------:R-:W-:Y:S01]  /*3c40*/  MOV R17, 0x3ed0f5d2 ;  /* 0x3ed0f5d200117802 */ /* 0x000fe20000000f00 */
[----:B------:R-:W-:Y:S01]  /*3c50*/  UMOV UR11, 0x3eb0f5ff ;  /* 0x3eb0f5ff000b7882 */ /* 0x000fe20000000000 */
[----:B------:R-:W-:Y:S01]  /*3c60*/  UMOV UR16, 0x3b39803f ;  /* 0x3b39803f00107882 */ /* 0x000fe20000000000 */
[----:B------:R-:W-:-:S04]  /*3c70*/  UMOV UR17, 0x3c7abc9e ;  /* 0x3c7abc9e00117882 */ /* 0x000fc80000000000 */
[----:B------:R-:W-:-:S10]  /*3c80*/  @!P0 DMUL R12, R12, 1.80143985094819840000e+16 ;  /* 0x435000000c0c8828 */ /* 0x000fd40000000000 */
[----:B------:R-:W-:-:S05]  /*3c90*/  @!P0 IMAD.MOV.U32 R14, RZ, RZ, R13 ;  /* 0x000000ffff0e8224 */ /* 0x000fca00078e000d */
[----:B------:R-:W-:-:S04]  /*3ca0*/  LOP3.LUT R14, R14, 0x800fffff, RZ, 0xc0, !PT ;  /* 0x800fffff0e0e7812 */ /* 0x000fc800078ec0ff */
[----:B------:R-:W-:Y:S01]  /*3cb0*/  LOP3.LUT R15, R14, 0x3ff00000, RZ, 0xfc, !PT ;  /* 0x3ff000000e0f7812 */ /* 0x000fe200078efcff */
[----:B------:R-:W-:-:S03]  /*3cc0*/  HFMA2 R14, -RZ, RZ, -0.000216007232666015625, 118.5625 ;  /* 0x8b145769ff0e7431 */ /* 0x000fc600000001ff */
[----:B------:R-:W-:Y:S01]  /*3cd0*/  ISETP.GE.U32.AND P1, PT, R15, 0x3ff6a09f, PT ;  /* 0x3ff6a09f0f00780c */ /* 0x000fe20003f26070 */
[----:B------:R-:W-:Y:S02]  /*3ce0*/  IMAD.MOV.U32 R19, RZ, RZ, R15 ;  /* 0x000000ffff137224 */ /* 0x000fe400078e000f */
[----:B------:R-:W-:-:S05]  /*3cf0*/  @!P0 IMAD.MOV.U32 R14, RZ, RZ, R12 ;  /* 0x000000ffff0e8224 */ /* 0x000fca00078e000c */
[----:B------:R-:W-:Y:S02]  /*3d00*/  MOV R18, R14 ;  /* 0x0000000e00127202 */ /* 0x000fe40000000f00 */
[----:B------:R-:W-:-:S03]  /*3d10*/  MOV R14, RZ ;  /* 0x000000ff000e7202 */ /* 0x000fc60000000f00 */
[----:B------:R-:W-:-:S05]  /*3d20*/  @P1 IADD3 R12, PT, PT, R19, -0x100000, RZ ;  /* 0xfff00000130c1810 */ /* 0x000fca0007ffe0ff */
[----:B------:R-:W-:Y:S01]  /*3d30*/  @P1 IMAD.MOV.U32 R19, RZ, RZ, R12 ;  /* 0x000000ffff131224 */ /* 0x000fe200078e000c */
[----:B------:R-:W-:Y:S02]  /*3d40*/  SHF.R.U32.HI R12, RZ, 0x14, R5 ;  /* 0x00000014ff0c7819 */ /* 0x000fe40000011605 */
[----:B------:R-:W-:-:S03]  /*3d50*/  @!P0 LEA.HI R12, R13, 0xffffffca, RZ, 0xc ;  /* 0xffffffca0d0c8811 */ /* 0x000fc600078f60ff */
[C---:B------:R-:W-:Y:S02]  /*3d60*/  DADD R20, R18.reuse, 1 ;  /* 0x3ff0000012147429 */ /* 0x040fe40000000000 */
[----:B------:R-:W-:Y:S01]  /*3d70*/  DADD R18, R18, -1 ;  /* 0xbff0000012127429 */ /* 0x000fe20000000000 */
[C---:B------:R-:W-:Y:S01]  /*3d80*/  VIADD R13, R12.reuse, 0xfffffc01 ;  /* 0xfffffc010c0d7836 */ /* 0x040fe20000000000 */
[----:B------:R-:W-:Y:S02]  /*3d90*/  @P1 IADD3 R13, PT, PT, R12, -0x3fe, RZ ;  /* 0xfffffc020c0d1810 */ /* 0x000fe40007ffe0ff */
[----:B------:R-:W0:Y:S02]  /*3da0*/  MUFU.RCP64H R15, R21 ;  /* 0x00000015000f7308 */ /* 0x000e240000001800 */
[----:B0-----:R-:W-:-:S08]  /*3db0*/  DFMA R28, -R20, R14, 1 ;  /* 0x3ff00000141c742b */ /* 0x001fd0000000010e */
[----:B------:R-:W-:-:S08]  /*3dc0*/  DFMA R28, R28, R28, R28 ;  /* 0x0000001c1c1c722b */ /* 0x000fd0000000001c */
[----:B------:R-:W-:-:S08]  /*3dd0*/  DFMA R28, R14, R28, R14 ;  /* 0x0000001c0e1c722b */ /* 0x000fd0000000000e */
[----:B------:R-:W-:-:S08]  /*3de0*/  DMUL R14, R18, R28 ;  /* 0x0000001c120e7228 */ /* 0x000fd00000000000 */
[----:B------:R-:W-:-:S08]  /*3df0*/  DFMA R14, R18, R28, R14 ;  /* 0x0000001c120e722b */ /* 0x000fd0000000000e */
[----:B------:R-:W-:Y:S02]  /*3e00*/  DMUL R26, R14, R14 ;  /* 0x0000000e0e1a7228 */ /* 0x000fe40000000000 */
[----:B------:R-:W-:-:S06]  /*3e10*/  DADD R20, R18, -R14 ;  /* 0x0000000012147229 */ /* 0x000fcc000000080e */
[----:B------:R-:W-:Y:S01]  /*3e20*/  DFMA R16, R26, UR10, R16 ;  /* 0x0000000a1a107c2b */ /* 0x000fe20008000010 */
[----:B------:R-:W-:Y:S01]  /*3e30*/  UMOV UR10, 0x75488a3f ;  /* 0x75488a3f000a7882 */ /* 0x000fe20000000000 */
[----:B------:R-:W-:Y:S01]  /*3e40*/  UMOV UR11, 0x3ef3b20a ;  /* 0x3ef3b20a000b7882 */ /* 0x000fe20000000000 */
[----:B------:R-:W-:-:S05]  /*3e50*/  DADD R20, R20, R20 ;  /* 0x0000000014147229 */ /* 0x000fca0000000014 */
[----:B------:R-:W-:Y:S01]  /*3e60*/  DFMA R24, R26, R16, UR10 ;  /* 0x0000000a1a187e2b */ /* 0x000fe20008000010 */
[----:B------:R-:W-:Y:S01]  /*3e70*/  UMOV UR10, 0xe4faecd5 ;  /* 0xe4faecd5000a7882 */ /* 0x000fe20000000000 */
[----:B------:R-:W-:Y:S01]  /*3e80*/  UMOV UR11, 0x3f1745cd ;  /* 0x3f1745cd000b7882 */ /* 0x000fe20000000000 */
[-C--:B------:R-:W-:Y:S02]  /*3e90*/  DFMA R20, R18, -R14.reuse, R20 ;  /* 0x8000000e1214722b */ /* 0x080fe40000000014 */
[----:B------:R-:W-:-:S03]  /*3ea0*/  DMUL R18, R14, R14 ;  /* 0x0000000e0e127228 */ /* 0x000fc60000000000 */
[----:B------:R-:W-:Y:S01]  /*3eb0*/  DFMA R24, R26, R24, UR10 ;  /* 0x0000000a1a187e2b */ /* 0x000fe20008000018 */
[----:B------:R-:W-:Y:S01]  /*3ec0*/  UMOV UR10, 0x258a578b ;  /* 0x258a578b000a7882 */ /* 0x000fe20000000000 */
[----:B------:R-:W-:Y:S01]  /*3ed0*/  UMOV UR11, 0x3f3c71c7 ;  /* 0x3f3c71c7000b7882 */ /* 0x000fe20000000000 */
[----:B------:R-:W-:-:S05]  /*3ee0*/  DMUL R20, R28, R20 ;  /* 0x000000141c147228 */ /* 0x000fca0000000000 */
[----:B------:R-:W-:Y:S01]  /*3ef0*/  DFMA R24, R26, R24, UR10 ;  /* 0x0000000a1a187e2b */ /* 0x000fe20008000018 */
[----:B------:R-:W-:Y:S01]  /*3f00*/  UMOV UR10, 0x9242b910 ;  /* 0x9242b910000a7882 */ /* 0x000fe20000000000 */
[----:B------:R-:W-:-:S03]  /*3f10*/  UMOV UR11, 0x3f624924 ;  /* 0x3f624924000b7882 */ /* 0x000fc60000000000 */
[----:B------:R-:W-:Y:S01]  /*3f20*/  VIADD R31, R21, 0x100000 ;  /* 0x00100000151f7836 */ /* 0x000fe20000000000 */
[----:B------:R-:W-:Y:S02]  /*3f30*/  MOV R30, R20 ;  /* 0x00000014001e7202 */ /* 0x000fe40000000f00 */
[----:B------:R-:W-:Y:S01]  /*3f40*/  DFMA R24, R26, R24, UR10 ;  /* 0x0000000a1a187e2b */ /* 0x000fe20008000018 */
[----:B------:R-:W-:Y:S01]  /*3f50*/  UMOV UR10, 0x99999dfb ;  /* 0x99999dfb000a7882 */ /* 0x000fe20000000000 */
[----:B------:R-:W-:-:S06]  /*3f60*/  UMOV UR11, 0x3f899999 ;  /* 0x3f899999000b7882 */ /* 0x000fcc0000000000 */
[----:B------:R-:W-:Y:S01]  /*3f70*/  DFMA R24, R26, R24, UR10 ;  /* 0x0000000a1a187e2b */ /* 0x000fe20008000018 */
[----:B------:R-:W-:Y:S01]  /*3f80*/  UMOV UR10, 0x55555555 ;  /* 0x55555555000a7882 */ /* 0x000fe20000000000 */
[----:B------:R-:W-:-:S06]  /*3f90*/  UMOV UR11, 0x3fb55555 ;  /* 0x3fb55555000b7882 */ /* 0x000fcc0000000000 */
[----:B------:R-:W-:-:S08]  /*3fa0*/  DFMA R16, R26, R24, UR10 ;  /* 0x0000000a1a107e2b */ /* 0x000fd00008000018 */
[----:B------:R-:W-:Y:S01]  /*3fb0*/  DADD R22, -R16, UR10 ;  /* 0x0000000a10167e29 */ /* 0x000fe20008000100 */
[----:B------:R-:W-:Y:S01]  /*3fc0*/  UMOV UR10, 0xb9e7b0 ;  /* 0x00b9e7b0000a7882 */ /* 0x000fe20000000000 */
[----:B------:R-:W-:-:S06]  /*3fd0*/  UMOV UR11, 0x3c46a4cb ;  /* 0x3c46a4cb000b7882 */ /* 0x000fcc0000000000 */
[----:B------:R-:W-:Y:S02]  /*3fe0*/  DFMA R26, R26, R24, R22 ;  /* 0x000000181a1a722b */ /* 0x000fe40000000016 */
[C---:B------:R-:W-:Y:S02]  /*3ff0*/  DMUL R22, R14.reuse, R18 ;  /* 0x000000120e167228 */ /* 0x040fe40000000000 */
[----:B------:R-:W-:-:S04]  /*4000*/  DFMA R24, R14, R14, -R18 ;  /* 0x0000000e0e18722b */ /* 0x000fc80000000812 */
[----:B------:R-:W-:Y:S01]  /*4010*/  DADD R26, R26, -UR10 ;  /* 0x8000000a1a1a7e29 */ /* 0x000fe20008000000 */
[----:B------:R-:W-:Y:S01]  /*4020*/  UMOV UR10, 0x80000000 ;  /* 0x80000000000a7882 */ /* 0x000fe20000000000 */
[C---:B------:R-:W-:Y:S01]  /*4030*/  DFMA R28, R14.reuse, R18, -R22 ;  /* 0x000000120e1c722b */ /* 0x040fe20000000816 */
[----:B------:R-:W-:Y:S01]  /*4040*/  UMOV UR11, 0x43300000 ;  /* 0x43300000000b7882 */ /* 0x000fe20000000000 */
[----:B------:R-:W-:-:S06]  /*4050*/  DFMA R24, R14, R30, R24 ;  /* 0x0000001e0e18722b */ /* 0x000fcc0000000018 */
[----:B------:R-:W-:Y:S02]  /*4060*/  DFMA R28, R20, R18, R28 ;  /* 0x00000012141c722b */ /* 0x000fe4000000001c */
[----:B------:R-:W-:-:S06]  /*4070*/  DADD R18, R16, R26 ;  /* 0x0000000010127229 */ /* 0x000fcc000000001a */
[----:B------:R-:W-:Y:S02]  /*4080*/  DFMA R28, R14, R24, R28 ;  /* 0x000000180e1c722b */ /* 0x000fe4000000001c */
[----:B------:R-:W-:Y:S02]  /*4090*/  DMUL R24, R18, R22 ;  /* 0x0000001612187228 */ /* 0x000fe40000000000 */
[----:B------:R-:W-:-:S06]  /*40a0*/  DADD R30, R16, -R18 ;  /* 0x00000000101e7229 */ /* 0x000fcc0000000812 */
[----:B------:R-:W-:Y:S02]  /*40b0*/  DFMA R16, R18, R22, -R24 ;  /* 0x000000161210722b */ /* 0x000fe40000000818 */
[----:B------:R-:W-:-:S06]  /*40c0*/  DADD R30, R26, R30 ;  /* 0x000000001a1e7229 */ /* 0x000fcc000000001e */
[----:B------:R-:W-:-:S08]  /*40d0*/  DFMA R16, R18, R28, R16 ;  /* 0x0000001c1210722b */ /* 0x000fd00000000010 */
[----:B------:R-:W-:-:S08]  /*40e0*/  DFMA R22, R30, R22, R16 ;  /* 0x000000161e16722b */ /* 0x000fd00000000010 */
[----:B------:R-:W-:-:S08]  /*40f0*/  DADD R18, R24, R22 ;  /* 0x0000000018127229 */ /* 0x000fd00000000016 */
[--C-:B------:R-:W-:Y:S02]  /*4100*/  DADD R16, R14, R18.reuse ;  /* 0x000000000e107229 */ /* 0x100fe40000000012 */
[----:B------:R-:W-:-:S06]  /*4110*/  DADD R24, R24, -R18 ;  /* 0x0000000018187229 */ /* 0x000fcc0000000812 */
[----:B------:R-:W-:Y:S02]  /*4120*/  DADD R14, R14, -R16 ;  /* 0x000000000e0e7229 */ /* 0x000fe40000000810 */
[----:B------:R-:W-:-:S06]  /*4130*/  DADD R24, R22, R24 ;  /* 0x0000000016187229 */ /* 0x000fcc0000000018 */
[----:B------:R-:W-:-:S08]  /*4140*/  DADD R14, R18, R14 ;  /* 0x00000000120e7229 */ /* 0x000fd0000000000e */
[----:B------:R-:W-:-:S08]  /*4150*/  DADD R14, R24, R14 ;  /* 0x00000000180e7229 */ /* 0x000fd0000000000e */
[----:B------:R-:W-:Y:S01]  /*4160*/  DADD R20, R20, R14 ;  /* 0x0000000014147229 */ /* 0x000fe2000000000e */
[----:B------:R-:W-:Y:S01]  /*4170*/  LOP3.LUT R14, R13, 0x80000000, RZ, 0x3c, !PT ;  /* 0x800000000d0e7812 */ /* 0x000fe200078e3cff */
[----:B------:R-:W-:-:S06]  /*4180*/  IMAD.MOV.U32 R15, RZ, RZ, 0x43300000 ;  /* 0x43300000ff0f7424 */ /* 0x000fcc00078e00ff */
[----:B------:R-:W-:Y:S02]  /*4190*/  DADD R18, R16, R20 ;  /* 0x0000000010127229 */ /* 0x000fe40000000014 */
[----:B------:R-:W-:Y:S01]  /*41a0*/  DADD R14, R14, -UR10 ;  /* 0x8000000a0e0e7e29 */ /* 0x000fe20008000000 */
[----:B------:R-:W-:Y:S01]  /*41b0*/  UMOV UR10, 0xfefa39ef ;  /* 0xfefa39ef000a7882 */ /* 0x000fe20000000000 */
[----:B------:R-:W-:-:S04]  /*41c0*/  UMOV UR11, 0x3fe62e42 ;  /* 0x3fe62e42000b7882 */ /* 0x000fc80000000000 */
[--C-:B------:R-:W-:Y:S02]  /*41d0*/  DADD R22, R16, -R18.reuse ;  /* 0x0000000010167229 */ /* 0x100fe40000000812 */
[----:B------:R-:W-:-:S06]  /*41e0*/  DFMA R12, R14, UR10, R18 ;  /* 0x0000000a0e0c7c2b */ /* 0x000fcc0008000012 */
[----:B------:R-:W-:Y:S02]  /*41f0*/  DADD R22, R20, R22 ;  /* 0x0000000014167229 */ /* 0x000fe40000000016 */
[----:B------:R-:W-:-:S08]  /*4200*/  DFMA R16, R14, -UR10, R12 ;  /* 0x8000000a0e107c2b */ /* 0x000fd0000800000c */
[----:B------:R-:W-:-:S08]  /*4210*/  DADD R16, -R18, R16 ;  /* 0x0000000012107229 */ /* 0x000fd00000000110 */
[----:B------:R-:W-:-:S08]  /*4220*/  DADD R16, R22, -R16 ;  /* 0x0000000016107229 */ /* 0x000fd00000000810 */
[----:B------:R-:W-:Y:S01]  /*4230*/  DFMA R14, R14, UR16, R16 ;  /* 0x000000100e0e7c2b */ /* 0x000fe20008000010 */
[----:B------:R-:W-:Y:S01]  /*4240*/  IMAD.MOV.U32 R17, RZ, RZ, R3 ;  /* 0x000000ffff117224 */ /* 0x000fe200078e0003 */
[----:B------:R-:W-:-:S04]  /*4250*/  MOV R16, R2 ;  /* 0x0000000200107202 */ /* 0x000fc80000000f00 */
[C---:B------:R-:W-:Y:S02]  /*4260*/  SHF.L.U32 R2, R17.reuse, 0x1, RZ ;  /* 0x0000000111027819 */ /* 0x040fe400000006ff */
[----:B------:R-:W-:Y:S01]  /*4270*/  DADD R18, R12, R14 ;  /* 0x000000000c127229 */ /* 0x000fe2000000000e */
[----:B------:R-:W-:Y:S02]  /*4280*/  LOP3.LUT R3, R17, 0xff0fffff, RZ, 0xc0, !PT ;  /* 0xff0fffff11037812 */ /* 0x000fe400078ec0ff */
[----:B------:R-:W-:Y:S01]  /*4290*/  ISETP.GT.U32.AND P0, PT, R2, -0x2000001, PT ;  /* 0xfdffffff0200780c */ /* 0x000fe20003f04070 */
[----:B------:R-:W-:-:S03]  /*42a0*/  IMAD.MOV.U32 R2, RZ, RZ, R16 ;  /* 0x000000ffff027224 */ /* 0x000fc600078e0010 */
[----:B------:R-:W-:Y:S01]  /*42b0*/  SEL R3, R3, R17, P0 ;  /* 0x0000001103037207 */ /* 0x000fe20000000000 */
[----:B------:R-:W-:-:S05]  /*42c0*/  DADD R12, R12, -R18 ;  /* 0x000000000c0c7229 */ /* 0x000fca0000000812 */
[----:B------:R-:W-:-:S03]  /*42d0*/  DMUL R16, R18, R2 ;  /* 0x0000000212107228 */ /* 0x000fc60000000000 */
[----:B------:R-:W-:Y:S01]  /*42e0*/  DADD R14, R14, R12 ;  /* 0x000000000e0e7229 */ /* 0x000fe2000000000c */
[----:B------:R-:W-:Y:S01]  /*42f0*/  MOV R12, 0x652b82fe ;  /* 0x652b82fe000c7802 */ /* 0x000fe20000000f00 */
[----:B------:R-:W-:-:S03]  /*4300*/  IMAD.MOV.U32 R13, RZ, RZ, 0x3ff71547 ;  /* 0x3ff71547ff0d7424 */ /* 0x000fc600078e00ff */
[----:B------:R-:W-:-:S08]  /*4310*/  DFMA R18, R18, R2, -R16 ;  /* 0x000000021212722b */ /* 0x000fd00000000810 */
[----:B------:R-:W-:-:S08]  /*4320*/  DFMA R14, R14, R2, R18 ;  /* 0x000000020e0e722b */ /* 0x000fd00000000012 */
[----:B------:R-:W-:-:S08]  /*4330*/  DADD R18, R16, R14 ;  /* 0x0000000010127229 */ /* 0x000fd0000000000e */
[----:B------:R-:W-:Y:S02]  /*4340*/  DFMA R12, R18, R12, 6.75539944105574400000e+15 ;  /* 0x43380000120c742b */ /* 0x000fe4000000000c */
[----:B------:R-:W-:Y:S01]  /*4350*/  FSETP.GEU.AND P0, PT, |R19|, 4.1917929649353027344, PT ;  /* 0x4086232b1300780b */ /* 0x000fe20003f0e200 */
[----:B------:R-:W-:-:S05]  /*4360*/  DADD R16, R16, -R18 ;  /* 0x0000000010107229 */ /* 0x000fca0000000812 */
[----:B------:R-:W-:-:S03]  /*4370*/  DADD R2, R12, -6.75539944105574400000e+15 ;  /* 0xc33800000c027429 */ /* 0x000fc60000000000 */
[----:B------:R-:W-:-:S05]  /*4380*/  DADD R14, R14, R16 ;  /* 0x000000000e0e7229 */ /* 0x000fca0000000010 */
[----:B------:R-:W-:Y:S01]  /*4390*/  DFMA R20, R2, -UR10, R18 ;  /* 0x8000000a02147c2b */ /* 0x000fe20008000012 */
[----:B------:R-:W-:Y:S01]  /*43a0*/  UMOV UR10, 0x3b39803f ;  /* 0x3b39803f000a7882 */ /* 0x000fe20000000000 */
[----:B------:R-:W-:-:S06]  /*43b0*/  UMOV UR11, 0x3c7abc9e ;  /* 0x3c7abc9e000b7882 */ /* 0x000fcc0000000000 */
[----:B------:R-:W-:Y:S01]  /*43c0*/  DFMA R20, R2, -UR10, R20 ;  /* 0x8000000a02147c2b */ /* 0x000fe20008000014 */
[----:B------:R-:W-:Y:S01]  /*43d0*/  UMOV UR10, 0x69ce2bdf ;  /* 0x69ce2bdf000a7882 */ /* 0x000fe20000000000 */
[----:B------:R-:W-:Y:S01]  /*43e0*/  MOV R2, 0xfca213ea ;  /* 0xfca213ea00027802 */ /* 0x000fe20000000f00 */
[----:B------:R-:W-:Y:S01]  /*43f0*/  IMAD.MOV.U32 R3, RZ, RZ, 0x3e928af3 ;  /* 0x3e928af3ff037424 */ /* 0x000fe200078e00ff */
[----:B------:R-:W-:-:S05]  /*4400*/  UMOV UR11, 0x3e5ade15 ;  /* 0x3e5ade15000b7882 */ /* 0x000fca0000000000 */
[----:B------:R-:W-:Y:S01]  /*4410*/  DFMA R2, R20, UR10, R2 ;  /* 0x0000000a14027c2b */ /* 0x000fe20008000002 */
[----:B------:R-:W-:Y:S01]  /*4420*/  UMOV UR10, 0x62401315 ;  /* 0x62401315000a7882 */ /* 0x000fe20000000000 */
[----:B------:R-:W-:-:S06]  /*4430*/  UMOV UR11, 0x3ec71dee ;  /* 0x3ec71dee000b7882 */ /* 0x000fcc0000000000 */
[----:B------:R-:W-:Y:S01]  /*4440*/  DFMA R2, R20, R2, UR10 ;  /* 0x0000000a14027e2b */ /* 0x000fe20008000002 */
        /* <DEDUP_REMOVED lines=20> */
[----:B------:R-:W-:-:S08]  /*4590*/  DFMA R2, R20, R2, UR10 ;  /* 0x0000000a14027e2b */ /* 0x000fd00008000002 */
[----:B------:R-:W-:-:S08]  /*45a0*/  DFMA R2, R20, R2, 1 ;  /* 0x3ff000001402742b */ /* 0x000fd00000000002 */
[----:B------:R-:W-:-:S10]  /*45b0*/  DFMA R2, R20, R2, 1 ;  /* 0x3ff000001402742b */ /* 0x000fd40000000002 */
[----:B------:R-:W-:Y:S01]  /*45c0*/  LEA R17, R12, R3, 0x14 ;  /* 0x000000030c117211 */ /* 0x000fe200078ea0ff */
[----:B------:R-:W-:Y:S01]  /*45d0*/  IMAD.MOV.U32 R16, RZ, RZ, R2 ;  /* 0x000000ffff107224 */ /* 0x000fe200078e0002 */
[----:B------:R-:W-:Y:S06]  /*45e0*/  @!P0 BRA `(.L_x_137) ;  /* 0x0000000000308947 */ /* 0x000fec0003800000 */
[----:B------:R-:W-:Y:S01]  /*45f0*/  FSETP.GEU.AND P1, PT, |R19|, 4.2275390625, PT ;  /* 0x408748001300780b */ /* 0x000fe20003f2e200 */
[C---:B------:R-:W-:Y:S02]  /*4600*/  DADD R16, R18.reuse, +INF ;  /* 0x7ff0000012107429 */ /* 0x040fe40000000000 */
[----:B------:R-:W-:-:S08]  /*4610*/  DSETP.GEU.AND P0, PT, R18, RZ, PT ;  /* 0x000000ff1200722a */ /* 0x000fd00003f0e000 */
[----:B------:R-:W-:Y:S02]  /*4620*/  FSEL R16, R16, RZ, P0 ;  /* 0x000000ff10107208 */ /* 0x000fe40000000000 */
[----:B------:R-:W-:Y:S02]  /*4630*/  @!P1 LEA.HI R13, R12, R12, RZ, 0x1 ;  /* 0x0000000c0c0d9211 */ /* 0x000fe400078f08ff */
[----:B------:R-:W-:Y:S02]  /*4640*/  FSEL R17, R17, RZ, P0 ;  /* 0x000000ff11117208 */ /* 0x000fe40000000000 */
[----:B------:R-:W-:-:S04]  /*4650*/  @!P1 SHF.R.S32.HI R13, RZ, 0x1, R13 ;  /* 0x00000001ff0d9819 */ /* 0x000fc8000001140d */
[----:B------:R-:W-:Y:S01]  /*4660*/  @!P1 IADD3 R12, PT, PT, R12, -R13, RZ ;  /* 0x8000000d0c0c9210 */ /* 0x000fe20007ffe0ff */
[----:B------:R-:W-:-:S03]  /*4670*/  @!P1 IMAD R3, R13, 0x100000, R3 ;  /* 0x001000000d039824 */ /* 0x000fc600078e0203 */
[----:B------:R-:W-:Y:S02]  /*4680*/  @!P1 LEA R13, R12, 0x3ff00000, 0x14 ;  /* 0x3ff000000c0d9811 */ /* 0x000fe400078ea0ff */
[----:B------:R-:W-:-:S06]  /*4690*/  @!P1 MOV R12, RZ ;  /* 0x000000ff000c9202 */ /* 0x000fcc0000000f00 */
[----:B------:R-:W-:-:S11]  /*46a0*/  @!P1 DMUL R16, R2, R12 ;  /* 0x0000000c02109228 */ /* 0x000fd60000000000 */
.L_x_137:
[----:B------:R-:W-:Y:S01]  /*46b0*/  DFMA R14, R14, R16, R16 ;  /* 0x000000100e0e722b */ /* 0x000fe20000000010 */
[----:B------:R-:W-:Y:S01]  /*46c0*/  IMAD.MOV.U32 R12, RZ, RZ, R34 ;  /* 0x000000ffff0c7224 */ /* 0x000fe200078e0022 */
[----:B------:R-:W-:Y:S01]  /*46d0*/  DSETP.NEU.AND P0, PT, |R16|, +INF , PT ;  /* 0x7ff000001000742a */ /* 0x000fe20003f0d200 */
[----:B------:R-:W-:-:S07]  /*46e0*/  MOV R13, 0x0 ;  /* 0x00000000000d7802 */ /* 0x000fce0000000f00 */
[----:B------:R-:W-:Y:S02]  /*46f0*/  FSEL R2, R16, R14, !P0 ;  /* 0x0000000e10027208 */ /* 0x000fe40004000000 */
[----:B------:R-:W-:Y:S01]  /*4700*/  FSEL R3, R17, R15, !P0 ;  /* 0x0000000f11037208 */ /* 0x000fe20004000000 */
[----:B------:R-:W-:Y:S06]  /*4710*/  RET.REL.NODEC R12 `(Softmax) ;  /* 0xffffffb80c387950 */ /* 0x000fec0003c3ffff */
.L_x_138:
        /* <DEDUP_REMOVED lines=14> */
.L_x_400:


//--------------------- .text.matrixMultiplicationKernel --------------------------
	.section	.text.matrixMultiplicationKernel,"ax",@progbits
	.align	128
        .global         matrixMultiplicationKernel
        .type           matrixMultiplicationKernel,@function
        .size           matrixMultiplicationKernel,(.L_x_419 - matrixMultiplicationKernel)
        .other          matrixMultiplicationKernel,@"STO_CUDA_ENTRY STV_DEFAULT"
matrixMultiplicationKernel:
.text.matrixMultiplicationKernel:
[----:B------:R-:W-:Y:S01]  /*0000*/  LDC R1, c[0x0][0x37c] ;  /* 0x0000df00ff017b82 */ /* 0x000fe20000000800 */
[----:B------:R-:W0:Y:S07]  /*0010*/  S2R R19, SR_TID.Y ;  /* 0x0000000000137919 */ /* 0x000e2e0000002200 */
[----:B------:R-:W0:Y:S01]  /*0020*/  LDC R2, c[0x0][0x364] ;  /* 0x0000d900ff027b82 */ /* 0x000e220000000800 */
[----:B------:R-:W1:Y:S01]  /*0030*/  LDCU UR7, c[0x0][0x39c] ;  /* 0x00007380ff0777ac */ /* 0x000e620008000800 */
[----:B------:R-:W2:Y:S06]  /*0040*/  S2R R3, SR_TID.X ;  /* 0x0000000000037919 */ /* 0x000eac0000002100 */
[----:B------:R-:W0:Y:S08]  /*0050*/  S2UR UR4, SR_CTAID.Y ;  /* 0x00000000000479c3 */ /* 0x000e300000002600 */
[----:B------:R-:W2:Y:S08]  /*0060*/  S2UR UR5, SR_CTAID.X ;  /* 0x00000000000579c3 */ /* 0x000eb00000002500 */
[----:B------:R-:W2:Y:S01]  /*0070*/  LDC R0, c[0x0][0x360] ;  /* 0x0000d800ff007b82 */ /* 0x000ea20000000800 */
[----:B------:R-:W3:Y:S07]  /*0080*/  LDCU UR6, c[0x0][0x374] ;  /* 0x00006e80ff0677ac */ /* 0x000eee0008000800 */
[----:B------:R-:W1:Y:S01]  /*0090*/  LDC R17, c[0x0][0x3a0] ;  /* 0x0000e800ff117b82 */ /* 0x000e620000000800 */
[----:B0-----:R-:W-:-:S02]  /*00a0*/  IMAD R19, R2, UR4, R19 ;  /* 0x0000000402137c24 */ /* 0x001fc4000f8e0213 */
[----:B---3--:R-:W-:Y:S02]  /*00b0*/  IMAD R2, R2, UR6, RZ ;  /* 0x0000000602027c24 */ /* 0x008fe4000f8e02ff */
[----:B--2---:R-:W-:-:S04]  /*00c0*/  IMAD R0, R0, UR5, R3 ;  /* 0x0000000500007c24 */ /* 0x004fc8000f8e0203 */
[----:B------:R-:W-:Y:S02]  /*00d0*/  IMAD R2, R19, R2, R0 ;  /* 0x0000000213027224 */ /* 0x000fe400078e0200 */
[----:B-1----:R-:W-:-:S05]  /*00e0*/  IMAD R3, R17, UR7, RZ ;  /* 0x0000000711037c24 */ /* 0x002fca000f8e02ff */
[----:B------:R-:W-:-:S13]  /*00f0*/  ISETP.GE.AND P0, PT, R2, R3, PT ;  /* 0x000000030200720c */ /* 0x000fda0003f06270 */
[----:B------:R-:W-:Y:S05]  /*0100*/  @P0 EXIT ;  /* 0x000000000000094d */ /* 0x000fea0003800000 */
[----:B------:R-:W0:Y:S01]  /*0110*/  LDC R16, c[0x0][0x398] ;  /* 0x0000e600ff107b82 */ /* 0x000e220000000800 */
[----:B------:R-:W1:Y:S01]  /*0120*/  LDCU.64 UR4, c[0x0][0x358] ;  /* 0x00006b00ff0477ac */ /* 0x000e620008000a00 */
[----:B------:R-:W-:Y:S01]  /*0130*/  HFMA2 R24, -RZ, RZ, 0, 0 ;  /* 0x00000000ff187431 */ /* 0x000fe200000001ff */
[----:B0-----:R-:W-:-:S13]  /*0140*/  ISETP.GE.AND P0, PT, R16, 0x1, PT ;  /* 0x000000011000780c */ /* 0x001fda0003f06270 */
[----:B-1----:R-:W-:Y:S05]  /*0150*/  @!P0 BRA `(.L_x_139) ;  /* 0x0000000400e08947 */ /* 0x002fea0003800000 */
[C---:B------:R-:W-:Y:S01]  /*0160*/  ISETP.GE.U32.AND P1, PT, R16.reuse, 0x8, PT ;  /* 0x000000081000780c */ /* 0x040fe20003f26070 */
[----:B------:R-:W-:Y:S01]  /*0170*/  IMAD R20, R19, R16, RZ ;  /* 0x0000001013147224 */ /* 0x000fe200078e02ff */
[----:B------:R-:W-:Y:S02]  /*0180*/  LOP3.LUT R27, R16, 0x7, RZ, 0xc0, !PT ;  /* 0x00000007101b7812 */ /* 0x000fe400078ec0ff */
[----:B------:R-:W-:Y:S02]  /*0190*/  MOV R24, RZ ;  /* 0x000000ff00187202 */ /* 0x000fe40000000f00 */
[----:B------:R-:W-:Y:S02]  /*01a0*/  ISETP.NE.AND P0, PT, R27, RZ, PT ;  /* 0x000000ff1b00720c */ /* 0x000fe40003f05270 */
[----:B------:R-:W-:-:S05]  /*01b0*/  MOV R21, RZ ;  /* 0x000000ff00157202 */ /* 0x000fca0000000f00 */
[----:B------:R-:W-:Y:S06]  /*01c0*/  @!P1 BRA `(.L_x_140) ;  /* 0x0000000000c49947 */ /* 0x000fec0003800000 */
[----:B------:R-:W0:Y:S01]  /*01d0*/  LDC.64 R2, c[0x0][0x380] ;  /* 0x0000e000ff027b82 */ /* 0x000e220000000a00 */
[----:B------:R-:W-:Y:S02]  /*01e0*/  LOP3.LUT R21, R16, 0x7ffffff8, RZ, 0xc0, !PT ;  /* 0x7ffffff810157812 */ /* 0x000fe400078ec0ff */
[----:B------:R-:W-:Y:S02]  /*01f0*/  MOV R24, RZ ;  /* 0x000000ff00187202 */ /* 0x000fe40000000f00 */
[----:B------:R-:W-:Y:S02]  /*0200*/  MOV R18, R0 ;  /* 0x0000000000127202 */ /* 0x000fe40000000f00 */
[----:B------:R-:W-:Y:S01]  /*0210*/  IADD3 R22, PT, PT, -R21, RZ, RZ ;  /* 0x000000ff15167210 */ /* 0x000fe20007ffe1ff */
[----:B0-----:R-:W-:-:S03]  /*0220*/  IMAD.WIDE.U32 R2, R20, 0x4, R2 ;  /* 0x0000000414027825 */ /* 0x001fc600078e0002 */
[----:B------:R-:W-:-:S04]  /*0230*/  IADD3 R4, P1, PT, R2, 0x10, RZ ;  /* 0x0000001002047810 */ /* 0x000fc80007f3e0ff */
[----:B------:R-:W-:-:S09]  /*0240*/  IADD3.X R5, PT, PT, RZ, R3, RZ, P1, !PT ;  /* 0x00000003ff057210 */ /* 0x000fd20000ffe4ff */
.L_x_141:
[----:B------:R-:W0:Y:S01]  /*0250*/  LDC.64 R14, c[0x0][0x388] ;  /* 0x0000e200ff0e7b82 */ /* 0x000e220000000a00 */
[----:B------:R-:W-:Y:S02]  /*0260*/  MOV R2, R4 ;  /* 0x0000000400027202 */ /* 0x000fe40000000f00 */
[----:B------:R-:W-:-:S05]  /*0270*/  MOV R3, R5 ;  /* 0x0000000500037202 */ /* 0x000fca0000000f00 */
[----:B------:R-:W2:Y:S04]  /*0280*/  LDG.E.CONSTANT R25, desc[UR4][R2.64+-0x10] ;  /* 0xfffff00402197981 */ /* 0x000ea8000c1e9900 */
[----:B------:R-:W3:Y:S04]  /*0290*/  LDG.E.CONSTANT R23, desc[UR4][R2.64+-0xc] ;  /* 0xfffff40402177981 */ /* 0x000ee8000c1e9900 */
[----:B------:R-:W4:Y:S04]  /*02a0*/  LDG.E.CONSTANT R29, desc[UR4][R2.64+-0x8] ;  /* 0xfffff804021d7981 */ /* 0x000f28000c1e9900 */
[----:B------:R-:W5:Y:S01]  /*02b0*/  LDG.E.CONSTANT R28, desc[UR4][R2.64+-0x4] ;  /* 0xfffffc04021c7981 */ /* 0x000f62000c1e9900 */
[----:B0-----:R-:W-:-:S05]  /*02c0*/  IMAD.WIDE R14, R18, 0x4, R14 ;  /* 0x00000004120e7825 */ /* 0x001fca00078e020e */
[----:B------:R0:W2:Y:S01]  /*02d0*/  LDG.E.CONSTANT R26, desc[UR4][R14.64] ;  /* 0x000000040e1a7981 */ /* 0x0000a2000c1e9900 */
[----:B------:R-:W-:-:S04]  /*02e0*/  IMAD.WIDE R12, R17, 0x4, R14 ;  /* 0x00000004110c7825 */ /* 0x000fc800078e020e */
[C---:B------:R-:W-:Y:S02]  /*02f0*/  IMAD.WIDE R4, R17.reuse, 0x4, R12 ;  /* 0x0000000411047825 */ /* 0x040fe400078e020c */
[----:B------:R-:W3:Y:S02]  /*0300*/  LDG.E.CONSTANT R12, desc[UR4][R12.64] ;  /* 0x000000040c0c7981 */ /* 0x000ee4000c1e9900 */
[C---:B------:R-:W-:Y:S02]  /*0310*/  IMAD.WIDE R8, R17.reuse, 0x4, R4 ;  /* 0x0000000411087825 */ /* 0x040fe400078e0204 */
[----:B------:R-:W4:Y:S02]  /*0320*/  LDG.E.CONSTANT R4, desc[UR4][R4.64] ;  /* 0x0000000404047981 */ /* 0x000f24000c1e9900 */
[C---:B------:R-:W-:Y:S02]  /*0330*/  IMAD.WIDE R6, R17.reuse, 0x4, R8 ;  /* 0x0000000411067825 */ /* 0x040fe400078e0208 */
[----:B------:R-:W5:Y:S02]  /*0340*/  LDG.E.CONSTANT R8, desc[UR4][R8.64] ;  /* 0x0000000408087981 */ /* 0x000f64000c1e9900 */
[----:B------:R-:W-:-:S02]  /*0350*/  IMAD.WIDE R10, R17, 0x4, R6 ;  /* 0x00000004110a7825 */ /* 0x000fc400078e0206 */
[----:B------:R-:W5:Y:S04]  /*0360*/  LDG.E.CONSTANT R5, desc[UR4][R2.64] ;  /* 0x0000000402057981 */ /* 0x000f68000c1e9900 */
[----:B------:R-:W5:Y:S01]  /*0370*/  LDG.E.CONSTANT R6, desc[UR4][R6.64] ;  /* 0x0000000406067981 */ /* 0x000f62000c1e9900 */
[----:B0-----:R-:W-:-:S03]  /*0380*/  IMAD.WIDE R14, R17, 0x4, R10 ;  /* 0x00000004110e7825 */ /* 0x001fc600078e020a */
[----:B------:R-:W5:Y:S04]  /*0390*/  LDG.E.CONSTANT R10, desc[UR4][R10.64] ;  /* 0x000000040a0a7981 */ /* 0x000f68000c1e9900 */
[----:B------:R-:W5:Y:S04]  /*03a0*/  LDG.E.CONSTANT R13, desc[UR4][R14.64] ;  /* 0x000000040e0d7981 */ /* 0x000f68000c1e9900 */
[----:B------:R-:W5:Y:S04]  /*03b0*/  LDG.E.CONSTANT R7, desc[UR4][R2.64+0x4] ;  /* 0x0000040402077981 */ /* 0x000f68000c1e9900 */
[----:B------:R-:W5:Y:S01]  /*03c0*/  LDG.E.CONSTANT R9, desc[UR4][R2.64+0xc] ;  /* 0x00000c0402097981 */ /* 0x000f62000c1e9900 */
[----:B--2---:R-:W-:Y:S01]  /*03d0*/  FFMA R26, R25, R26, R24 ;  /* 0x0000001a191a7223 */ /* 0x004fe20000000018 */
[----:B------:R-:W-:-:S02]  /*03e0*/  IMAD.WIDE R24, R17, 0x4, R14 ;  /* 0x0000000411187825 */ /* 0x000fc400078e020e */
[----:B------:R-:W2:Y:S04]  /*03f0*/  LDG.E.CONSTANT R14, desc[UR4][R2.64+0x8] ;  /* 0x00000804020e7981 */ /* 0x000ea8000c1e9900 */
[----:B------:R-:W2:Y:S01]  /*0400*/  LDG.E.CONSTANT R24, desc[UR4][R24.64] ;  /* 0x0000000418187981 */ /* 0x000ea2000c1e9900 */
[----:B---3--:R-:W-:Y:S01]  /*0410*/  FFMA R12, R23, R12, R26 ;  /* 0x0000000c170c7223 */ /* 0x008fe2000000001a */
[----:B------:R-:W-:-:S03]  /*0420*/  IADD3 R22, PT, PT, R22, 0x8, RZ ;  /* 0x0000000816167810 */ /* 0x000fc60007ffe0ff */
[----:B----4-:R-:W-:Y:S01]  /*0430*/  FFMA R29, R29, R4, R12 ;  /* 0x000000041d1d7223 */ /* 0x010fe2000000000c */
[----:B------:R-:W-:-:S03]  /*0440*/  ISETP.NE.AND P1, PT, R22, RZ, PT ;  /* 0x000000ff1600720c */ /* 0x000fc60003f25270 */
[----:B-----5:R-:W-:Y:S01]  /*0450*/  FFMA R8, R28, R8, R29 ;  /* 0x000000081c087223 */ /* 0x020fe2000000001d */
[----:B------:R-:W-:-:S03]  /*0460*/  IADD3 R4, P2, PT, R2, 0x20, RZ ;  /* 0x0000002002047810 */ /* 0x000fc60007f5e0ff */
[----:B------:R-:W-:Y:S01]  /*0470*/  FFMA R6, R5, R6, R8 ;  /* 0x0000000605067223 */ /* 0x000fe20000000008 */
[----:B------:R-:W-:Y:S02]  /*0480*/  IADD3.X R5, PT, PT, RZ, R3, RZ, P2, !PT ;  /* 0x00000003ff057210 */ /* 0x000fe400017fe4ff */
[----:B------:R-:W-:Y:S01]  /*0490*/  LEA R18, R17, R18, 0x3 ;  /* 0x0000001211127211 */ /* 0x000fe200078e18ff */
[----:B------:R-:W-:-:S04]  /*04a0*/  FFMA R7, R7, R10, R6 ;  /* 0x0000000a07077223 */ /* 0x000fc80000000006 */
[----:B--2---:R-:W-:-:S04]  /*04b0*/  FFMA R14, R14, R13, R7 ;  /* 0x0000000d0e0e7223 */ /* 0x004fc80000000007 */
[----:B------:R-:W-:Y:S01]  /*04c0*/  FFMA R24, R9, R24, R14 ;  /* 0x0000001809187223 */ /* 0x000fe2000000000e */
[----:B------:R-:W-:Y:S06]  /*04d0*/  @P1 BRA `(.L_x_141) ;  /* 0xfffffffc005c1947 */ /* 0x000fec000383ffff */
.L_x_140:
[----:B------:R-:W-:Y:S05]  /*04e0*/  @!P0 BRA `(.L_x_139) ;  /* 0x0000000000fc8947 */ /* 0x000fea0003800000 */
[----:B------:R-:W-:Y:S02]  /*04f0*/  ISETP.GE.U32.AND P1, PT, R27, 0x4, PT ;  /* 0x000000041b00780c */ /* 0x000fe40003f26070 */
[----:B------:R-:W-:-:S04]  /*0500*/  LOP3.LUT R14, R16, 0x3, RZ, 0xc0, !PT ;  /* 0x00000003100e7812 */ /* 0x000fc800078ec0ff */
[----:B------:R-:W-:-:S07]  /*0510*/  ISETP.NE.AND P0, PT, R14, RZ, PT ;  /* 0x000000ff0e00720c */ /* 0x000fce0003f05270 */
[----:B------:R-:W-:Y:S06]  /*0520*/  @!P1 BRA `(.L_x_142) ;  /* 0x00000000006c9947 */ /* 0x000fec0003800000 */
[----:B------:R-:W0:Y:S01]  /*0530*/  LDC.64 R4, c[0x0][0x388] ;  /* 0x0000e200ff047b82 */ /* 0x000e220000000a00 */
[----:B------:R-:W1:Y:S01]  /*0540*/  LDCU.64 UR6, c[0x0][0x380] ;  /* 0x00007000ff0677ac */ /* 0x000e620008000a00 */
[----:B------:R-:W-:Y:S01]  /*0550*/  IMAD R7, R21, R17, R0 ;  /* 0x0000001115077224 */ /* 0x000fe200078e0200 */
[CC--:B------:R-:W-:Y:S02]  /*0560*/  IADD3 R3, PT, PT, R20.reuse, R21.reuse, RZ ;  /* 0x0000001514037210 */ /* 0x0c0fe40007ffe0ff */
[----:B------:R-:W-:-:S03]  /*0570*/  IADD3 R8, P1, PT, R20, R21, RZ ;  /* 0x0000001514087210 */ /* 0x000fc60007f3e0ff */
[----:B------:R-:W2:Y:S01]  /*0580*/  LDC.64 R12, c[0x0][0x380] ;  /* 0x0000e000ff0c7b82 */ /* 0x000ea20000000a00 */
[----:B0-----:R-:W-:-:S04]  /*0590*/  IMAD.WIDE R4, R7, 0x4, R4 ;  /* 0x0000000407047825 */ /* 0x001fc800078e0204 */
[----:B------:R-:W-:Y:S02]  /*05a0*/  IMAD.WIDE R6, R17, 0x4, R4 ;  /* 0x0000000411067825 */ /* 0x000fe400078e0204 */
[----:B------:R-:W3:Y:S02]  /*05b0*/  LDG.E.CONSTANT R4, desc[UR4][R4.64] ;  /* 0x0000000404047981 */ /* 0x000ee4000c1e9900 */
[----:B--2---:R-:W-:Y:S01]  /*05c0*/  IMAD.WIDE.U32 R12, R3, 0x4, R12 ;  /* 0x00000004030c7825 */ /* 0x004fe200078e000c */
[----:B------:R-:W-:Y:S02]  /*05d0*/  IADD3.X R3, PT, PT, RZ, RZ, RZ, P1, !PT ;  /* 0x000000ffff037210 */ /* 0x000fe40000ffe4ff */
[----:B-1----:R-:W-:-:S03]  /*05e0*/  LEA R2, P1, R8, UR6, 0x2 ;  /* 0x0000000608027c11 */ /* 0x002fc6000f8210ff */
[----:B------:R-:W3:Y:S01]  /*05f0*/  LDG.E.CONSTANT R13, desc[UR4][R12.64] ;  /* 0x000000040c0d7981 */ /* 0x000ee2000c1e9900 */
[----:B------:R-:W-:Y:S01]  /*0600*/  LEA.HI.X R3, R8, UR7, R3, 0x2, P1 ;  /* 0x0000000708037c11 */ /* 0x000fe200088f1403 */
[C---:B------:R-:W-:Y:S02]  /*0610*/  IMAD.WIDE R8, R17.reuse, 0x4, R6 ;  /* 0x0000000411087825 */ /* 0x040fe400078e0206 */
[----:B------:R-:W2:Y:S04]  /*0620*/  LDG.E.CONSTANT R6, desc[UR4][R6.64] ;  /* 0x0000000406067981 */ /* 0x000ea8000c1e9900 */
[----:B------:R-:W2:Y:S01]  /*0630*/  LDG.E.CONSTANT R15, desc[UR4][R2.64+0x4] ;  /* 0x00000404020f7981 */ /* 0x000ea2000c1e9900 */
[----:B------:R-:W-:-:S03]  /*0640*/  IMAD.WIDE R10, R17, 0x4, R8 ;  /* 0x00000004110a7825 */ /* 0x000fc600078e0208 */
[----:B------:R-:W4:Y:S04]  /*0650*/  LDG.E.CONSTANT R22, desc[UR4][R8.64] ;  /* 0x0000000408167981 */ /* 0x000f28000c1e9900 */
[----:B------:R-:W4:Y:S04]  /*0660*/  LDG.E.CONSTANT R18, desc[UR4][R2.64+0x8] ;  /* 0x0000080402127981 */ /* 0x000f28000c1e9900 */
[----:B------:R-:W5:Y:S04]  /*0670*/  LDG.E.CONSTANT R26, desc[UR4][R2.64+0xc] ;  /* 0x00000c04021a7981 */ /* 0x000f68000c1e9900 */
[----:B------:R-:W5:Y:S01]  /*0680*/  LDG.E.CONSTANT R10, desc[UR4][R10.64] ;  /* 0x000000040a0a7981 */ /* 0x000f62000c1e9900 */
[----:B------:R-:W-:Y:S01]  /*0690*/  IADD3 R21, PT, PT, R21, 0x4, RZ ;  /* 0x0000000415157810 */ /* 0x000fe20007ffe0ff */
[----:B---3--:R-:W-:-:S04]  /*06a0*/  FFMA R24, R13, R4, R24 ;  /* 0x000000040d187223 */ /* 0x008fc80000000018 */
[----:B--2---:R-:W-:-:S04]  /*06b0*/  FFMA R15, R15, R6, R24 ;  /* 0x000000060f0f7223 */ /* 0x004fc80000000018 */
[----:B----4-:R-:W-:-:S04]  /*06c0*/  FFMA R15, R18, R22, R15 ;  /* 0x00000016120f7223 */ /* 0x010fc8000000000f */
[----:B-----5:R-:W-:-:S07]  /*06d0*/  FFMA R24, R26, R10, R15 ;  /* 0x0000000a1a187223 */ /* 0x020fce000000000f */
.L_x_142:
[----:B------:R-:W-:Y:S05]  /*06e0*/  @!P0 BRA `(.L_x_139) ;  /* 0x00000000007c8947 */ /* 0x000fea0003800000 */
[----:B------:R-:W-:Y:S01]  /*06f0*/  ISETP.NE.AND P1, PT, R14, 0x1, PT ;  /* 0x000000010e00780c */ /* 0x000fe20003f25270 */
[----:B------:R-:W0:Y:S01]  /*0700*/  LDC.64 R10, c[0x0][0x380] ;  /* 0x0000e000ff0a7b82 */ /* 0x000e220000000a00 */
[----:B------:R-:W-:-:S04]  /*0710*/  LOP3.LUT R16, R16, 0x1, RZ, 0xc0, !PT ;  /* 0x0000000110107812 */ /* 0x000fc800078ec0ff */
[----:B------:R-:W-:-:S03]  /*0720*/  ISETP.NE.U32.AND P0, PT, R16, 0x1, PT ;  /* 0x000000011000780c */ /* 0x000fc60003f05070 */
[----:B------:R-:W1:Y:S04]  /*0730*/  LDC.64 R8, c[0x0][0x388] ;  /* 0x0000e200ff087b82 */ /* 0x000e680000000a00 */
[CC--:B------:R-:W-:Y:S02]  /*0740*/  @P1 IADD3 R13, PT, PT, R20.reuse, R21.reuse, RZ ;  /* 0x00000015140d1210 */ /* 0x0c0fe40007ffe0ff */
[----:B------:R-:W-:Y:S02]  /*0750*/  @P1 IADD3 R12, P2, PT, R20, R21, RZ ;  /* 0x00000015140c1210 */ /* 0x000fe40007f5e0ff */
[----:B------:R-:W2:Y:S02]  /*0760*/  @P1 LDC.64 R2, c[0x0][0x380] ;  /* 0x0000e000ff021b82 */ /* 0x000ea40000000a00 */
[----:B------:R-:W-:-:S06]  /*0770*/  @P1 IADD3.X R14, PT, PT, RZ, RZ, RZ, P2, !PT ;  /* 0x000000ffff0e1210 */ /* 0x000fcc00017fe4ff */
[----:B------:R-:W3:Y:S01]  /*0780*/  LDC.64 R4, c[0x0][0x380] ;  /* 0x0000e000ff047b82 */ /* 0x000ee20000000a00 */
[----:B0-----:R-:W-:-:S04]  /*0790*/  @P1 IMAD.WIDE.U32 R10, R13, 0x4, R10 ;  /* 0x000000040d0a1825 */ /* 0x001fc800078e000a */
[C---:B------:R-:W-:Y:S01]  /*07a0*/  @P1 IMAD R13, R21.reuse, R17, R0 ;  /* 0x00000011150d1224 */ /* 0x040fe200078e0200 */
[----:B------:R-:W-:Y:S01]  /*07b0*/  @P1 IADD3 R21, PT, PT, R21, 0x2, RZ ;  /* 0x0000000215151810 */ /* 0x000fe20007ffe0ff */
[----:B------:R-:W4:Y:S01]  /*07c0*/  @P1 LDG.E.CONSTANT R11, desc[UR4][R10.64] ;  /* 0x000000040a0b1981 */ /* 0x000f22000c1e9900 */
[----:B------:R-:W0:Y:S01]  /*07d0*/  LDC.64 R6, c[0x0][0x388] ;  /* 0x0000e200ff067b82 */ /* 0x000e220000000a00 */
[----:B-1----:R-:W-:Y:S01]  /*07e0*/  @P1 IMAD.WIDE R8, R13, 0x4, R8 ;  /* 0x000000040d081825 */ /* 0x002fe200078e0208 */
[----:B------:R-:W-:Y:S02]  /*07f0*/  @!P0 IADD3 R15, PT, PT, R20, R21, RZ ;  /* 0x00000015140f8210 */ /* 0x000fe40007ffe0ff */
[----:B--2---:R-:W-:Y:S01]  /*0800*/  @P1 LEA R2, P2, R12, R2, 0x2 ;  /* 0x000000020c021211 */ /* 0x004fe200078410ff */
[----:B------:R-:W-:-:S03]  /*0810*/  @!P0 IMAD R21, R21, R17, R0 ;  /* 0x0000001115158224 */ /* 0x000fc600078e0200 */
[----:B------:R-:W-:Y:S01]  /*0820*/  @P1 LEA.HI.X R3, R12, R3, R14, 0x2, P2 ;  /* 0x000000030c031211 */ /* 0x000fe200010f140e */
[----:B------:R-:W-:Y:S01]  /*0830*/  @P1 IMAD.WIDE R12, R17, 0x4, R8 ;  /* 0x00000004110c1825 */ /* 0x000fe200078e0208 */
[----:B------:R-:W4:Y:S03]  /*0840*/  @P1 LDG.E.CONSTANT R14, desc[UR4][R8.64] ;  /* 0x00000004080e1981 */ /* 0x000f26000c1e9900 */
[----:B---3--:R-:W-:Y:S01]  /*0850*/  @!P0 IMAD.WIDE.U32 R4, R15, 0x4, R4 ;  /* 0x000000040f048825 */ /* 0x008fe200078e0004 */
[----:B------:R-:W2:Y:S04]  /*0860*/  @P1 LDG.E.CONSTANT R2, desc[UR4][R2.64+0x4] ;  /* 0x0000040402021981 */ /* 0x000ea8000c1e9900 */
[----:B------:R-:W2:Y:S01]  /*0870*/  @P1 LDG.E.CONSTANT R12, desc[UR4][R12.64] ;  /* 0x000000040c0c1981 */ /* 0x000ea2000c1e9900 */
[----:B0-----:R-:W-:-:S03]  /*0880*/  @!P0 IMAD.WIDE R6, R21, 0x4, R6 ;  /* 0x0000000415068825 */ /* 0x001fc600078e0206 */
[----:B------:R-:W3:Y:S04]  /*0890*/  @!P0 LDG.E.CONSTANT R5, desc[UR4][R4.64] ;  /* 0x0000000404058981 */ /* 0x000ee8000c1e9900 */
[----:B------:R-:W3:Y:S01]  /*08a0*/  @!P0 LDG.E.CONSTANT R6, desc[UR4][R6.64] ;  /* 0x0000000406068981 */ /* 0x000ee2000c1e9900 */
[----:B----4-:R-:W-:-:S04]  /*08b0*/  @P1 FFMA R11, R11, R14, R24 ;  /* 0x0000000e0b0b1223 */ /* 0x010fc80000000018 */
[----:B--2---:R-:W-:-:S04]  /*08c0*/  @P1 FFMA R24, R2, R12, R11 ;  /* 0x0000000c02181223 */ /* 0x004fc8000000000b */
[----:B---3--:R-:W-:-:S07]  /*08d0*/  @!P0 FFMA R24, R5, R6, R24 ;  /* 0x0000000605188223 */ /* 0x008fce0000000018 */
.L_x_139:
[----:B------:R-:W0:Y:S01]  /*08e0*/  LDC.64 R2, c[0x0][0x390] ;  /* 0x0000e400ff027b82 */ /* 0x000e220000000a00 */
[----:B------:R-:W-:-:S04]  /*08f0*/  IMAD R17, R19, R17, R0 ;  /* 0x0000001113117224 */ /* 0x000fc800078e0200 */
[----:B0-----:R-:W-:-:S05]  /*0900*/  IMAD.WIDE R2, R17, 0x4, R2 ;  /* 0x0000000411027825 */ /* 0x001fca00078e0202 */
[----:B------:R-:W-:Y:S01]  /*0910*/  STG.E desc[UR4][R2.64], R24 ;  /* 0x0000001802007986 */ /* 0x000fe2000c101904 */
[----:B------:R-:W-:Y:S05]  /*0920*/  EXIT ;  /* 0x000000000000794d */ /* 0x000fea0003800000 */
.L_x_143:
        /* <DEDUP_REMOVED lines=13> */
.L_x_419:


//--------------------- .text.derGelu             --------------------------
	.section	.text.derGelu,"ax",@progbits
	.align	128
        .global         derGelu
        .type           derGelu,@function
        .size           derGelu,(.L_x_420 - derGelu)
        .other          derGelu,@"STO_CUDA_ENTRY STV_DEFAULT"
derGelu:
.text.derGelu:
        /* <DEDUP_REMOVED lines=9> */
[----:B------:R-:W1:Y:S01]  /*0090*/  LDCU.64 UR4, c[0x0][0x358] ;  /* 0x00006b00ff0477ac */ /* 0x000e620008000a00 */
[----:B0-----:R-:W-:-:S05]  /*00a0*/  IMAD.WIDE R4, R2, 0x4, R4 ;  /* 0x0000000402047825 */ /* 0x001fca00078e0204 */
[----:B-1----:R-:W2:Y:S01]  /*00b0*/  LDG.E.CONSTANT R0, desc[UR4][R4.64] ;  /* 0x0000000404007981 */ /* 0x002ea2000c1e9900 */
[----:B------:R-:W-:Y:S01]  /*00c0*/  HFMA2 R10, -RZ, RZ, 0.771484375, 0.21533203125 ;  /* 0x3a2c32e4ff0a7431 */ /* 0x000fe200000001ff */
[----:B------:R-:W-:Y:S01]  /*00d0*/  BSSY.RECONVERGENT B0, `(.L_x_144) ;  /* 0x0000048000007945 */ /* 0x000fe20003800200 */
[----:B------:R-:W-:Y:S02]  /*00e0*/  HFMA2 R13, -RZ, RZ, 1.875, 0 ;  /* 0x3f800000ff0d7431 */ /* 0x000fe400000001ff */
[C---:B--2---:R-:W-:Y:S01]  /*00f0*/  FMUL R3, |R0|.reuse, 16777216 ;  /* 0x4b80000000037820 */ /* 0x044fe20000400200 */
[C---:B------:R-:W-:Y:S02]  /*0100*/  FSETP.GEU.AND P0, PT, |R0|.reuse, 1.175494350822287508e-38, PT ;  /* 0x008000000000780b */ /* 0x040fe40003f0e200 */
[----:B------:R-:W-:Y:S02]  /*0110*/  FSETP.NEU.AND P2, PT, R0, 1, PT ;  /* 0x3f8000000000780b */ /* 0x000fe40003f4d000 */
[----:B------:R-:W-:-:S04]  /*0120*/  FSEL R3, R3, |R0|, !P0 ;  /* 0x4000000003037208 */ /* 0x000fc80004000000 */
[----:B------:R-:W-:-:S04]  /*0130*/  IADD3 R6, PT, PT, R3, -0x3f3504f3, RZ ;  /* 0xc0cafb0d03067810 */ /* 0x000fc80007ffe0ff */
[----:B------:R-:W-:-:S04]  /*0140*/  LOP3.LUT R6, R6, 0xff800000, RZ, 0xc0, !PT ;  /* 0xff80000006067812 */ /* 0x000fc800078ec0ff */
[-C--:B------:R-:W-:Y:S02]  /*0150*/  IADD3 R3, PT, PT, R3, -R6.reuse, RZ ;  /* 0x8000000603037210 */ /* 0x080fe40007ffe0ff */
[----:B------:R-:W-:-:S03]  /*0160*/  I2FP.F32.S32 R6, R6 ;  /* 0x0000000600067245 */ /* 0x000fc60000201400 */
[C---:B------:R-:W-:Y:S01]  /*0170*/  FADD R8, R3.reuse, 1 ;  /* 0x3f80000003087421 */ /* 0x040fe20000000000 */
[----:B------:R-:W-:Y:S01]  /*0180*/  FADD R7, R3, -1 ;  /* 0xbf80000003077421 */ /* 0x000fe20000000000 */
[----:B------:R-:W-:-:S03]  /*0190*/  FSEL R3, RZ, -24, P0 ;  /* 0xc1c00000ff037808 */ /* 0x000fc60000000000 */
[----:B------:R-:W-:Y:S01]  /*01a0*/  FADD R9, R7, R7 ;  /* 0x0000000707097221 */ /* 0x000fe20000000000 */
[----:B------:R-:W0:Y:S01]  /*01b0*/  MUFU.RCP R8, R8 ;  /* 0x0000000800087308 */ /* 0x000e220000001000 */
[----:B------:R-:W-:Y:S02]  /*01c0*/  FFMA R3, R6, 1.1920928955078125e-07, R3 ;  /* 0x3400000006037823 */ /* 0x000fe40000000003 */
[----:B0-----:R-:W-:-:S04]  /*01d0*/  FMUL R4, R8, R9 ;  /* 0x0000000908047220 */ /* 0x001fc80000400000 */
[----:B------:R-:W-:Y:S01]  /*01e0*/  FADD R6, R7, -R4 ;  /* 0x8000000407067221 */ /* 0x000fe20000000000 */
[C---:B------:R-:W-:Y:S01]  /*01f0*/  FMUL R5, R4.reuse, R4 ;  /* 0x0000000404057220 */ /* 0x040fe20000400000 */
[----:B------:R-:W-:Y:S02]  /*0200*/  FFMA R12, R4, 1.4426950216293334961, R3 ;  /* 0x3fb8aa3b040c7823 */ /* 0x000fe40000000003 */
[----:B------:R-:W-:Y:S01]  /*0210*/  FADD R6, R6, R6 ;  /* 0x0000000606067221 */ /* 0x000fe20000000000 */
[----:B------:R-:W-:Y:S01]  /*0220*/  FFMA R10, R5, R10, 0.0032181653659790754318 ;  /* 0x3b52e7db050a7423 */ /* 0x000fe2000000000a */
[----:B------:R-:W-:Y:S02]  /*0230*/  FADD R3, R3, -R12 ;  /* 0x8000000c03037221 */ /* 0x000fe40000000000 */
[----:B------:R-:W-:Y:S01]  /*0240*/  FFMA R7, R7, -R4, R6 ;  /* 0x8000000407077223 */ /* 0x000fe20000000006 */
[----:B------:R-:W-:Y:S01]  /*0250*/  FFMA R10, R5, R10, 0.018033718690276145935 ;  /* 0x3c93bb73050a7423 */ /* 0x000fe2000000000a */
[----:B------:R-:W-:-:S02]  /*0260*/  FFMA R6, R4, 1.4426950216293334961, R3 ;  /* 0x3fb8aa3b04067823 */ /* 0x000fc40000000003 */
[----:B------:R-:W-:Y:S01]  /*0270*/  FMUL R7, R8, R7 ;  /* 0x0000000708077220 */ /* 0x000fe20000400000 */
[----:B------:R-:W-:Y:S01]  /*0280*/  FFMA R10, R5, R10, 0.12022458761930465698 ;  /* 0x3df6384f050a7423 */ /* 0x000fe2000000000a */
[----:B------:R-:W-:Y:S02]  /*0290*/  MOV R8, 0x391fcb8e ;  /* 0x391fcb8e00087802 */ /* 0x000fe40000000f00 */
[----:B------:R-:W-:Y:S01]  /*02a0*/  FFMA R3, R7, 1.4426950216293334961, R6 ;  /* 0x3fb8aa3b07037823 */ /* 0x000fe20000000006 */
[----:B------:R-:W-:Y:S01]  /*02b0*/  FMUL R5, R5, R10 ;  /* 0x0000000a05057220 */ /* 0x000fe20000400000 */
[----:B------:R-:W-:Y:S02]  /*02c0*/  MOV R10, 0x3f800000 ;  /* 0x3f800000000a7802 */ /* 0x000fe40000000f00 */
[----:B------:R-:W-:Y:S01]  /*02d0*/  FFMA R6, R4, 1.9251366722983220825e-08, R3 ;  /* 0x32a55e3404067823 */ /* 0x000fe20000000003 */
[----:B------:R-:W-:-:S04]  /*02e0*/  FMUL R3, R5, 3 ;  /* 0x4040000005037820 */ /* 0x000fc80000400000 */
[----:B------:R-:W-:-:S04]  /*02f0*/  FFMA R6, R7, R3, R6 ;  /* 0x0000000307067223 */ /* 0x000fc80000000006 */
[----:B------:R-:W-:-:S04]  /*0300*/  FFMA R5, R4, R5, R6 ;  /* 0x0000000504057223 */ /* 0x000fc80000000006 */
[----:B------:R-:W-:-:S04]  /*0310*/  FADD R3, R12, R5 ;  /* 0x000000050c037221 */ /* 0x000fc80000000000 */
[----:B------:R-:W-:Y:S01]  /*0320*/  FMUL R4, R3, 3 ;  /* 0x4040000003047820 */ /* 0x000fe20000400000 */
[----:B------:R-:W-:-:S03]  /*0330*/  FADD R12, -R12, R3 ;  /* 0x000000030c0c7221 */ /* 0x000fc60000000100 */
[----:B------:R-:W0:Y:S01]  /*0340*/  FRND R7, R4 ;  /* 0x0000000400077307 */ /* 0x000e220000201000 */
[----:B------:R-:W-:Y:S01]  /*0350*/  FADD R12, R5, -R12 ;  /* 0x8000000c050c7221 */ /* 0x000fe20000000000 */
[----:B------:R-:W-:Y:S01]  /*0360*/  FFMA R3, R3, 3, -R4 ;  /* 0x4040000003037823 */ /* 0x000fe20000000804 */
[----:B------:R-:W-:-:S03]  /*0370*/  FSETP.GEU.AND P1, PT, R4, RZ, PT ;  /* 0x000000ff0400720b */ /* 0x000fc60003f2e000 */
[----:B------:R-:W-:Y:S02]  /*0380*/  FFMA R3, R12, 3, R3 ;  /* 0x404000000c037823 */ /* 0x000fe40000000003 */
[----:B------:R-:W1:Y:S01]  /*0390*/  F2I.NTZ R5, R4 ;  /* 0x0000000400057305 */ /* 0x000e620000203100 */
[----:B0-----:R-:W-:Y:S01]  /*03a0*/  FADD R6, R4, -R7 ;  /* 0x8000000704067221 */ /* 0x001fe20000000000 */
[----:B------:R-:W-:-:S03]  /*03b0*/  FSETP.GT.AND P0, PT, R7, RZ, PT ;  /* 0x000000ff0700720b */ /* 0x000fc60003f04000 */
[----:B------:R-:W-:-:S04]  /*03c0*/  FADD R3, R3, R6 ;  /* 0x0000000603037221 */ /* 0x000fc80000000000 */
[C---:B------:R-:W-:Y:S01]  /*03d0*/  FFMA R6, R3.reuse, R8, 0.0013391353422775864601 ;  /* 0x3aaf85ed03067423 */ /* 0x040fe20000000008 */
[----:B------:R-:W-:Y:S02]  /*03e0*/  SEL R8, RZ, 0x83000000, P0 ;  /* 0x83000000ff087807 */ /* 0x000fe40000000000 */
[----:B------:R-:W-:Y:S01]  /*03f0*/  FSETP.GT.AND P0, PT, |R4|, 152, PT ;  /* 0x431800000400780b */ /* 0x000fe20003f04200 */
[----:B------:R-:W-:Y:S01]  /*0400*/  FFMA R6, R3, R6, 0.0096188392490148544312 ;  /* 0x3c1d985603067423 */ /* 0x000fe20000000006 */
[----:B------:R-:W-:Y:S02]  /*0410*/  IADD3 R7, PT, PT, R8, 0x7f000000, RZ ;  /* 0x7f00000008077810 */ /* 0x000fe40007ffe0ff */
[----:B-1----:R-:W-:Y:S01]  /*0420*/  LEA R5, R5, -R8, 0x17 ;  /* 0x8000000805057211 */ /* 0x002fe200078eb8ff */
[----:B------:R-:W-:-:S04]  /*0430*/  FFMA R6, R3, R6, 0.055503588169813156128 ;  /* 0x3d6357bb03067423 */ /* 0x000fc80000000006 */
[----:B------:R-:W-:-:S04]  /*0440*/  FFMA R6, R3, R6, 0.24022644758224487305 ;  /* 0x3e75fdec03067423 */ /* 0x000fc80000000006 */
[----:B------:R-:W-:-:S04]  /*0450*/  FFMA R6, R3, R6, 0.69314718246459960938 ;  /* 0x3f31721803067423 */ /* 0x000fc80000000006 */
[----:B------:R-:W-:-:S04]  /*0460*/  FFMA R6, R3, R6, 1 ;  /* 0x3f80000003067423 */ /* 0x000fc80000000006 */
[----:B------:R-:W-:-:S04]  /*0470*/  FMUL R6, R6, R7 ;  /* 0x0000000706067220 */ /* 0x000fc80000400000 */
[----:B------:R-:W-:Y:S01]  /*0480*/  FMUL R5, R6, R5 ;  /* 0x0000000506057220 */ /* 0x000fe20000400000 */
[----:B------:R-:W-:Y:S01]  /*0490*/  @P0 FSEL R5, RZ, +INF , !P1 ;  /* 0x7f800000ff050808 */ /* 0x000fe20004800000 */
[----:B------:R-:W-:Y:S06]  /*04a0*/  @!P2 BRA `(.L_x_145) ;  /* 0x000000000028a947 */ /* 0x000fec0003800000 */
[----:B------:R-:W-:-:S13]  /*04b0*/  FSETP.NAN.AND P0, PT, |R0|, |R0|, PT ;  /* 0x400000000000720b */ /* 0x000fda0003f08200 */
[----:B------:R-:W-:Y:S01]  /*04c0*/  @P0 FADD R10, R0, 3 ;  /* 0x40400000000a0421 */ /* 0x000fe20000000000 */
[----:B------:R-:W-:Y:S06]  /*04d0*/  @P0 BRA `(.L_x_145) ;  /* 0x00000000001c0947 */ /* 0x000fec0003800000 */
[----:B------:R-:W-:-:S04]  /*04e0*/  FSETP.NEU.AND P0, PT, |R0|, +INF , PT ;  /* 0x7f8000000000780b */ /* 0x000fc80003f0d200 */
[----:B------:R-:W-:-:S13]  /*04f0*/  FSETP.NEU.AND P0, PT, R0, RZ, P0 ;  /* 0x000000ff0000720b */ /* 0x000fda000070d000 */
[----:B------:R-:W-:Y:S01]  /*0500*/  @!P0 FADD R10, R0, R0 ;  /* 0x00000000000a8221 */ /* 0x000fe20000000000 */
[----:B------:R-:W-:Y:S06]  /*0510*/  @!P0 BRA `(.L_x_145) ;  /* 0x00000000000c8947 */ /* 0x000fec0003800000 */
[----:B------:R-:W-:Y:S02]  /*0520*/  FSETP.GEU.AND P0, PT, R0, RZ, PT ;  /* 0x000000ff0000720b */ /* 0x000fe40003f0e000 */
[----:B------:R-:W-:-:S11]  /*0530*/  MOV R10, R5 ;  /* 0x00000005000a7202 */ /* 0x000fd60000000f00 */
[----:B------:R-:W-:-:S07]  /*0540*/  @!P0 FADD R10, -R5, -RZ ;  /* 0x800000ff050a8221 */ /* 0x000fce0000000100 */
.L_x_145:
[----:B------:R-:W-:Y:S05]  /*0550*/  BSYNC.RECONVERGENT B0 ;  /* 0x0000000000007941 */ /* 0x000fea0003800200 */
.L_x_144:
[----:B------:R-:W0:Y:S02]  /*0560*/  LDC.64 R8, c[0x0][0x388] ;  /* 0x0000e200ff087b82 */ /* 0x000e240000000a00 */
[----:B0-----:R-:W-:-:S05]  /*0570*/  IMAD.WIDE R8, R2, 0x4, R8 ;  /* 0x0000000402087825 */ /* 0x001fca00078e0208 */
[----:B------:R0:W2:Y:S01]  /*0580*/  LDG.E.CONSTANT R3, desc[UR4][R8.64] ;  /* 0x0000000408037981 */ /* 0x0000a2000c1e9900 */
[----:B------:R1:W3:Y:S01]  /*0590*/  F2F.F64.F32 R6, R10 ;  /* 0x0000000a00067310 */ /* 0x0002e20000201800 */
[----:B------:R-:W-:Y:S01]  /*05a0*/  UMOV UR6, 0xe469a184 ;  /* 0xe469a18400067882 */ /* 0x000fe20000000000 */
[----:B------:R-:W-:-:S06]  /*05b0*/  UMOV UR7, 0x3fa2444e ;  /* 0x3fa2444e00077882 */ /* 0x000fcc0000000000 */
[----:B------:R-:W4:Y:S01]  /*05c0*/  F2F.F64.F32 R4, R0 ;  /* 0x0000000000047310 */ /* 0x000f220000201800 */
[----:B-1----:R-:W-:Y:S01]  /*05d0*/  MOV R10, 0x3c80f082 ;  /* 0x3c80f082000a7802 */ /* 0x002fe20000000f00 */
[----:B---3--:R-:W-:Y:S01]  /*05e0*/  DMUL R6, R6, UR6 ;  /* 0x0000000606067c28 */ /* 0x008fe20008000000 */
[----:B------:R-:W-:Y:S01]  /*05f0*/  UMOV UR6, 0x48df6ce3 ;  /* 0x48df6ce300067882 */ /* 0x000fe20000000000 */
[----:B------:R-:W-:-:S06]  /*0600*/  UMOV UR7, 0x3fe98845 ;  /* 0x3fe9884500077882 */ /* 0x000fcc0000000000 */
[----:B----4-:R-:W-:Y:S01]  /*0610*/  DFMA R6, R4, UR6, R6 ;  /* 0x0000000604067c2b */ /* 0x010fe20008000006 */
[----:B------:R-:W-:Y:S01]  /*0620*/  UMOV UR6, 0x569e7246 ;  /* 0x569e724600067882 */ /* 0x000fe20000000000 */
[----:B------:R-:W-:-:S08]  /*0630*/  UMOV UR7, 0x3fbb6676 ;  /* 0x3fbb667600077882 */ /* 0x000fd00000000000 */
[----:B------:R-:W1:Y:S01]  /*0640*/  F2F.F32.F64 R6, R6 ;  /* 0x0000000600067310 */ /* 0x000e620000301000 */
[----:B0-----:R-:W-:-:S04]  /*0650*/  SHF.R.U32.HI R8, RZ, 0x1f, R7 ;  /* 0x0000001fff087819 */ /* 0x001fc80000011607 */
[----:B------:R-:W-:-:S04]  /*0660*/  LOP3.LUT R0, R8, 0x1, RZ, 0xc0, !PT ;  /* 0x0000000108007812 */ /* 0x000fc800078ec0ff */
[----:B------:R-:W-:-:S04]  /*0670*/  ISETP.NE.U32.AND P0, PT, R0, 0x1, PT ;  /* 0x000000010000780c */ /* 0x000fc80003f05070 */
[----:B------:R-:W-:Y:S01]  /*0680*/  ISETP.NE.U32.AND.EX P0, PT, RZ, RZ, PT, P0 ;  /* 0x000000ffff00720c */ /* 0x000fe20003f05100 */
[C---:B-1----:R-:W-:Y:S01]  /*0690*/  FMUL R11, |R6|.reuse, 2.8853900432586669922 ;  /* 0x4038aa3b060b7820 */ /* 0x042fe20000400200 */
[C---:B------:R-:W-:Y:S01]  /*06a0*/  FMUL R9, R6.reuse, R6 ;  /* 0x0000000606097220 */ /* 0x040fe20000400000 */
[C---:B------:R-:W-:Y:S02]  /*06b0*/  FSETP.GE.AND P1, PT, |R6|.reuse, 9.010913848876953125, PT ;  /* 0x41102cb40600780b */ /* 0x040fe40003f26200 */
[----:B------:R-:W-:Y:S01]  /*06c0*/  FSETP.GE.AND P2, PT, |R6|, 0.60000002384185791016, PT ;  /* 0x3f19999a0600780b */ /* 0x000fe20003f46200 */
[C---:B------:R-:W-:Y:S01]  /*06d0*/  FFMA R8, R9.reuse, R10, -0.052303962409496307373 ;  /* 0xbd563cae09087423 */ /* 0x040fe2000000000a */
[----:B------:R-:W0:Y:S03]  /*06e0*/  MUFU.EX2 R11, R11 ;  /* 0x0000000b000b7308 */ /* 0x000e260000000800 */
[----:B------:R-:W-:Y:S01]  /*06f0*/  FFMA R8, R9, R8, 0.1331529766321182251 ;  /* 0x3e08594109087423 */ /* 0x000fe20000000008 */
[----:B0-----:R-:W-:-:S06]  /*0700*/  FADD R12, R11, 1 ;  /* 0x3f8000000b0c7421 */ /* 0x001fcc0000000000 */
[----:B------:R-:W0:Y:S02]  /*0710*/  MUFU.RCP R12, R12 ;  /* 0x0000000c000c7308 */ /* 0x000e240000001000 */
[----:B0-----:R-:W-:Y:S01]  /*0720*/  FFMA R0, R12, -2, R13 ;  /* 0xc00000000c007823 */ /* 0x001fe2000000000d */
[----:B------:R-:W-:Y:S01]  /*0730*/  DMUL R12, R4, UR6 ;  /* 0x00000006040c7c28 */ /* 0x000fe20008000000 */
[----:B------:R-:W-:Y:S01]  /*0740*/  UMOV UR6, 0x6131c926 ;  /* 0x6131c92600067882 */ /* 0x000fe20000000000 */
[----:B------:R-:W-:Y:S02]  /*0750*/  UMOV UR7, 0x3fe9884d ;  /* 0x3fe9884d00077882 */ /* 0x000fe40000000000 */
[----:B------:R-:W-:Y:S01]  /*0760*/  FSEL R7, R0, 1, !P1 ;  /* 0x3f80000000077808 */ /* 0x000fe20004800000 */
[----:B------:R-:W-:-:S03]  /*0770*/  FFMA R0, R9, R8, -0.33332768082618713379 ;  /* 0xbeaaa9ed09007423 */ /* 0x000fc60000000008 */
[----:B------:R-:W-:Y:S01]  /*0780*/  FSEL R14, -|R7|, |R7|, !P0 ;  /* 0x40000007070e7208 */ /* 0x000fe20004000300 */
[----:B------:R-:W-:Y:S01]  /*0790*/  FFMA R9, R9, R0, RZ ;  /* 0x0000000009097223 */ /* 0x000fe200000000ff */
[----:B------:R-:W-:-:S03]  /*07a0*/  DFMA R12, R4, R12, UR6 ;  /* 0x00000006040c7e2b */ /* 0x000fc6000800000c */
[----:B------:R-:W-:-:S04]  /*07b0*/  @!P2 FFMA R14, R6, R9, R6 ;  /* 0x00000009060ea223 */ /* 0x000fc80000000006 */
[----:B------:R-:W-:Y:S01]  /*07c0*/  FMUL R0, R14, R14 ;  /* 0x0000000e0e007220 */ /* 0x000fe20000400000 */
[----:B------:R-:W0:Y:S08]  /*07d0*/  F2F.F64.F32 R8, R14 ;  /* 0x0000000e00087310 */ /* 0x000e300000201800 */
[----:B------:R-:W1:Y:S01]  /*07e0*/  F2F.F64.F32 R10, R0 ;  /* 0x00000000000a7310 */ /* 0x000e620000201800 */
[----:B0-----:R-:W-:-:S02]  /*07f0*/  DADD R8, R8, 1 ;  /* 0x3ff0000008087429 */ /* 0x001fc40000000000 */
[----:B-1----:R-:W-:-:S08]  /*0800*/  DADD R10, -R10, 1 ;  /* 0x3ff000000a0a7429 */ /* 0x002fd00000000100 */
[----:B------:R-:W-:Y:S01]  /*0810*/  DMUL R10, R4, R10 ;  /* 0x0000000a040a7228 */ /* 0x000fe20000000000 */
[----:B------:R-:W0:Y:S07]  /*0820*/  LDC.64 R4, c[0x0][0x390] ;  /* 0x0000e400ff047b82 */ /* 0x000e2e0000000a00 */
[----:B------:R-:W-:Y:S01]  /*0830*/  DFMA R8, R10, R12, R8 ;  /* 0x0000000c0a08722b */ /* 0x000fe20000000008 */
[----:B--2---:R0:W1:Y:S02]  /*0840*/  F2F.F64.F32 R6, R3 ;  /* 0x0000000300067310 */ /* 0x0040640000201800 */
[----:B0-----:R-:W-:Y:S01]  /*0850*/  IMAD.WIDE R2, R2, 0x4, R4 ;  /* 0x0000000402027825 */ /* 0x001fe200078e0204 */
[----:B-1----:R-:W-:-:S08]  /*0860*/  DMUL R6, R6, 0.5 ;  /* 0x3fe0000006067828 */ /* 0x002fd00000000000 */
[----:B------:R-:W-:-:S10]  /*0870*/  DMUL R6, R6, R8 ;  /* 0x0000000806067228 */ /* 0x000fd40000000000 */
[----:B------:R-:W0:Y:S02]  /*0880*/  F2F.F32.F64 R7, R6 ;  /* 0x0000000600077310 */ /* 0x000e240000301000 */
[----:B0-----:R-:W-:Y:S01]  /*0890*/  STG.E desc[UR4][R2.64], R7 ;  /* 0x0000000702007986 */ /* 0x001fe2000c101904 */
[----:B------:R-:W-:Y:S05]  /*08a0*/  EXIT ;  /* 0x000000000000794d */ /* 0x000fea0003800000 */
.L_x_146:
        /* <DEDUP_REMOVED lines=13> */
.L_x_420:


//--------------------- .text.fillUnderDiagonal   --------------------------
	.section	.text.fillUnderDiagonal,"ax",@progbits
	.align	128
        .global         fillUnderDiagonal
        .type           fillUnderDiagonal,@function
        .size           fillUnderDiagonal,(.L_x_421 - fillUnderDiagonal)
        .other          fillUnderDiagonal,@"STO_CUDA_ENTRY STV_DEFAULT"
fillUnderDiagonal:
.text.fillUnderDiagonal:
[----:B------:R-:W-:Y:S01]  /*0000*/  LDC R1, c[0x0][0x37c] ;  /* 0x0000df00ff017b82 */ /* 0x000fe20000000800 */
[----:B------:R-:W0:Y:S01]  /*0010*/  S2R R0, SR_CTAID.X ;  /* 0x0000000000007919 */ /* 0x000e220000002500 */
[----:B------:R-:W0:Y:S01]  /*0020*/  LDCU UR4, c[0x0][0x360] ;  /* 0x00006c00ff0477ac */ /* 0x000e220008000800 */
[----:B------:R-:W0:Y:S01]  /*0030*/  S2R R3, SR_TID.X ;  /* 0x0000000000037919 */ /* 0x000e220000002100 */
[----:B------:R-:W1:Y:S01]  /*0040*/  LDCU UR5, c[0x0][0x390] ;  /* 0x00007200ff0577ac */ /* 0x000e620008000800 */
[----:B0-----:R-:W-:-:S05]  /*0050*/  IMAD R0, R0, UR4, R3 ;  /* 0x0000000400007c24 */ /* 0x001fca000f8e0203 */
[----:B------:R-:W-:-:S04]  /*0060*/  ISETP.GE.AND P0, PT, R0, RZ, PT ;  /* 0x000000ff0000720c */ /* 0x000fc80003f06270 */
[----:B-1----:R-:W-:-:S13]  /*0070*/  ISETP.GE.OR P0, PT, R0, UR5, !P0 ;  /* 0x0000000500007c0c */ /* 0x002fda000c706670 */
[----:B------:R-:W-:Y:S05]  /*0080*/  @P0 EXIT ;  /* 0x000000000000094d */ /* 0x000fea0003800000 */
[----:B------:R-:W0:Y:S01]  /*0090*/  LDCU UR4, c[0x0][0x380] ;  /* 0x00007000ff0477ac */ /* 0x000e220008000800 */
[C---:B------:R-:W-:Y:S01]  /*00a0*/  ISETP.GE.U32.AND P1, PT, R0.reuse, 0x7, PT ;  /* 0x000000070000780c */ /* 0x040fe20003f26070 */
[----:B------:R-:W-:Y:S01]  /*00b0*/  VIADD R7, R0, 0x1 ;  /* 0x0000000100077836 */ /* 0x000fe20000000000 */
[----:B------:R-:W-:Y:S01]  /*00c0*/  BSSY.RECONVERGENT B0, `(.L_x_147) ;  /* 0x000001d000007945 */ /* 0x000fe20003800200 */
[----:B------:R-:W1:Y:S01]  /*00d0*/  LDCU.64 UR6, c[0x0][0x358] ;  /* 0x00006b00ff0677ac */ /* 0x000e620008000a00 */
[----:B------:R-:W-:Y:S02]  /*00e0*/  IMAD.MOV.U32 R9, RZ, RZ, RZ ;  /* 0x000000ffff097224 */ /* 0x000fe400078e00ff */
[----:B------:R-:W-:-:S04]  /*00f0*/  LOP3.LUT R10, R7, 0x7, RZ, 0xc0, !PT ;  /* 0x00000007070a7812 */ /* 0x000fc800078ec0ff */
[----:B------:R-:W-:Y:S01]  /*0100*/  ISETP.NE.AND P0, PT, R10, RZ, PT ;  /* 0x000000ff0a00720c */ /* 0x000fe20003f05270 */
[----:B0-----:R-:W-:Y:S02]  /*0110*/  IMAD R6, R0, UR4, RZ ;  /* 0x0000000400067c24 */ /* 0x001fe4000f8e02ff */
[----:B------:R-:W-:Y:S10]  /*0120*/  @!P1 BRA `(.L_x_148) ;  /* 0x0000000000589947 */ /* 0x000ff40003800000 */
[----:B------:R-:W0:Y:S01]  /*0130*/  LDCU.64 UR4, c[0x0][0x388] ;  /* 0x00007100ff0477ac */ /* 0x000e220008000a00 */
[----:B------:R-:W2:Y:S01]  /*0140*/  LDC R13, c[0x0][0x384] ;  /* 0x0000e100ff0d7b82 */ /* 0x000ea20000000800 */
[----:B------:R-:W-:Y:S02]  /*0150*/  LOP3.LUT R9, R7, 0x7ffffff8, RZ, 0xc0, !PT ;  /* 0x7ffffff807097812 */ /* 0x000fe400078ec0ff */
[----:B------:R-:W-:-:S03]  /*0160*/  MOV R11, R6 ;  /* 0x00000006000b7202 */ /* 0x000fc60000000f00 */
[----:B------:R-:W-:Y:S01]  /*0170*/  IMAD.MOV R8, RZ, RZ, -R9 ;  /* 0x000000ffff087224 */ /* 0x000fe200078e0a09 */
[----:B0-----:R-:W-:-:S04]  /*0180*/  UIADD3 UR4, UP0, UPT, UR4, 0x10, URZ ;  /* 0x0000001004047890 */ /* 0x001fc8000ff1e0ff */
[----:B------:R-:W-:Y:S02]  /*0190*/  UIADD3.X UR5, UPT, UPT, URZ, UR5, URZ, UP0, !UPT ;  /* 0x00000005ff057290 */ /* 0x000fe400087fe4ff */
[----:B------:R-:W-:-:S04]  /*01a0*/  IMAD.U32 R4, RZ, RZ, UR4 ;  /* 0x00000004ff047e24 */ /* 0x000fc8000f8e00ff */
[----:B------:R-:W-:-:S07]  /*01b0*/  MOV R5, UR5 ;  /* 0x0000000500057c02 */ /* 0x000fce0008000f00 */
.L_x_149:
[----:B0-----:R-:W-:-:S04]  /*01c0*/  IMAD.WIDE R2, R11, 0x4, R4 ;  /* 0x000000040b027825 */ /* 0x001fc800078e0204 */
[----:B------:R-:W-:Y:S01]  /*01d0*/  VIADD R8, R8, 0x8 ;  /* 0x0000000808087836 */ /* 0x000fe20000000000 */
[----:B-12---:R0:W-:Y:S01]  /*01e0*/  STG.E desc[UR6][R2.64+-0x10], R13 ;  /* 0xfffff00d02007986 */ /* 0x0061e2000c101906 */
[----:B------:R-:W-:-:S03]  /*01f0*/  VIADD R11, R11, 0x8 ;  /* 0x000000080b0b7836 */ /* 0x000fc60000000000 */
[----:B------:R0:W-:Y:S01]  /*0200*/  STG.E desc[UR6][R2.64+-0xc], R13 ;  /* 0xfffff40d02007986 */ /* 0x0001e2000c101906 */
[----:B------:R-:W-:-:S03]  /*0210*/  ISETP.NE.AND P1, PT, R8, RZ, PT ;  /* 0x000000ff0800720c */ /* 0x000fc60003f25270 */
[----:B------:R0:W-:Y:S04]  /*0220*/  STG.E desc[UR6][R2.64+-0x8], R13 ;  /* 0xfffff80d02007986 */ /* 0x0001e8000c101906 */
[----:B------:R0:W-:Y:S04]  /*0230*/  STG.E desc[UR6][R2.64+-0x4], R13 ;  /* 0xfffffc0d02007986 */ /* 0x0001e8000c101906 */
[----:B------:R0:W-:Y:S04]  /*0240*/  STG.E desc[UR6][R2.64], R13 ;  /* 0x0000000d02007986 */ /* 0x0001e8000c101906 */
[----:B------:R0:W-:Y:S04]  /*0250*/  STG.E desc[UR6][R2.64+0x4], R13 ;  /* 0x0000040d02007986 */ /* 0x0001e8000c101906 */
[----:B------:R0:W-:Y:S04]  /*0260*/  STG.E desc[UR6][R2.64+0x8], R13 ;  /* 0x0000080d02007986 */ /* 0x0001e8000c101906 */
[----:B------:R0:W-:Y:S01]  /*0270*/  STG.E desc[UR6][R2.64+0xc], R13 ;  /* 0x00000c0d02007986 */ /* 0x0001e2000c101906 */
[----:B------:R-:W-:Y:S05]  /*0280*/  @P1 BRA `(.L_x_149) ;  /* 0xfffffffc00cc1947 */ /* 0x000fea000383ffff */
.L_x_148:
[----:B-1----:R-:W-:Y:S05]  /*0290*/  BSYNC.RECONVERGENT B0 ;  /* 0x0000000000007941 */ /* 0x002fea0003800200 */
.L_x_147:
[----:B------:R-:W-:Y:S05]  /*02a0*/  @!P0 EXIT ;  /* 0x000000000000894d */ /* 0x000fea0003800000 */
[----:B------:R-:W-:Y:S01]  /*02b0*/  ISETP.GE.U32.AND P0, PT, R10, 0x4, PT ;  /* 0x000000040a00780c */ /* 0x000fe20003f06070 */
[----:B------:R-:W-:Y:S01]  /*02c0*/  BSSY.RECONVERGENT B0, `(.L_x_150) ;  /* 0x000000c000007945 */ /* 0x000fe20003800200 */
[----:B------:R-:W-:-:S11]  /*02d0*/  LOP3.LUT P1, R7, R7, 0x3, RZ, 0xc0, !PT ;  /* 0x0000000307077812 */ /* 0x000fd6000782c0ff */
[----:B------:R-:W-:Y:S05]  /*02e0*/  @!P0 BRA `(.L_x_151) ;  /* 0x0000000000248947 */ /* 0x000fea0003800000 */
[----:B0-----:R-:W0:Y:S01]  /*02f0*/  LDC.64 R2, c[0x0][0x388] ;  /* 0x0000e200ff027b82 */ /* 0x001e220000000a00 */
[----:B------:R-:W-:Y:S01]  /*0300*/  IADD3 R5, PT, PT, R6, R9, RZ ;  /* 0x0000000906057210 */ /* 0x000fe20007ffe0ff */
[----:B------:R-:W-:-:S06]  /*0310*/  VIADD R9, R9, 0x4 ;  /* 0x0000000409097836 */ /* 0x000fcc0000000000 */
[----:B------:R-:W1:Y:S01]  /*0320*/  LDC R11, c[0x0][0x384] ;  /* 0x0000e100ff0b7b82 */ /* 0x000e620000000800 */
[----:B0-----:R-:W-:-:S05]  /*0330*/  IMAD.WIDE R2, R5, 0x4, R2 ;  /* 0x0000000405027825 */ /* 0x001fca00078e0202 */
[----:B-1----:R1:W-:Y:S04]  /*0340*/  STG.E desc[UR6][R2.64], R11 ;  /* 0x0000000b02007986 */ /* 0x0023e8000c101906 */
[----:B------:R1:W-:Y:S04]  /*0350*/  STG.E desc[UR6][R2.64+0x4], R11 ;  /* 0x0000040b02007986 */ /* 0x0003e8000c101906 */
[----:B------:R1:W-:Y:S04]  /*0360*/  STG.E desc[UR6][R2.64+0x8], R11 ;  /* 0x0000080b02007986 */ /* 0x0003e8000c101906 */
[----:B------:R1:W-:Y:S02]  /*0370*/  STG.E desc[UR6][R2.64+0xc], R11 ;  /* 0x00000c0b02007986 */ /* 0x0003e4000c101906 */
.L_x_151:
[----:B------:R-:W-:Y:S05]  /*0380*/  BSYNC.RECONVERGENT B0 ;  /* 0x0000000000007941 */ /* 0x000fea0003800200 */
.L_x_150:
[----:B------:R-:W-:Y:S05]  /*0390*/  @!P1 EXIT ;  /* 0x000000000000994d */ /* 0x000fea0003800000 */
[----:B------:R-:W-:Y:S02]  /*03a0*/  ISETP.NE.AND P0, PT, R7, 0x1, PT ;  /* 0x000000010700780c */ /* 0x000fe40003f05270 */
[----:B------:R-:W-:-:S04]  /*03b0*/  LOP3.LUT R0, R0, 0x1, RZ, 0xc0, !PT ;  /* 0x0000000100007812 */ /* 0x000fc800078ec0ff */
[----:B------:R-:W-:-:S07]  /*03c0*/  ISETP.NE.U32.AND P1, PT, R0, 0x1, PT ;  /* 0x000000010000780c */ /* 0x000fce0003f25070 */
[----:B01----:R-:W0:Y:S01]  /*03d0*/  @P0 LDC.64 R2, c[0x0][0x388] ;  /* 0x0000e200ff020b82 */ /* 0x003e220000000a00 */
[----:B------:R-:W-:-:S07]  /*03e0*/  @P0 IADD3 R5, PT, PT, R6, R9, RZ ;  /* 0x0000000906050210 */ /* 0x000fce0007ffe0ff */
[----:B------:R-:W1:Y:S01]  /*03f0*/  @P0 LDC R7, c[0x0][0x384] ;  /* 0x0000e100ff070b82 */ /* 0x000e620000000800 */
[----:B0-----:R-:W-:-:S05]  /*0400*/  @P0 IMAD.WIDE R2, R5, 0x4, R2 ;  /* 0x0000000405020825 */ /* 0x001fca00078e0202 */
[----:B-1----:R0:W-:Y:S04]  /*0410*/  @P0 STG.E desc[UR6][R2.64], R7 ;  /* 0x0000000702000986 */ /* 0x0021e8000c101906 */
[----:B------:R0:W-:Y:S01]  /*0420*/  @P0 STG.E desc[UR6][R2.64+0x4], R7 ;  /* 0x0000040702000986 */ /* 0x0001e2000c101906 */
[----:B------:R-:W-:Y:S05]  /*0430*/  @!P1 EXIT ;  /* 0x000000000000994d */ /* 0x000fea0003800000 */
[----:B0-----:R-:W0:Y:S01]  /*0440*/  LDC.64 R2, c[0x0][0x388] ;  /* 0x0000e200ff027b82 */ /* 0x001e220000000a00 */
[----:B------:R-:W-:-:S05]  /*0450*/  @P0 VIADD R9, R9, 0x2 ;  /* 0x0000000209090836 */ /* 0x000fca0000000000 */
[----:B------:R-:W-:Y:S02]  /*0460*/  IADD3 R9, PT, PT, R6, R9, RZ ;  /* 0x0000000906097210 */ /* 0x000fe40007ffe0ff */
[----:B------:R-:W1:Y:S03]  /*0470*/  LDC R5, c[0x0][0x384] ;  /* 0x0000e100ff057b82 */ /* 0x000e660000000800 */
[----:B0-----:R-:W-:-:S05]  /*0480*/  IMAD.WIDE R2, R9, 0x4, R2 ;  /* 0x0000000409027825 */ /* 0x001fca00078e0202 */
[----:B-1----:R-:W-:Y:S01]  /*0490*/  STG.E desc[UR6][R2.64], R5 ;  /* 0x0000000502007986 */ /* 0x002fe2000c101906 */
[----:B------:R-:W-:Y:S05]  /*04a0*/  EXIT ;  /* 0x000000000000794d */ /* 0x000fea0003800000 */
.L_x_152:
        /* <DEDUP_REMOVED lines=13> */
.L_x_421:


//--------------------- .text.mask                --------------------------
	.section	.text.mask,"ax",@progbits
	.align	128
        .global         mask
        .type           mask,@function
        .size           mask,(.L_x_422 - mask)
        .other          mask,@"STO_CUDA_ENTRY STV_DEFAULT"
mask:
.text.mask:
        /* <DEDUP_REMOVED lines=10> */
[----:B------:R-:W2:Y:S01]  /*00a0*/  LDCU UR6, c[0x0][0x388] ;  /* 0x00007100ff0677ac */ /* 0x000ea20008000800 */
[----:B0-----:R-:W-:-:S06]  /*00b0*/  IMAD.WIDE R2, R5, 0x4, R2 ;  /* 0x0000000405027825 */ /* 0x001fcc00078e0202 */
[----:B-1----:R-:W2:Y:S02]  /*00c0*/  LDG.E.CONSTANT R2, desc[UR4][R2.64] ;  /* 0x0000000402027981 */ /* 0x002ea4000c1e9900 */
[----:B--2---:R-:W-:-:S13]  /*00d0*/  FSETP.NEU.AND P0, PT, R2, UR6, PT ;  /* 0x0000000602007c0b */ /* 0x004fda000bf0d000 */
[----:B------:R-:W-:Y:S05]  /*00e0*/  @P0 EXIT ;  /* 0x000000000000094d */ /* 0x000fea0003800000 */
[----:B------:R-:W0:Y:S08]  /*00f0*/  LDC.64 R2, c[0x0][0x390] ;  /* 0x0000e400ff027b82 */ /* 0x000e300000000a00 */
[----:B------:R-:W1:Y:S01]  /*0100*/  LDC R7, c[0x0][0x38c] ;  /* 0x0000e300ff077b82 */ /* 0x000e620000000800 */
[----:B0-----:R-:W-:-:S05]  /*0110*/  IMAD.WIDE R2, R5, 0x4, R2 ;  /* 0x0000000405027825 */ /* 0x001fca00078e0202 */
[----:B-1----:R-:W-:Y:S01]  /*0120*/  STG.E desc[UR4][R2.64], R7 ;  /* 0x0000000702007986 */ /* 0x002fe2000c101904 */
[----:B------:R-:W-:Y:S05]  /*0130*/  EXIT ;  /* 0x000000000000794d */ /* 0x000fea0003800000 */
.L_x_153:
        /* <DEDUP_REMOVED lines=12> */
.L_x_422:


//--------------------- .text.dropoutBack         --------------------------
	.section	.text.dropoutBack,"ax",@progbits
	.align	128
        .global         dropoutBack
        .type           dropoutBack,@function
        .size           dropoutBack,(.L_x_423 - dropoutBack)
        .other          dropoutBack,@"STO_CUDA_ENTRY STV_DEFAULT"
dropoutBack:
.text.dropoutBack:
        /* <DEDUP_REMOVED lines=10> */
[----:B0-----:R-:W-:-:S06]  /*00a0*/  IMAD.WIDE R2, R7, 0x4, R2 ;  /* 0x0000000407027825 */ /* 0x001fcc00078e0202 */
[----:B-1----:R-:W2:Y:S02]  /*00b0*/  LDG.E.CONSTANT R2, desc[UR4][R2.64] ;  /* 0x0000000402027981 */ /* 0x002ea4000c1e9900 */
[----:B--2---:R-:W-:-:S13]  /*00c0*/  FSETP.NEU.AND P0, PT, R2, RZ, PT ;  /* 0x000000ff0200720b */ /* 0x004fda0003f0d000 */
[----:B------:R-:W-:Y:S05]  /*00d0*/  @!P0 EXIT ;  /* 0x000000000000894d */ /* 0x000fea0003800000 */
[----:B------:R-:W0:Y:S01]  /*00e0*/  LDC.64 R2, c[0x0][0x388] ;  /* 0x0000e200ff027b82 */ /* 0x000e220000000a00 */
[----:B------:R-:W1:Y:S07]  /*00f0*/  LDCU UR6, c[0x0][0x390] ;  /* 0x00007200ff0677ac */ /* 0x000e6e0008000800 */
[----:B------:R-:W2:Y:S01]  /*0100*/  LDC.64 R4, c[0x0][0x398] ;  /* 0x0000e600ff047b82 */ /* 0x000ea20000000a00 */
[----:B0-----:R-:W-:-:S06]  /*0110*/  IMAD.WIDE R2, R7, 0x4, R2 ;  /* 0x0000000407027825 */ /* 0x001fcc00078e0202 */
[----:B------:R-:W1:Y:S01]  /*0120*/  LDG.E.CONSTANT R2, desc[UR4][R2.64] ;  /* 0x0000000402027981 */ /* 0x000e62000c1e9900 */
[----:B--2---:R-:W-:-:S04]  /*0130*/  IMAD.WIDE R4, R7, 0x4, R4 ;  /* 0x0000000407047825 */ /* 0x004fc800078e0204 */
[----:B-1----:R-:W-:-:S05]  /*0140*/  FMUL R7, R2, UR6 ;  /* 0x0000000602077c20 */ /* 0x002fca0008400000 */
[----:B------:R-:W-:Y:S01]  /*0150*/  STG.E desc[UR4][R4.64], R7 ;  /* 0x0000000704007986 */ /* 0x000fe2000c101904 */
[----:B------:R-:W-:Y:S05]  /*0160*/  EXIT ;  /* 0x000000000000794d */ /* 0x000fea0003800000 */
.L_x_154:
        /* <DEDUP_REMOVED lines=9> */
.L_x_423:


//--------------------- .text.addBackCopy         --------------------------
	.section	.text.addBackCopy,"ax",@progbits
	.align	128
        .global         addBackCopy
        .type           addBackCopy,@function
        .size           addBackCopy,(.L_x_424 - addBackCopy)
        .other          addBackCopy,@"STO_CUDA_ENTRY STV_DEFAULT"
addBackCopy:
.text.addBackCopy:
[----:B------:R-:W-:Y:S01]  /*0000*/  LDC R1, c[0x0][0x37c] ;  /* 0x0000df00ff017b82 */ /* 0x000fe20000000800 */
[----:B------:R-:W0:Y:S07]  /*0010*/  S2R R5, SR_TID.Y ;  /* 0x0000000000057919 */ /* 0x000e2e0000002200 */
[----:B------:R-:W1:Y:S01]  /*0020*/  LDC R0, c[0x0][0x360] ;  /* 0x0000d800ff007b82 */ /* 0x000e620000000800 */
[----:B------:R-:W2:Y:S01]  /*0030*/  LDCU UR8, c[0x0][0x390] ;  /* 0x00007200ff0877ac */ /* 0x000ea20008000800 */
[----:B------:R-:W1:Y:S01]  /*0040*/  S2R R3, SR_TID.X ;  /* 0x0000000000037919 */ /* 0x000e620000002100 */
[----:B------:R-:W2:Y:S05]  /*0050*/  LDCU UR4, c[0x0][0x38c] ;  /* 0x00007180ff0477ac */ /* 0x000eaa0008000800 */
[----:B------:R-:W0:Y:S08]  /*0060*/  S2UR UR6, SR_CTAID.Y ;  /* 0x00000000000679c3 */ /* 0x000e300000002600 */
[----:B------:R-:W0:Y:S01]  /*0070*/  LDC R2, c[0x0][0x364] ;  /* 0x0000d900ff027b82 */ /* 0x000e220000000800 */
[----:B------:R-:W3:Y:S01]  /*0080*/  LDCU UR7, c[0x0][0x374] ;  /* 0x00006e80ff0777ac */ /* 0x000ee20008000800 */
[----:B--2---:R-:W-:-:S06]  /*0090*/  UIMAD UR4, UR8, UR4, URZ ;  /* 0x00000004080472a4 */ /* 0x004fcc000f8e02ff */
[----:B------:R-:W1:Y:S01]  /*00a0*/  S2UR UR5, SR_CTAID.X ;  /* 0x00000000000579c3 */ /* 0x000e620000002500 */
[C---:B0-----:R-:W-:Y:S02]  /*00b0*/  IMAD R5, R2.reuse, UR6, R5 ;  /* 0x0000000602057c24 */ /* 0x041fe4000f8e0205 */
[----:B---3--:R-:W-:Y:S02]  /*00c0*/  IMAD R2, R2, UR7, RZ ;  /* 0x0000000702027c24 */ /* 0x008fe4000f8e02ff */
[----:B-1----:R-:W-:-:S04]  /*00d0*/  IMAD R0, R0, UR5, R3 ;  /* 0x0000000500007c24 */ /* 0x002fc8000f8e0203 */
[----:B------:R-:W-:-:S05]  /*00e0*/  IMAD R7, R0, R2, R5 ;  /* 0x0000000200077224 */ /* 0x000fca00078e0205 */
[----:B------:R-:W-:-:S13]  /*00f0*/  ISETP.GE.AND P0, PT, R7, UR4, PT ;  /* 0x0000000407007c0c */ /* 0x000fda000bf06270 */
[----:B------:R-:W-:Y:S05]  /*0100*/  @P0 EXIT ;  /* 0x000000000000094d */ /* 0x000fea0003800000 */
[----:B------:R-:W0:Y:S01]  /*0110*/  LDC R9, c[0x0][0x394] ;  /* 0x0000e500ff097b82 */ /* 0x000e220000000800 */
[----:B------:R-:W1:Y:S01]  /*0120*/  LDCU UR6, c[0x0][0x388] ;  /* 0x00007100ff0677ac */ /* 0x000e620008000800 */
[----:B------:R-:W2:Y:S06]  /*0130*/  LDCU.64 UR4, c[0x0][0x358] ;  /* 0x00006b00ff0477ac */ /* 0x000eac0008000a00 */
[----:B------:R-:W3:Y:S01]  /*0140*/  LDC.64 R2, c[0x0][0x380] ;  /* 0x0000e000ff027b82 */ /* 0x000ee20000000a00 */
[----:B-1----:R-:W-:-:S04]  /*0150*/  IMAD R0, R0, UR6, R5 ;  /* 0x0000000600007c24 */ /* 0x002fc8000f8e0205 */
[----:B0-----:R-:W-:-:S04]  /*0160*/  IMAD R5, R9, UR8, R0 ;  /* 0x0000000809057c24 */ /* 0x001fc8000f8e0200 */
[----:B---3--:R-:W-:Y:S02]  /*0170*/  IMAD.WIDE R2, R5, 0x4, R2 ;  /* 0x0000000405027825 */ /* 0x008fe400078e0202 */
[----:B------:R-:W0:Y:S04]  /*0180*/  LDC.64 R4, c[0x0][0x398] ;  /* 0x0000e600ff047b82 */ /* 0x000e280000000a00 */
[----:B--2---:R-:W2:Y:S01]  /*0190*/  LDG.E.CONSTANT R3, desc[UR4][R2.64] ;  /* 0x0000000402037981 */ /* 0x004ea2000c1e9900 */
[----:B0-----:R-:W-:-:S05]  /*01a0*/  IMAD.WIDE R4, R7, 0x4, R4 ;  /* 0x0000000407047825 */ /* 0x001fca00078e0204 */
[----:B--2---:R-:W-:Y:S01]  /*01b0*/  STG.E desc[UR4][R4.64], R3 ;  /* 0x0000000304007986 */ /* 0x004fe2000c101904 */
[----:B------:R-:W-:Y:S05]  /*01c0*/  EXIT ;  /* 0x000000000000794d */ /* 0x000fea0003800000 */
.L_x_155:
        /* <DEDUP_REMOVED lines=11> */
.L_x_424:


//--------------------- .text.subDivSqrtNorm      --------------------------
	.section	.text.subDivSqrtNorm,"ax",@progbits
	.align	128
        .global         subDivSqrtNorm
        .type           subDivSqrtNorm,@function
        .size           subDivSqrtNorm,(.L_x_403 - subDivSqrtNorm)
        .other          subDivSqrtNorm,@"STO_CUDA_ENTRY STV_DEFAULT"
subDivSqrtNorm:
.text.subDivSqrtNorm:
        /* <DEDUP_REMOVED lines=8> */
[----:B------:R-:W0:Y:S01]  /*0080*/  LDCU.64 UR4, c[0x0][0x390] ;  /* 0x00007200ff0477ac */ /* 0x000e220008000a00 */
[----:B------:R-:W-:Y:S01]  /*0090*/  IMAD.MOV.U32 R2, RZ, RZ, 0x1 ;  /* 0x00000001ff027424 */ /* 0x000fe200078e00ff */
[----:B------:R-:W-:Y:S01]  /*00a0*/  UMOV UR6, 0x9abcaf48 ;  /* 0x9abcaf4800067882 */ /* 0x000fe20000000000 */
[----:B------:R-:W-:Y:S01]  /*00b0*/  UMOV UR7, 0x3e7ad7f2 ;  /* 0x3e7ad7f200077882 */ /* 0x000fe20000000000 */
[----:B0-----:R-:W0:Y:S02]  /*00c0*/  F2F.F64.F32 R6, UR5 ;  /* 0x0000000500067d10 */ /* 0x001e240008201800 */
[----:B0-----:R-:W-:-:S06]  /*00d0*/  DADD R6, R6, UR6 ;  /* 0x0000000606067e29 */ /* 0x001fcc0008000000 */
[----:B------:R-:W0:Y:S02]  /*00e0*/  MUFU.RCP64H R3, R7 ;  /* 0x0000000700037308 */ /* 0x000e240000001800 */
[----:B0-----:R-:W-:-:S08]  /*00f0*/  DFMA R8, -R6, R2, 1 ;  /* 0x3ff000000608742b */ /* 0x001fd00000000102 */
[----:B------:R-:W-:-:S08]  /*0100*/  DFMA R8, R8, R8, R8 ;  /* 0x000000080808722b */ /* 0x000fd00000000008 */
[----:B------:R-:W-:Y:S02]  /*0110*/  DFMA R2, R2, R8, R2 ;  /* 0x000000080202722b */ /* 0x000fe40000000002 */
[----:B------:R-:W0:Y:S01]  /*0120*/  F2F.F64.F32 R8, UR4 ;  /* 0x0000000400087d10 */ /* 0x000e220008201800 */
[----:B------:R-:W1:Y:S05]  /*0130*/  LDCU.64 UR4, c[0x0][0x358] ;  /* 0x00006b00ff0477ac */ /* 0x000e6a0008000a00 */
[----:B------:R-:W-:-:S08]  /*0140*/  DFMA R10, -R6, R2, 1 ;  /* 0x3ff00000060a742b */ /* 0x000fd00000000102 */
[----:B------:R-:W-:Y:S01]  /*0150*/  DFMA R2, R2, R10, R2 ;  /* 0x0000000a0202722b */ /* 0x000fe20000000002 */
[----:B0-----:R-:W-:-:S07]  /*0160*/  FSETP.GEU.AND P1, PT, |R9|, 6.5827683646048100446e-37, PT ;  /* 0x036000000900780b */ /* 0x001fce0003f2e200 */
[----:B------:R-:W-:-:S08]  /*0170*/  DMUL R10, R8, R2 ;  /* 0x00000002080a7228 */ /* 0x000fd00000000000 */
[----:B------:R-:W-:-:S08]  /*0180*/  DFMA R12, -R6, R10, R8 ;  /* 0x0000000a060c722b */ /* 0x000fd00000000108 */
[----:B------:R-:W-:-:S10]  /*0190*/  DFMA R2, R2, R12, R10 ;  /* 0x0000000c0202722b */ /* 0x000fd4000000000a */
[----:B------:R-:W-:-:S05]  /*01a0*/  FFMA R0, RZ, R7, R3 ;  /* 0x00000007ff007223 */ /* 0x000fca0000000003 */
[----:B------:R-:W-:-:S13]  /*01b0*/  FSETP.GT.AND P0, PT, |R0|, 1.469367938527859385e-39, PT ;  /* 0x001000000000780b */ /* 0x000fda0003f04200 */
[----:B-1----:R-:W-:Y:S05]  /*01c0*/  @P0 BRA P1, `(.L_x_156) ;  /* 0x0000000000180947 */ /* 0x002fea0000800000 */
[----:B------:R-:W-:Y:S01]  /*01d0*/  IMAD.MOV.U32 R5, RZ, RZ, R8 ;  /* 0x000000ffff057224 */ /* 0x000fe200078e0008 */
[----:B------:R-:W-:Y:S01]  /*01e0*/  MOV R0, 0x210 ;  /* 0x0000021000007802 */ /* 0x000fe20000000f00 */
[----:B------:R-:W-:-:S07]  /*01f0*/  IMAD.MOV.U32 R10, RZ, RZ, R9 ;  /* 0x000000ffff0a7224 */ /* 0x000fce00078e0009 */
[----:B------:R-:W-:Y:S05]  /*0200*/  CALL.REL.NOINC `($__internal_1_$__cuda_sm20_div_rn_f64_full) ;  /* 0x0000000400247944 */ /* 0x000fea0003c00000 */
[----:B------:R-:W-:Y:S02]  /*0210*/  IMAD.MOV.U32 R2, RZ, RZ, R12 ;  /* 0x000000ffff027224 */ /* 0x000fe400078e000c */
[----:B------:R-:W-:-:S07]  /*0220*/  IMAD.MOV.U32 R3, RZ, RZ, R13 ;  /* 0x000000ffff037224 */ /* 0x000fce00078e000d */
.L_x_156:
[----:B------:R-:W0:Y:S08]  /*0230*/  LDC.64 R8, c[0x0][0x380] ;  /* 0x0000e000ff087b82 */ /* 0x000e300000000a00 */
[----:B------:R-:W1:Y:S08]  /*0240*/  LDC.64 R10, c[0x0][0x388] ;  /* 0x0000e200ff0a7b82 */ /* 0x000e700000000a00 */
[----:B------:R-:W2:Y:S01]  /*0250*/  LDC R13, c[0x0][0x398] ;  /* 0x0000e600ff0d7b82 */ /* 0x000ea20000000800 */
[----:B0-----:R-:W-:-:S06]  /*0260*/  IMAD.WIDE R8, R4, 0x4, R8 ;  /* 0x0000000404087825 */ /* 0x001fcc00078e0208 */
[----:B------:R-:W3:Y:S01]  /*0270*/  LDG.E.CONSTANT R8, desc[UR4][R8.64] ;  /* 0x0000000408087981 */ /* 0x000ee2000c1e9900 */
[----:B-1----:R-:W-:-:S05]  /*0280*/  IMAD.WIDE R10, R4, 0x4, R10 ;  /* 0x00000004040a7825 */ /* 0x002fca00078e020a */
[----:B------:R-:W4:Y:S01]  /*0290*/  LDG.E.CONSTANT R0, desc[UR4][R10.64] ;  /* 0x000000040a007981 */ /* 0x000f22000c1e9900 */
[----:B------:R-:W-:Y:S01]  /*02a0*/  BSSY.RECONVERGENT B0, `(.L_x_157) ;  /* 0x000000e000007945 */ /* 0x000fe20003800200 */
[----:B--2---:R-:W0:Y:S02]  /*02b0*/  MUFU.RCP R5, R13 ;  /* 0x0000000d00057308 */ /* 0x004e240000001000 */
[----:B0-----:R-:W-:-:S04]  /*02c0*/  FFMA R12, R5, -R13, 1 ;  /* 0x3f800000050c7423 */ /* 0x001fc8000000080d */
[----:B------:R-:W-:Y:S02]  /*02d0*/  FFMA R5, R5, R12, R5 ;  /* 0x0000000c05057223 */ /* 0x000fe40000000005 */
[----:B---3--:R-:W0:Y:S02]  /*02e0*/  F2F.F64.F32 R6, R8 ;  /* 0x0000000800067310 */ /* 0x008e240000201800 */
[----:B----4-:R-:W-:-:S06]  /*02f0*/  FFMA R12, R0, R5, RZ ;  /* 0x00000005000c7223 */ /* 0x010fcc00000000ff */
[----:B------:R-:W1:Y:S01]  /*0300*/  FCHK P0, R0, R13 ;  /* 0x0000000d00007302 */ /* 0x000e620000000000 */
[----:B0-----:R-:W-:Y:S01]  /*0310*/  DMUL R6, R6, R2 ;  /* 0x0000000206067228 */ /* 0x001fe20000000000 */
[----:B------:R-:W-:-:S04]  /*0320*/  FFMA R2, R12, -R13, R0 ;  /* 0x8000000d0c027223 */ /* 0x000fc80000000000 */
[----:B------:R-:W-:Y:S01]  /*0330*/  FFMA R2, R5, R2, R12 ;  /* 0x0000000205027223 */ /* 0x000fe2000000000c */
[----:B-1----:R-:W-:Y:S06]  /*0340*/  @!P0 BRA `(.L_x_158) ;  /* 0x00000000000c8947 */ /* 0x002fec0003800000 */
[----:B------:R-:W-:-:S07]  /*0350*/  MOV R2, 0x370 ;  /* 0x0000037000027802 */ /* 0x000fce0000000f00 */
[----:B------:R-:W-:Y:S05]  /*0360*/  CALL.REL.NOINC `($__internal_3_$__cuda_sm3x_div_rn_noftz_f32_slowpath) ;  /* 0x0000000800a07944 */ /* 0x000fea0003c00000 */
[----:B------:R-:W-:-:S07]  /*0370*/  IMAD.MOV.U32 R2, RZ, RZ, R0 ;  /* 0x000000ffff027224 */ /* 0x000fce00078e0000 */
.L_x_158:
[----:B------:R-:W-:Y:S05]  /*0380*/  BSYNC.RECONVERGENT B0 ;  /* 0x0000000000007941 */ /* 0x000fea0003800200 */
.L_x_157:
[----:B------:R-:W-:Y:S01]  /*0390*/  VIADD R0, R2, 0xf3000000 ;  /* 0xf300000002007836 */ /* 0x000fe20000000000 */
[----:B------:R0:W1:Y:S01]  /*03a0*/  MUFU.RSQ R5, R2 ;  /* 0x0000000200057308 */ /* 0x0000620000001400 */
[----:B------:R-:W-:Y:S03]  /*03b0*/  BSSY.RECONVERGENT B0, `(.L_x_159) ;  /* 0x000000b000007945 */ /* 0x000fe60003800200 */
[----:B------:R-:W-:-:S13]  /*03c0*/  ISETP.GT.U32.AND P0, PT, R0, 0x727fffff, PT ;  /* 0x727fffff0000780c */ /* 0x000fda0003f04070 */
[----:B01----:R-:W-:Y:S05]  /*03d0*/  @!P0 BRA `(.L_x_160) ;  /* 0x0000000000108947 */ /* 0x003fea0003800000 */
[----:B------:R-:W-:Y:S01]  /*03e0*/  IMAD.MOV.U32 R0, RZ, RZ, R2 ;  /* 0x000000ffff007224 */ /* 0x000fe200078e0002 */
[----:B------:R-:W-:-:S07]  /*03f0*/  MOV R10, 0x410 ;  /* 0x00000410000a7802 */ /* 0x000fce0000000f00 */
[----:B------:R-:W-:Y:S05]  /*0400*/  CALL.REL.NOINC `($__internal_2_$__cuda_sm20_sqrt_rn_f32_slowpath) ;  /* 0x00000008001c7944 */ /* 0x000fea0003c00000 */
[----:B------:R-:W-:Y:S05]  /*0410*/  BRA `(.L_x_161) ;  /* 0x0000000000107947 */ /* 0x000fea0003800000 */
.L_x_160:
[C---:B------:R-:W-:Y:S01]  /*0420*/  FMUL.FTZ R3, R5.reuse, R2 ;  /* 0x0000000205037220 */ /* 0x040fe20000410000 */
[----:B------:R-:W-:-:S03]  /*0430*/  FMUL.FTZ R5, R5, 0.5 ;  /* 0x3f00000005057820 */ /* 0x000fc60000410000 */
[----:B------:R-:W-:-:S04]  /*0440*/  FFMA R0, -R3, R3, R2 ;  /* 0x0000000303007223 */ /* 0x000fc80000000102 */
[----:B------:R-:W-:-:S07]  /*0450*/  FFMA R0, R0, R5, R3 ;  /* 0x0000000500007223 */ /* 0x000fce0000000003 */
.L_x_161:
[----:B------:R-:W-:Y:S05]  /*0460*/  BSYNC.RECONVERGENT B0 ;  /* 0x0000000000007941 */ /* 0x000fea0003800200 */
.L_x_159:
[----:B------:R-:W0:Y:S01]  /*0470*/  F2F.F64.F32 R8, R0 ;  /* 0x0000000000087310 */ /* 0x000e220000201800 */
[----:B------:R-:W-:Y:S01]  /*0480*/  UMOV UR6, 0x9abcaf48 ;  /* 0x9abcaf4800067882 */ /* 0x000fe20000000000 */
[----:B------:R-:W-:Y:S01]  /*0490*/  UMOV UR7, 0x3e7ad7f2 ;  /* 0x3e7ad7f200077882 */ /* 0x000fe20000000000 */
[----:B------:R-:W-:Y:S01]  /*04a0*/  IMAD.MOV.U32 R2, RZ, RZ, 0x1 ;  /* 0x00000001ff027424 */ /* 0x000fe200078e00ff */
[----:B------:R-:W-:Y:S01]  /*04b0*/  FSETP.GEU.AND P1, PT, |R7|, 6.5827683646048100446e-37, PT ;  /* 0x036000000700780b */ /* 0x000fe20003f2e200 */
[----:B------:R-:W-:Y:S01]  /*04c0*/  BSSY.RECONVERGENT B0, `(.L_x_162) ;  /* 0x0000016000007945 */ /* 0x000fe20003800200 */
[----:B0-----:R-:W-:-:S06]  /*04d0*/  DADD R8, R8, UR6 ;  /* 0x0000000608087e29 */ /* 0x001fcc0008000000 */
[----:B------:R-:W0:Y:S02]  /*04e0*/  MUFU.RCP64H R3, R9 ;  /* 0x0000000900037308 */ /* 0x000e240000001800 */
[----:B0-----:R-:W-:-:S08]  /*04f0*/  DFMA R10, -R8, R2, 1 ;  /* 0x3ff00000080a742b */ /* 0x001fd00000000102 */
[----:B------:R-:W-:-:S08]  /*0500*/  DFMA R10, R10, R10, R10 ;  /* 0x0000000a0a0a722b */ /* 0x000fd0000000000a */
[----:B------:R-:W-:-:S08]  /*0510*/  DFMA R10, R2, R10, R2 ;  /* 0x0000000a020a722b */ /* 0x000fd00000000002 */
[----:B------:R-:W-:-:S08]  /*0520*/  DFMA R2, -R8, R10, 1 ;  /* 0x3ff000000802742b */ /* 0x000fd0000000010a */
[----:B------:R-:W-:-:S08]  /*0530*/  DFMA R2, R10, R2, R10 ;  /* 0x000000020a02722b */ /* 0x000fd0000000000a */
[----:B------:R-:W-:-:S08]  /*0540*/  DMUL R10, R6, R2 ;  /* 0x00000002060a7228 */ /* 0x000fd00000000000 */
[----:B------:R-:W-:-:S08]  /*0550*/  DFMA R12, -R8, R10, R6 ;  /* 0x0000000a080c722b */ /* 0x000fd00000000106 */
[----:B------:R-:W-:-:S10]  /*0560*/  DFMA R2, R2, R12, R10 ;  /* 0x0000000c0202722b */ /* 0x000fd4000000000a */
[----:B------:R-:W-:-:S05]  /*0570*/  FFMA R0, RZ, R9, R3 ;  /* 0x00000009ff007223 */ /* 0x000fca0000000003 */
[----:B------:R-:W-:-:S13]  /*0580*/  FSETP.GT.AND P0, PT, |R0|, 1.469367938527859385e-39, PT ;  /* 0x001000000000780b */ /* 0x000fda0003f04200 */
[----:B------:R-:W-:Y:S05]  /*0590*/  @P0 BRA P1, `(.L_x_163) ;  /* 0x0000000000200947 */ /* 0x000fea0000800000 */
[----:B------:R-:W-:Y:S01]  /*05a0*/  IMAD.MOV.U32 R5, RZ, RZ, R6 ;  /* 0x000000ffff057224 */ /* 0x000fe200078e0006 */
[----:B------:R-:W-:Y:S01]  /*05b0*/  MOV R0, 0x600 ;  /* 0x0000060000007802 */ /* 0x000fe20000000f00 */
[----:B------:R-:W-:Y:S02]  /*05c0*/  IMAD.MOV.U32 R10, RZ, RZ, R7 ;  /* 0x000000ffff0a7224 */ /* 0x000fe400078e0007 */
[----:B------:R-:W-:Y:S02]  /*05d0*/  IMAD.MOV.U32 R6, RZ, RZ, R8 ;  /* 0x000000ffff067224 */ /* 0x000fe400078e0008 */
[----:B------:R-:W-:-:S07]  /*05e0*/  IMAD.MOV.U32 R7, RZ, RZ, R9 ;  /* 0x000000ffff077224 */ /* 0x000fce00078e0009 */
[----:B------:R-:W-:Y:S05]  /*05f0*/  CALL.REL.NOINC `($__internal_1_$__cuda_sm20_div_rn_f64_full) ;  /* 0x0000000000287944 */ /* 0x000fea0003c00000 */
[----:B------:R-:W-:Y:S02]  /*0600*/  IMAD.MOV.U32 R2, RZ, RZ, R12 ;  /* 0x000000ffff027224 */ /* 0x000fe400078e000c */
[----:B------:R-:W-:-:S07]  /*0610*/  IMAD.MOV.U32 R3, RZ, RZ, R13 ;  /* 0x000000ffff037224 */ /* 0x000fce00078e000d */
.L_x_163:
[----:B------:R-:W-:Y:S05]  /*0620*/  BSYNC.RECONVERGENT B0 ;  /* 0x0000000000007941 */ /* 0x000fea0003800200 */
.L_x_162:
[----:B------:R-:W0:Y:S02]  /*0630*/  LDC.64 R6, c[0x0][0x3a0] ;  /* 0x0000e800ff067b82 */ /* 0x000e240000000a00 */
[----:B0-----:R-:W-:-:S05]  /*0640*/  IMAD.WIDE R4, R4, 0x4, R6 ;  /* 0x0000000404047825 */ /* 0x001fca00078e0206 */
[----:B------:R-:W2:Y:S01]  /*0650*/  LDG.E R7, desc[UR4][R4.64] ;  /* 0x0000000404077981 */ /* 0x000ea2000c1e1900 */
[----:B------:R-:W2:Y:S02]  /*0660*/  F2F.F32.F64 R2, R2 ;  /* 0x0000000200027310 */ /* 0x000ea40000301000 */
[----:B--2---:R-:W-:-:S05]  /*0670*/  FADD R7, -R2, R7 ;  /* 0x0000000702077221 */ /* 0x004fca0000000100 */
[----:B------:R-:W-:Y:S01]  /*0680*/  STG.E desc[UR4][R4.64], R7 ;  /* 0x0000000704007986 */ /* 0x000fe2000c101904 */
[----:B------:R-:W-:Y:S05]  /*0690*/  EXIT ;  /* 0x000000000000794d */ /* 0x000fea0003800000 */
        .weak           $__internal_1_$__cuda_sm20_div_rn_f64_full
        .type           $__internal_1_$__cuda_sm20_div_rn_f64_full,@function
        .size           $__internal_1_$__cuda_sm20_div_rn_f64_full,($__internal_2_$__cuda_sm20_sqrt_rn_f32_slowpath - $__internal_1_$__cuda_sm20_div_rn_f64_full)
$__internal_1_$__cuda_sm20_div_rn_f64_full:
[C---:B------:R-:W-:Y:S01]  /*06a0*/  FSETP.GEU.AND P0, PT, |R7|.reuse, 1.469367938527859385e-39, PT ;  /* 0x001000000700780b */ /* 0x040fe20003f0e200 */
[----:B------:R-:W-:Y:S01]  /*06b0*/  IMAD.MOV.U32 R9, RZ, RZ, R10 ;  /* 0x000000ffff097224 */ /* 0x000fe200078e000a */
[C---:B------:R-:W-:Y:S01]  /*06c0*/  LOP3.LUT R2, R7.reuse, 0x800fffff, RZ, 0xc0, !PT ;  /* 0x800fffff07027812 */ /* 0x040fe200078ec0ff */
[----:B------:R-:W-:Y:S01]  /*06d0*/  IMAD.MOV.U32 R16, RZ, RZ, 0x1 ;  /* 0x00000001ff107424 */ /* 0x000fe200078e00ff */
[----:B------:R-:W-:Y:S01]  /*06e0*/  LOP3.LUT R14, R7, 0x7ff00000, RZ, 0xc0, !PT ;  /* 0x7ff00000070e7812 */ /* 0x000fe200078ec0ff */
[----:B------:R-:W-:Y:S01]  /*06f0*/  IMAD.MOV.U32 R8, RZ, RZ, R5 ;  /* 0x000000ffff087224 */ /* 0x000fe200078e0005 */
[----:B------:R-:W-:Y:S01]  /*0700*/  LOP3.LUT R3, R2, 0x3ff00000, RZ, 0xfc, !PT ;  /* 0x3ff0000002037812 */ /* 0x000fe200078efcff */
[----:B------:R-:W-:Y:S01]  /*0710*/  IMAD.MOV.U32 R2, RZ, RZ, R6 ;  /* 0x000000ffff027224 */ /* 0x000fe200078e0006 */
[C---:B------:R-:W-:Y:S01]  /*0720*/  FSETP.GEU.AND P2, PT, |R9|.reuse, 1.469367938527859385e-39, PT ;  /* 0x001000000900780b */ /* 0x040fe20003f4e200 */
[----:B------:R-:W-:Y:S01]  /*0730*/  BSSY.RECONVERGENT B1, `(.L_x_164) ;  /* 0x0000051000017945 */ /* 0x000fe20003800200 */
[----:B------:R-:W-:-:S03]  /*0740*/  LOP3.LUT R5, R9, 0x7ff00000, RZ, 0xc0, !PT ;  /* 0x7ff0000009057812 */ /* 0x000fc600078ec0ff */
[----:B------:R-:W-:Y:S01]  /*0750*/  @!P0 DMUL R2, R6, 8.98846567431157953865e+307 ;  /* 0x7fe0000006028828 */ /* 0x000fe20000000000 */
[----:B------:R-:W-:-:S05]  /*0760*/  ISETP.GE.U32.AND P1, PT, R5, R14, PT ;  /* 0x0000000e0500720c */ /* 0x000fca0003f26070 */
[----:B------:R-:W0:Y:S02]  /*0770*/  MUFU.RCP64H R17, R3 ;  /* 0x0000000300117308 */ /* 0x000e240000001800 */
[----:B------:R-:W-:Y:S02]  /*0780*/  @!P2 LOP3.LUT R12, R7, 0x7ff00000, RZ, 0xc0, !PT ;  /* 0x7ff00000070ca812 */ /* 0x000fe400078ec0ff */
[----:B------:R-:W-:Y:S02]  /*0790*/  @!P2 MOV R18, RZ ;  /* 0x000000ff0012a202 */ /* 0x000fe40000000f00 */
[----:B------:R-:W-:Y:S01]  /*07a0*/  @!P2 ISETP.GE.U32.AND P3, PT, R5, R12, PT ;  /* 0x0000000c0500a20c */ /* 0x000fe20003f66070 */
[----:B------:R-:W-:-:S05]  /*07b0*/  IMAD.MOV.U32 R12, RZ, RZ, 0x1ca00000 ;  /* 0x1ca00000ff0c7424 */ /* 0x000fca00078e00ff */
[----:B------:R-:W-:-:S04]  /*07c0*/  @!P2 SEL R13, R12, 0x63400000, !P3 ;  /* 0x634000000c0da807 */ /* 0x000fc80005800000 */
[----:B------:R-:W-:Y:S01]  /*07d0*/  @!P2 LOP3.LUT R13, R13, 0x80000000, R9, 0xf8, !PT ;  /* 0x800000000d0da812 */ /* 0x000fe200078ef809 */
[----:B0-----:R-:W-:-:S03]  /*07e0*/  DFMA R10, R16, -R2, 1 ;  /* 0x3ff00000100a742b */ /* 0x001fc60000000802 */
[----:B------:R-:W-:-:S05]  /*07f0*/  @!P2 LOP3.LUT R19, R13, 0x100000, RZ, 0xfc, !PT ;  /* 0x001000000d13a812 */ /* 0x000fca00078efcff */
[----:B------:R-:W-:-:S08]  /*0800*/  DFMA R10, R10, R10, R10 ;  /* 0x0000000a0a0a722b */ /* 0x000fd0000000000a */
[----:B------:R-:W-:Y:S01]  /*0810*/  DFMA R16, R16, R10, R16 ;  /* 0x0000000a1010722b */ /* 0x000fe20000000010 */
[----:B------:R-:W-:Y:S01]  /*0820*/  SEL R11, R12, 0x63400000, !P1 ;  /* 0x634000000c0b7807 */ /* 0x000fe20004800000 */
[----:B------:R-:W-:-:S03]  /*0830*/  IMAD.MOV.U32 R10, RZ, RZ, R8 ;  /* 0x000000ffff0a7224 */ /* 0x000fc600078e0008 */
[----:B------:R-:W-:-:S03]  /*0840*/  LOP3.LUT R11, R11, 0x800fffff, R9, 0xf8, !PT ;  /* 0x800fffff0b0b7812 */ /* 0x000fc600078ef809 */
[----:B------:R-:W-:-:S03]  /*0850*/  DFMA R20, R16, -R2, 1 ;  /* 0x3ff000001014742b */ /* 0x000fc60000000802 */
[----:B------:R-:W-:-:S05]  /*0860*/  @!P2 DFMA R10, R10, 2, -R18 ;  /* 0x400000000a0aa82b */ /* 0x000fca0000000812 */
[----:B------:R-:W-:Y:S01]  /*0870*/  DFMA R16, R16, R20, R16 ;  /* 0x000000141010722b */ /* 0x000fe20000000010 */
[----:B------:R-:W-:Y:S02]  /*0880*/  IMAD.MOV.U32 R21, RZ, RZ, R5 ;  /* 0x000000ffff157224 */ /* 0x000fe400078e0005 */
[----:B------:R-:W-:Y:S01]  /*0890*/  IMAD.MOV.U32 R20, RZ, RZ, R14 ;  /* 0x000000ffff147224 */ /* 0x000fe200078e000e */
[----:B------:R-:W-:Y:S02]  /*08a0*/  @!P0 LOP3.LUT R20, R3, 0x7ff00000, RZ, 0xc0, !PT ;  /* 0x7ff0000003148812 */ /* 0x000fe400078ec0ff */
[----:B------:R-:W-:Y:S02]  /*08b0*/  @!P2 LOP3.LUT R21, R11, 0x7ff00000, RZ, 0xc0, !PT ;  /* 0x7ff000000b15a812 */ /* 0x000fe400078ec0ff */
[----:B------:R-:W-:Y:S01]  /*08c0*/  DMUL R18, R16, R10 ;  /* 0x0000000a10127228 */ /* 0x000fe20000000000 */
[----:B------:R-:W-:Y:S02]  /*08d0*/  VIADD R22, R20, 0xffffffff ;  /* 0xffffffff14167836 */ /* 0x000fe40000000000 */
[----:B------:R-:W-:-:S05]  /*08e0*/  VIADD R13, R21, 0xffffffff ;  /* 0xffffffff150d7836 */ /* 0x000fca0000000000 */
[----:B------:R-:W-:Y:S01]  /*08f0*/  DFMA R14, R18, -R2, R10 ;  /* 0x80000002120e722b */ /* 0x000fe2000000000a */
[----:B------:R-:W-:-:S04]  /*0900*/  ISETP.GT.U32.AND P0, PT, R13, 0x7feffffe, PT ;  /* 0x7feffffe0d00780c */ /* 0x000fc80003f04070 */
[----:B------:R-:W-:-:S03]  /*0910*/  ISETP.GT.U32.OR P0, PT, R22, 0x7feffffe, P0 ;  /* 0x7feffffe1600780c */ /* 0x000fc60000704470 */
[----:B------:R-:W-:-:S10]  /*0920*/  DFMA R14, R16, R14, R18 ;  /* 0x0000000e100e722b */ /* 0x000fd40000000012 */
[----:B------:R-:W-:Y:S05]  /*0930*/  @P0 BRA `(.L_x_165) ;  /* 0x00000000006c0947 */ /* 0x000fea0003800000 */
[----:B------:R-:W-:-:S04]  /*0940*/  LOP3.LUT R16, R7, 0x7ff00000, RZ, 0xc0, !PT ;  /* 0x7ff0000007107812 */ /* 0x000fc800078ec0ff */
[CC--:B------:R-:W-:Y:S02]  /*0950*/  VIADDMNMX R8, R5.reuse, -R16.reuse, 0xb9600000, !PT ;  /* 0xb960000005087446 */ /* 0x0c0fe40007800910 */
[----:B------:R-:W-:Y:S02]  /*0960*/  ISETP.GE.U32.AND P0, PT, R5, R16, PT ;  /* 0x000000100500720c */ /* 0x000fe40003f06070 */
[----:B------:R-:W-:Y:S02]  /*0970*/  VIMNMX R8, PT, PT, R8, 0x46a00000, PT ;  /* 0x46a0000008087848 */ /* 0x000fe40003fe0100 */
[----:B------:R-:W-:-:S05]  /*0980*/  SEL R5, R12, 0x63400000, !P0 ;  /* 0x634000000c057807 */ /* 0x000fca0004000000 */
[----:B------:R-:W-:Y:S02]  /*0990*/  IMAD.IADD R5, R8, 0x1, -R5 ;  /* 0x0000000108057824 */ /* 0x000fe400078e0a05 */
[----:B------:R-:W-:Y:S02]  /*09a0*/  IMAD.MOV.U32 R8, RZ, RZ, RZ ;  /* 0x000000ffff087224 */ /* 0x000fe400078e00ff */
[----:B------:R-:W-:-:S06]  /*09b0*/  VIADD R9, R5, 0x7fe00000 ;  /* 0x7fe0000005097836 */ /* 0x000fcc0000000000 */
[----:B------:R-:W-:-:S10]  /*09c0*/  DMUL R12, R14, R8 ;  /* 0x000000080e0c7228 */ /* 0x000fd40000000000 */
[----:B------:R-:W-:-:S13]  /*09d0*/  FSETP.GTU.AND P0, PT, |R13|, 1.469367938527859385e-39, PT ;  /* 0x001000000d00780b */ /* 0x000fda0003f0c200 */
[----:B------:R-:W-:Y:S05]  /*09e0*/  @P0 BRA `(.L_x_166) ;  /* 0x0000000000940947 */ /* 0x000fea0003800000 */
[----:B------:R-:W-:Y:S01]  /*09f0*/  DFMA R2, R14, -R2, R10 ;  /* 0x800000020e02722b */ /* 0x000fe2000000000a */
[----:B------:R-:W-:-:S09]  /*0a00*/  IMAD.MOV.U32 R8, RZ, RZ, RZ ;  /* 0x000000ffff087224 */ /* 0x000fd200078e00ff */
[C---:B------:R-:W-:Y:S02]  /*0a10*/  FSETP.NEU.AND P0, PT, R3.reuse, RZ, PT ;  /* 0x000000ff0300720b */ /* 0x040fe40003f0d000 */
[----:B------:R-:W-:-:S04]  /*0a20*/  LOP3.LUT R7, R3, 0x80000000, R7, 0x48, !PT ;  /* 0x8000000003077812 */ /* 0x000fc800078e4807 */
[----:B------:R-:W-:-:S07]  /*0a30*/  LOP3.LUT R9, R7, R9, RZ, 0xfc, !PT ;  /* 0x0000000907097212 */ /* 0x000fce00078efcff */
[----:B------:R-:W-:Y:S05]  /*0a40*/  @!P0 BRA `(.L_x_166) ;  /* 0x00000000007c8947 */ /* 0x000fea0003800000 */
[----:B------:R-:W-:Y:S01]  /*0a50*/  IMAD.MOV R3, RZ, RZ, -R5 ;  /* 0x000000ffff037224 */ /* 0x000fe200078e0a05 */
[----:B------:R-:W-:Y:S01]  /*0a60*/  DMUL.RP R8, R14, R8 ;  /* 0x000000080e087228 */ /* 0x000fe20000008000 */
[----:B------:R-:W-:-:S06]  /*0a70*/  IMAD.MOV.U32 R2, RZ, RZ, RZ ;  /* 0x000000ffff027224 */ /* 0x000fcc00078e00ff */
[----:B------:R-:W-:-:S03]  /*0a80*/  DFMA R2, R12, -R2, R14 ;  /* 0x800000020c02722b */ /* 0x000fc6000000000e */
[----:B------:R-:W-:-:S03]  /*0a90*/  LOP3.LUT R7, R9, R7, RZ, 0x3c, !PT ;  /* 0x0000000709077212 */ /* 0x000fc600078e3cff */
[----:B------:R-:W-:-:S04]  /*0aa0*/  IADD3 R2, PT, PT, -R5, -0x43300000, RZ ;  /* 0xbcd0000005027810 */ /* 0x000fc80007ffe1ff */
[----:B------:R-:W-:-:S04]  /*0ab0*/  FSETP.NEU.AND P0, PT, |R3|, R2, PT ;  /* 0x000000020300720b */ /* 0x000fc80003f0d200 */
[----:B------:R-:W-:Y:S02]  /*0ac0*/  FSEL R12, R8, R12, !P0 ;  /* 0x0000000c080c7208 */ /* 0x000fe40004000000 */
[----:B------:R-:W-:Y:S01]  /*0ad0*/  FSEL R13, R7, R13, !P0 ;  /* 0x0000000d070d7208 */ /* 0x000fe20004000000 */
[----:B------:R-:W-:Y:S06]  /*0ae0*/  BRA `(.L_x_166) ;  /* 0x0000000000547947 */ /* 0x000fec0003800000 */
.L_x_165:
[----:B------:R-:W-:-:S14]  /*0af0*/  DSETP.NAN.AND P0, PT, R8, R8, PT ;  /* 0x000000080800722a */ /* 0x000fdc0003f08000 */
[----:B------:R-:W-:Y:S05]  /*0b00*/  @P0 BRA `(.L_x_167) ;  /* 0x0000000000440947 */ /* 0x000fea0003800000 */
[----:B------:R-:W-:-:S14]  /*0b10*/  DSETP.NAN.AND P0, PT, R6, R6, PT ;  /* 0x000000060600722a */ /* 0x000fdc0003f08000 */
[----:B------:R-:W-:Y:S05]  /*0b20*/  @P0 BRA `(.L_x_168) ;  /* 0x0000000000300947 */ /* 0x000fea0003800000 */
[----:B------:R-:W-:Y:S01]  /*0b30*/  ISETP.NE.AND P0, PT, R21, R20, PT ;  /* 0x000000141500720c */ /* 0x000fe20003f05270 */
[----:B------:R-:W-:Y:S02]  /*0b40*/  IMAD.MOV.U32 R12, RZ, RZ, 0x0 ;  /* 0x00000000ff0c7424 */ /* 0x000fe400078e00ff */
[----:B------:R-:W-:-:S10]  /*0b50*/  IMAD.MOV.U32 R13, RZ, RZ, -0x80000 ;  /* 0xfff80000ff0d7424 */ /* 0x000fd400078e00ff */
[----:B------:R-:W-:Y:S05]  /*0b60*/  @!P0 BRA `(.L_x_166) ;  /* 0x0000000000348947 */ /* 0x000fea0003800000 */
[----:B------:R-:W-:Y:S02]  /*0b70*/  ISETP.NE.AND P0, PT, R21, 0x7ff00000, PT ;  /* 0x7ff000001500780c */ /* 0x000fe40003f05270 */
[----:B------:R-:W-:Y:S02]  /*0b80*/  LOP3.LUT R13, R9, 0x80000000, R7, 0x48, !PT ;  /* 0x80000000090d7812 */ /* 0x000fe400078e4807 */
[----:B------:R-:W-:-:S13]  /*0b90*/  ISETP.EQ.OR P0, PT, R20, RZ, !P0 ;  /* 0x000000ff1400720c */ /* 0x000fda0004702670 */
[----:B------:R-:W-:Y:S01]  /*0ba0*/  @P0 LOP3.LUT R2, R13, 0x7ff00000, RZ, 0xfc, !PT ;  /* 0x7ff000000d020812 */ /* 0x000fe200078efcff */
[----:B------:R-:W-:Y:S02]  /*0bb0*/  @!P0 IMAD.MOV.U32 R12, RZ, RZ, RZ ;  /* 0x000000ffff0c8224 */ /* 0x000fe400078e00ff */
[----:B------:R-:W-:Y:S01]  /*0bc0*/  @P0 IMAD.MOV.U32 R12, RZ, RZ, RZ ;  /* 0x000000ffff0c0224 */ /* 0x000fe200078e00ff */
[----:B------:R-:W-:Y:S01]  /*0bd0*/  @P0 MOV R13, R2 ;  /* 0x00000002000d0202 */ /* 0x000fe20000000f00 */
[----:B------:R-:W-:Y:S06]  /*0be0*/  BRA `(.L_x_166) ;  /* 0x0000000000147947 */ /* 0x000fec0003800000 */
.L_x_168:
[----:B------:R-:W-:Y:S01]  /*0bf0*/  LOP3.LUT R13, R7, 0x80000, RZ, 0xfc, !PT ;  /* 0x00080000070d7812 */ /* 0x000fe200078efcff */
[----:B------:R-:W-:Y:S01]  /*0c00*/  IMAD.MOV.U32 R12, RZ, RZ, R6 ;  /* 0x000000ffff0c7224 */ /* 0x000fe200078e0006 */
[----:B------:R-:W-:Y:S06]  /*0c10*/  BRA `(.L_x_166) ;  /* 0x0000000000087947 */ /* 0x000fec0003800000 */
.L_x_167:
[----:B------:R-:W-:Y:S01]  /*0c20*/  LOP3.LUT R13, R9, 0x80000, RZ, 0xfc, !PT ;  /* 0x00080000090d7812 */ /* 0x000fe200078efcff */
[----:B------:R-:W-:-:S07]  /*0c30*/  IMAD.MOV.U32 R12, RZ, RZ, R8 ;  /* 0x000000ffff0c7224 */ /* 0x000fce00078e0008 */
.L_x_166:
[----:B------:R-:W-:Y:S05]  /*0c40*/  BSYNC.RECONVERGENT B1 ;  /* 0x0000000000017941 */ /* 0x000fea0003800200 */
.L_x_164:
[----:B------:R-:W-:Y:S02]  /*0c50*/  IMAD.MOV.U32 R2, RZ, RZ, R0 ;  /* 0x000000ffff027224 */ /* 0x000fe400078e0000 */
[----:B------:R-:W-:-:S04]  /*0c60*/  IMAD.MOV.U32 R3, RZ, RZ, 0x0 ;  /* 0x00000000ff037424 */ /* 0x000fc800078e00ff */
[----:B------:R-:W-:Y:S05]  /*0c70*/  RET.REL.NODEC R2 `(subDivSqrtNorm) ;  /* 0xfffffff002e07950 */ /* 0x000fea0003c3ffff */
        .weak           $__internal_2_$__cuda_sm20_sqrt_rn_f32_slowpath
        .type           $__internal_2_$__cuda_sm20_sqrt_rn_f32_slowpath,@function
        .size           $__internal_2_$__cuda_sm20_sqrt_rn_f32_slowpath,($__internal_3_$__cuda_sm3x_div_rn_noftz_f32_slowpath - $__internal_2_$__cuda_sm20_sqrt_rn_f32_slowpath)
$__internal_2_$__cuda_sm20_sqrt_rn_f32_slowpath:
[----:B------:R-:W-:-:S13]  /*0c80*/  LOP3.LUT P0, RZ, R0, 0x7fffffff, RZ, 0xc0, !PT ;  /* 0x7fffffff00ff7812 */ /* 0x000fda000780c0ff */
[----:B------:R-:W-:Y:S01]  /*0c90*/  @!P0 IMAD.MOV.U32 R2, RZ, RZ, R0 ;  /* 0x000000ffff028224 */ /* 0x000fe200078e0000 */
[----:B------:R-:W-:Y:S06]  /*0ca0*/  @!P0 BRA `(.L_x_169) ;  /* 0x0000000000408947 */ /* 0x000fec0003800000 */
[----:B------:R-:W-:-:S13]  /*0cb0*/  FSETP.GEU.FTZ.AND P0, PT, R0, RZ, PT ;  /* 0x000000ff0000720b */ /* 0x000fda0003f1e000 */
[----:B------:R-:W-:Y:S01]  /*0cc0*/  @!P0 IMAD.MOV.U32 R2, RZ, RZ, 0x7fffffff ;  /* 0x7fffffffff028424 */ /* 0x000fe200078e00ff */
[----:B------:R-:W-:Y:S06]  /*0cd0*/  @!P0 BRA `(.L_x_169) ;  /* 0x0000000000348947 */ /* 0x000fec0003800000 */
[----:B------:R-:W-:-:S13]  /*0ce0*/  FSETP.GTU.FTZ.AND P0, PT, |R0|, +INF , PT ;  /* 0x7f8000000000780b */ /* 0x000fda0003f1c200 */
[----:B------:R-:W-:Y:S01]  /*0cf0*/  @P0 FADD.FTZ R2, R0, 1 ;  /* 0x3f80000000020421 */ /* 0x000fe20000010000 */
[----:B------:R-:W-:Y:S06]  /*0d00*/  @P0 BRA `(.L_x_169) ;  /* 0x0000000000280947 */ /* 0x000fec0003800000 */
[----:B------:R-:W-:-:S13]  /*0d10*/  FSETP.NEU.FTZ.AND P0, PT, |R0|, +INF , PT ;  /* 0x7f8000000000780b */ /* 0x000fda0003f1d200 */
[----:B------:R-:W-:-:S04]  /*0d20*/  @P0 FFMA R3, R0, 1.84467440737095516160e+19, RZ ;  /* 0x5f80000000030823 */ /* 0x000fc800000000ff */
[----:B------:R-:W0:Y:S02]  /*0d30*/  @P0 MUFU.RSQ R2, R3 ;  /* 0x0000000300020308 */ /* 0x000e240000001400 */
[----:B0-----:R-:W-:Y:S01]  /*0d40*/  @P0 FMUL.FTZ R8, R3, R2 ;  /* 0x0000000203080220 */ /* 0x001fe20000410000 */
[----:B------:R-:W-:Y:S01]  /*0d50*/  @P0 FMUL.FTZ R9, R2, 0.5 ;  /* 0x3f00000002090820 */ /* 0x000fe20000410000 */
[----:B------:R-:W-:Y:S02]  /*0d60*/  @!P0 IMAD.MOV.U32 R2, RZ, RZ, R0 ;  /* 0x000000ffff028224 */ /* 0x000fe400078e0000 */
[----:B------:R-:W-:-:S04]  /*0d70*/  @P0 FADD.FTZ R5, -R8, -RZ ;  /* 0x800000ff08050221 */ /* 0x000fc80000010100 */
[----:B------:R-:W-:-:S04]  /*0d80*/  @P0 FFMA R5, R8, R5, R3 ;  /* 0x0000000508050223 */ /* 0x000fc80000000003 */
[----:B------:R-:W-:-:S04]  /*0d90*/  @P0 FFMA R5, R5, R9, R8 ;  /* 0x0000000905050223 */ /* 0x000fc80000000008 */
[----:B------:R-:W-:-:S07]  /*0da0*/  @P0 FMUL.FTZ R2, R5, 2.3283064365386962891e-10 ;  /* 0x2f80000005020820 */ /* 0x000fce0000410000 */
.L_x_169:
[----:B------:R-:W-:Y:S02]  /*0db0*/  IMAD.MOV.U32 R0, RZ, RZ, R2 ;  /* 0x000000ffff007224 */ /* 0x000fe400078e0002 */
[----:B------:R-:W-:Y:S02]  /*0dc0*/  IMAD.MOV.U32 R2, RZ, RZ, R10 ;  /* 0x000000ffff027224 */ /* 0x000fe400078e000a */
[----:B------:R-:W-:-:S04]  /*0dd0*/  IMAD.MOV.U32 R3, RZ, RZ, 0x0 ;  /* 0x00000000ff037424 */ /* 0x000fc800078e00ff */
[----:B------:R-:W-:Y:S05]  /*0de0*/  RET.REL.NODEC R2 `(subDivSqrtNorm) ;  /* 0xfffffff002847950 */ /* 0x000fea0003c3ffff */
        .weak           $__internal_3_$__cuda_sm3x_div_rn_noftz_f32_slowpath
        .type           $__internal_3_$__cuda_sm3x_div_rn_noftz_f32_slowpath,@function
        .size           $__internal_3_$__cuda_sm3x_div_rn_noftz_f32_slowpath,(.L_x_403 - $__internal_3_$__cuda_sm3x_div_rn_noftz_f32_slowpath)
$__internal_3_$__cuda_sm3x_div_rn_noftz_f32_slowpath:
[----:B------:R-:W0:Y:S01]  /*0df0*/  LDC R3, c[0x0][0x398] ;  /* 0x0000e600ff037b82 */ /* 0x000e220000000800 */
[--C-:B------:R-:W-:Y:S01]  /*0e00*/  SHF.R.U32.HI R5, RZ, 0x17, R0.reuse ;  /* 0x00000017ff057819 */ /* 0x100fe20000011600 */
[----:B------:R-:W1:Y:S01]  /*0e10*/  LDCU UR6, c[0x0][0x398] ;  /* 0x00007300ff0677ac */ /* 0x000e620008000800 */
[----:B------:R-:W-:Y:S01]  /*0e20*/  BSSY.RECONVERGENT B1, `(.L_x_170) ;  /* 0x0000064000017945 */ /* 0x000fe20003800200 */
[----:B------:R-:W-:Y:S01]  /*0e30*/  IMAD.MOV.U32 R9, RZ, RZ, R0 ;  /* 0x000000ffff097224 */ /* 0x000fe200078e0000 */
[----:B------:R-:W-:-:S05]  /*0e40*/  LOP3.LUT R5, R5, 0xff, RZ, 0xc0, !PT ;  /* 0x000000ff05057812 */ /* 0x000fca00078ec0ff */
[----:B------:R-:W-:Y:S02]  /*0e50*/  VIADD R12, R5, 0xffffffff ;  /* 0xffffffff050c7836 */ /* 0x000fe40000000000 */
[----:B-1----:R-:W-:Y:S01]  /*0e60*/  IMAD.U32 R10, RZ, RZ, UR6 ;  /* 0x00000006ff0a7e24 */ /* 0x002fe2000f8e00ff */
[----:B0-----:R-:W-:-:S04]  /*0e70*/  SHF.R.U32.HI R8, RZ, 0x17, R3 ;  /* 0x00000017ff087819 */ /* 0x001fc80000011603 */
[----:B------:R-:W-:-:S05]  /*0e80*/  LOP3.LUT R8, R8, 0xff, RZ, 0xc0, !PT ;  /* 0x000000ff08087812 */ /* 0x000fca00078ec0ff */
[----:B------:R-:W-:-:S05]  /*0e90*/  VIADD R13, R8, 0xffffffff ;  /* 0xffffffff080d7836 */ /* 0x000fca0000000000 */
        /* <DEDUP_REMOVED lines=22> */
[----:B------:R-:W-:Y:S02]  /*1000*/  @P0 IMAD.MOV.U32 R11, RZ, RZ, RZ ;  /* 0x000000ffff0b0224 */ /* 0x000fe400078e00ff */
[----:B------:R-:W-:Y:S01]  /*1010*/  @!P0 FFMA R9, R0, 1.84467440737095516160e+19, RZ ;  /* 0x5f80000000098823 */ /* 0x000fe200000000ff */
[----:B------:R-:W-:Y:S02]  /*1020*/  @!P0 IMAD.MOV.U32 R11, RZ, RZ, -0x40 ;  /* 0xffffffc0ff0b8424 */ /* 0x000fe400078e00ff */
[----:B------:R-:W-:Y:S02]  /*1030*/  @!P1 FFMA R10, R3, 1.84467440737095516160e+19, RZ ;  /* 0x5f800000030a9823 */ /* 0x000fe400000000ff */
[----:B------:R-:W-:-:S07]  /*1040*/  @!P1 VIADD R11, R11, 0x40 ;  /* 0x000000400b0b9836 */ /* 0x000fce0000000000 */
.L_x_171:
[----:B------:R-:W-:Y:S01]  /*1050*/  LEA R3, R8, 0xc0800000, 0x17 ;  /* 0xc080000008037811 */ /* 0x000fe200078eb8ff */
[----:B------:R-:W-:Y:S01]  /*1060*/  VIADD R5, R5, 0xffffff81 ;  /* 0xffffff8105057836 */ /* 0x000fe20000000000 */
[----:B------:R-:W-:Y:S03]  /*1070*/  BSSY.RECONVERGENT B2, `(.L_x_176) ;  /* 0x0000035000027945 */ /* 0x000fe60003800200 */
[----:B------:R-:W-:Y:S01]  /*1080*/  IMAD.IADD R3, R10, 0x1, -R3 ;  /* 0x000000010a037824 */ /* 0x000fe200078e0a03 */
[C---:B------:R-:W-:Y:S01]  /*1090*/  IADD3 R8, PT, PT, R5.reuse, 0x7f, -R8 ;  /* 0x0000007f05087810 */ /* 0x040fe20007ffe808 */
[----:B------:R-:W-:Y:S02]  /*10a0*/  IMAD R0, R5, -0x800000, R9 ;  /* 0xff80000005007824 */ /* 0x000fe400078e0209 */
[----:B------:R-:W0:Y:S01]  /*10b0*/  MUFU.RCP R10, R3 ;  /* 0x00000003000a7308 */ /* 0x000e220000001000 */
[----:B------:R-:W-:Y:S01]  /*10c0*/  FADD.FTZ R13, -R3, -RZ ;  /* 0x800000ff030d7221 */ /* 0x000fe20000010100 */
[----:B------:R-:W-:-:S03]  /*10d0*/  IMAD.IADD R8, R8, 0x1, R11 ;  /* 0x0000000108087824 */ /* 0x000fc600078e020b */
[----:B0-----:R-:W-:-:S04]  /*10e0*/  FFMA R15, R10, R13, 1 ;  /* 0x3f8000000a0f7423 */ /* 0x001fc8000000000d */
        /* <DEDUP_REMOVED lines=8> */
[----:B------:R-:W-:-:S04]  /*1170*/  IMAD.IADD R11, R3, 0x1, R8 ;  /* 0x00000001030b7824 */ /* 0x000fc800078e0208 */
[----:B------:R-:W-:-:S05]  /*1180*/  VIADD R3, R11, 0xffffffff ;  /* 0xffffffff0b037836 */ /* 0x000fca0000000000 */
        /* <DEDUP_REMOVED lines=10> */
[CCC-:B------:R-:W-:Y:S01]  /*1230*/  FFMA.RM R8, R12.reuse, R10.reuse, R9.reuse ;  /* 0x0000000a0c087223 */ /* 0x1c0fe20000004009 */
[C---:B------:R-:W-:Y:S02]  /*1240*/  ISETP.NE.AND P2, PT, R11.reuse, RZ, PT ;  /* 0x000000ff0b00720c */ /* 0x040fe40003f45270 */
[----:B------:R-:W-:Y:S02]  /*1250*/  ISETP.NE.AND P1, PT, R11, RZ, PT ;  /* 0x000000ff0b00720c */ /* 0x000fe40003f25270 */
[----:B------:R-:W-:Y:S01]  /*1260*/  LOP3.LUT R5, R3, 0x7fffff, RZ, 0xc0, !PT ;  /* 0x007fffff03057812 */ /* 0x000fe200078ec0ff */
[----:B------:R-:W-:Y:S01]  /*1270*/  FFMA.RP R3, R12, R10, R9 ;  /* 0x0000000a0c037223 */ /* 0x000fe20000008009 */
[----:B------:R-:W-:Y:S02]  /*1280*/  VIADD R10, R11, 0x20 ;  /* 0x000000200b0a7836 */ /* 0x000fe40000000000 */
[----:B------:R-:W-:Y:S01]  /*1290*/  LOP3.LUT R5, R5, 0x800000, RZ, 0xfc, !PT ;  /* 0x0080000005057812 */ /* 0x000fe200078efcff */
[----:B------:R-:W-:Y:S01]  /*12a0*/  IMAD.MOV R9, RZ, RZ, -R11 ;  /* 0x000000ffff097224 */ /* 0x000fe200078e0a0b */
[----:B------:R-:W-:-:S02]  /*12b0*/  FSETP.NEU.FTZ.AND P0, PT, R3, R8, PT ;  /* 0x000000080300720b */ /* 0x000fc40003f1d000 */
[----:B------:R-:W-:Y:S02]  /*12c0*/  SHF.L.U32 R10, R5, R10, RZ ;  /* 0x0000000a050a7219 */ /* 0x000fe400000006ff */
[----:B------:R-:W-:Y:S02]  /*12d0*/  SEL R8, R9, RZ, P2 ;  /* 0x000000ff09087207 */ /* 0x000fe40001000000 */
[----:B------:R-:W-:Y:S02]  /*12e0*/  ISETP.NE.AND P1, PT, R10, RZ, P1 ;  /* 0x000000ff0a00720c */ /* 0x000fe40000f25270 */
[----:B------:R-:W-:Y:S02]  /*12f0*/  SHF.R.U32.HI R8, RZ, R8, R5 ;  /* 0x00000008ff087219 */ /* 0x000fe40000011605 */
[----:B------:R-:W-:Y:S02]  /*1300*/  PLOP3.LUT P0, PT, P0, P1, PT, 0xf8, 0x8f ;  /* 0x00000000008f781c */ /* 0x000fe40000703f70 */
[----:B------:R-:W-:-:S02]  /*1310*/  SHF.R.U32.HI R10, RZ, 0x1, R8 ;  /* 0x00000001ff0a7819 */ /* 0x000fc40000011608 */
[----:B------:R-:W-:-:S04]  /*1320*/  SEL R3, RZ, 0x1, !P0 ;  /* 0x00000001ff037807 */ /* 0x000fc80004000000 */
[----:B------:R-:W-:-:S04]  /*1330*/  LOP3.LUT R3, R3, 0x1, R10, 0xf8, !PT ;  /* 0x0000000103037812 */ /* 0x000fc800078ef80a */
[----:B------:R-:W-:-:S05]  /*1340*/  LOP3.LUT R3, R3, R8, RZ, 0xc0, !PT ;  /* 0x0000000803037212 */ /* 0x000fca00078ec0ff */
[----:B------:R-:W-:-:S05]  /*1350*/  IMAD.IADD R3, R10, 0x1, R3 ;  /* 0x000000010a037824 */ /* 0x000fca00078e0203 */
[----:B------:R-:W-:Y:S01]  /*1360*/  LOP3.LUT R0, R3, R0, RZ, 0xfc, !PT ;  /* 0x0000000003007212 */ /* 0x000fe200078efcff */
[----:B------:R-:W-:Y:S06]  /*1370*/  BRA `(.L_x_179) ;  /* 0x0000000000107947 */ /* 0x000fec0003800000 */
.L_x_178:
[----:B------:R-:W-:-:S04]  /*1380*/  LOP3.LUT R0, R0, 0x80000000, RZ, 0xc0, !PT ;  /* 0x8000000000007812 */ /* 0x000fc800078ec0ff */
[----:B------:R-:W-:Y:S01]  /*1390*/  LOP3.LUT R0, R0, 0x7f800000, RZ, 0xfc, !PT ;  /* 0x7f80000000007812 */ /* 0x000fe200078efcff */
[----:B------:R-:W-:Y:S06]  /*13a0*/  BRA `(.L_x_179) ;  /* 0x0000000000047947 */ /* 0x000fec0003800000 */
.L_x_177:
[----:B------:R-:W-:-:S07]  /*13b0*/  IMAD R0, R8, 0x800000, R0 ;  /* 0x0080000008007824 */ /* 0x000fce00078e0200 */
.L_x_179:
[----:B------:R-:W-:Y:S05]  /*13c0*/  BSYNC.RECONVERGENT B2 ;  /* 0x0000000000027941 */ /* 0x000fea0003800200 */
.L_x_176:
[----:B------:R-:W-:Y:S05]  /*13d0*/  BRA `(.L_x_180) ;  /* 0x0000000000207947 */ /* 0x000fea0003800000 */
.L_x_175:
[----:B------:R-:W-:-:S04]  /*13e0*/  LOP3.LUT R0, R10, 0x80000000, R9, 0x48, !PT ;  /* 0x800000000a007812 */ /* 0x000fc800078e4809 */
[----:B------:R-:W-:Y:S01]  /*13f0*/  LOP3.LUT R0, R0, 0x7f800000, RZ, 0xfc, !PT ;  /* 0x7f80000000007812 */ /* 0x000fe200078efcff */
[----:B------:R-:W-:Y:S06]  /*1400*/  BRA `(.L_x_180) ;  /* 0x0000000000147947 */ /* 0x000fec0003800000 */
.L_x_174:
[----:B------:R-:W-:Y:S01]  /*1410*/  LOP3.LUT R0, R10, 0x80000000, R9, 0x48, !PT ;  /* 0x800000000a007812 */ /* 0x000fe200078e4809 */
[----:B------:R-:W-:Y:S06]  /*1420*/  BRA `(.L_x_180) ;  /* 0x00000000000c7947 */ /* 0x000fec0003800000 */
.L_x_173:
[----:B------:R-:W0:Y:S01]  /*1430*/  MUFU.RSQ R0, -QNAN ;  /* 0xffc0000000007908 */ /* 0x000e220000001400 */
[----:B------:R-:W-:Y:S05]  /*1440*/  BRA `(.L_x_180) ;  /* 0x0000000000047947 */ /* 0x000fea0003800000 */
.L_x_172:
[----:B------:R-:W-:-:S07]  /*1450*/  FADD.FTZ R0, R0, R3 ;  /* 0x0000000300007221 */ /* 0x000fce0000010000 */
.L_x_180:
[----:B------:R-:W-:Y:S05]  /*1460*/  BSYNC.RECONVERGENT B1 ;  /* 0x0000000000017941 */ /* 0x000fea0003800200 */
.L_x_170:
[----:B------:R-:W-:-:S04]  /*1470*/  IMAD.MOV.U32 R3, RZ, RZ, 0x0 ;  /* 0x00000000ff037424 */ /* 0x000fc800078e00ff */
[----:B0-----:R-:W-:Y:S05]  /*1480*/  RET.REL.NODEC R2 `(subDivSqrtNorm) ;  /* 0xffffffe802dc7950 */ /* 0x001fea0003c3ffff */
.L_x_181:
        /* <DEDUP_REMOVED lines=15> */
.L_x_403:


//--------------------- .text.momentumPow2        --------------------------
	.section	.text.momentumPow2,"ax",@progbits
	.align	128
        .global         momentumPow2
        .type           momentumPow2,@function
        .size           momentumPow2,(.L_x_426 - momentumPow2)
        .other          momentumPow2,@"STO_CUDA_ENTRY STV_DEFAULT"
momentumPow2:
.text.momentumPow2:
        /* <DEDUP_REMOVED lines=10> */
[----:B------:R-:W2:Y:S06]  /*00a0*/  LDCU UR6, c[0x0][0x390] ;  /* 0x00007200ff0677ac */ /* 0x000eac0008000800 */
[----:B------:R-:W3:Y:S01]  /*00b0*/  LDC.64 R2, c[0x0][0x380] ;  /* 0x0000e000ff027b82 */ /* 0x000ee20000000a00 */
[----:B0-----:R-:W-:-:S06]  /*00c0*/  IMAD.WIDE R8, R5, 0x4, R8 ;  /* 0x0000000405087825 */ /* 0x001fcc00078e0208 */
[----:B-1----:R-:W4:Y:S01]  /*00d0*/  LDG.E.CONSTANT R8, desc[UR4][R8.64] ;  /* 0x0000000408087981 */ /* 0x002f22000c1e9900 */
[----:B---3--:R-:W-:-:S05]  /*00e0*/  IMAD.WIDE R2, R5, 0x4, R2 ;  /* 0x0000000405027825 */ /* 0x008fca00078e0202 */
[----:B------:R-:W3:Y:S01]  /*00f0*/  LDG.E R0, desc[UR4][R2.64] ;  /* 0x0000000402007981 */ /* 0x000ee2000c1e1900 */
[----:B--2---:R-:W0:Y:S02]  /*0100*/  F2F.F64.F32 R4, UR6 ;  /* 0x0000000600047d10 */ /* 0x004e240008201800 */
[----:B0-----:R-:W-:-:S06]  /*0110*/  DADD R6, -R4, 1 ;  /* 0x3ff0000004067429 */ /* 0x001fcc0000000100 */
[----:B----4-:R-:W0:Y:S01]  /*0120*/  F2F.F64.F32 R10, R8 ;  /* 0x00000008000a7310 */ /* 0x010e220000201800 */
[----:B---3--:R-:W-:-:S07]  /*0130*/  FMUL R0, R0, UR6 ;  /* 0x0000000600007c20 */ /* 0x008fce0008400000 */
[----:B------:R-:W1:Y:S01]  /*0140*/  F2F.F64.F32 R4, R0 ;  /* 0x0000000000047310 */ /* 0x000e620000201800 */
[----:B0-----:R-:W-:-:S08]  /*0150*/  DMUL R6, R6, R10 ;  /* 0x0000000a06067228 */ /* 0x001fd00000000000 */
[----:B-1----:R-:W-:-:S10]  /*0160*/  DFMA R4, R10, R6, R4 ;  /* 0x000000060a04722b */ /* 0x002fd40000000004 */
[----:B------:R-:W0:Y:S02]  /*0170*/  F2F.F32.F64 R5, R4 ;  /* 0x0000000400057310 */ /* 0x000e240000301000 */
[----:B0-----:R-:W-:Y:S01]  /*0180*/  STG.E desc[UR4][R2.64], R5 ;  /* 0x0000000502007986 */ /* 0x001fe2000c101904 */
[----:B------:R-:W-:Y:S05]  /*0190*/  EXIT ;  /* 0x000000000000794d */ /* 0x000fea0003800000 */
.L_x_182:
        /* <DEDUP_REMOVED lines=14> */
.L_x_426:


//--------------------- .text.momentum            --------------------------
	.section	.text.momentum,"ax",@progbits
	.align	128
        .global         momentum
        .type           momentum,@function
        .size           momentum,(.L_x_427 - momentum)
        .other          momentum,@"STO_CUDA_ENTRY STV_DEFAULT"
momentum:
.text.momentum:
        /* <DEDUP_REMOVED lines=12> */
[----:B0-----:R-:W-:-:S05]  /*00c0*/  IMAD.WIDE R2, R5, 0x4, R2 ;  /* 0x0000000405027825 */ /* 0x001fca00078e0202 */
[----:B-1----:R-:W4:Y:S01]  /*00d0*/  LDG.E R0, desc[UR4][R2.64] ;  /* 0x0000000402007981 */ /* 0x002f22000c1e1900 */
[----:B---3--:R-:W-:-:S06]  /*00e0*/  IMAD.WIDE R6, R5, 0x4, R6 ;  /* 0x0000000405067825 */ /* 0x008fcc00078e0206 */
[----:B------:R-:W3:Y:S01]  /*00f0*/  LDG.E.CONSTANT R6, desc[UR4][R6.64] ;  /* 0x0000000406067981 */ /* 0x000ee2000c1e9900 */
[----:B--2---:R-:W0:Y:S02]  /*0100*/  F2F.F64.F32 R10, UR6 ;  /* 0x00000006000a7d10 */ /* 0x004e240008201800 */
[----:B0-----:R-:W-:Y:S01]  /*0110*/  DADD R10, -R10, 1 ;  /* 0x3ff000000a0a7429 */ /* 0x001fe20000000100 */
[----:B----4-:R-:W-:-:S05]  /*0120*/  FMUL R0, R0, UR6 ;  /* 0x0000000600007c20 */ /* 0x010fca0008400000 */
[----:B------:R-:W-:Y:S08]  /*0130*/  F2F.F64.F32 R4, R0 ;  /* 0x0000000000047310 */ /* 0x000ff00000201800 */
[----:B---3--:R-:W0:Y:S02]  /*0140*/  F2F.F64.F32 R8, R6 ;  /* 0x0000000600087310 */ /* 0x008e240000201800 */
[----:B0-----:R-:W-:-:S10]  /*0150*/  DFMA R4, R8, R10, R4 ;  /* 0x0000000a0804722b */ /* 0x001fd40000000004 */
[----:B------:R-:W0:Y:S02]  /*0160*/  F2F.F32.F64 R5, R4 ;  /* 0x0000000400057310 */ /* 0x000e240000301000 */
[----:B0-----:R-:W-:Y:S01]  /*0170*/  STG.E desc[UR4][R2.64], R5 ;  /* 0x0000000502007986 */ /* 0x001fe2000c101904 */
[----:B------:R-:W-:Y:S05]  /*0180*/  EXIT ;  /* 0x000000000000794d */ /* 0x000fea0003800000 */
.L_x_183:
        /* <DEDUP_REMOVED lines=15> */
.L_x_427:


//--------------------- .text.divide_add          --------------------------
	.section	.text.divide_add,"ax",@progbits
	.align	128
        .global         divide_add
        .type           divide_add,@function
        .size           divide_add,(.L_x_404 - divide_add)
        .other          divide_add,@"STO_CUDA_ENTRY STV_DEFAULT"
divide_add:
.text.divide_add:
[----:B------:R-:W-:Y:S08]  /*0000*/  LDC R1, c[0x0][0x37c] ;  /* 0x0000df00ff017b82 */ /* 0x000ff00000000800 */
[----:B------:R-:W0:Y:S01]  /*0010*/  LDC.64 R2, c[0x0][0x388] ;  /* 0x0000e200ff027b82 */ /* 0x000e220000000a00 */
[----:B------:R-:W0:Y:S01]  /*0020*/  LDCU.64 UR4, c[0x0][0x358] ;  /* 0x00006b00ff0477ac */ /* 0x000e220008000a00 */
[----:B------:R-:W1:Y:S01]  /*0030*/  LDCU UR6, c[0x0][0x390] ;  /* 0x00007200ff0677ac */ /* 0x000e620008000800 */
[----:B0-----:R1:W2:Y:S02]  /*0040*/  LDG.E R0, desc[UR4][R2.64] ;  /* 0x0000000402007981 */ /* 0x0012a4000c1e1900 */
[----:B-1----:R-:W-:-:S04]  /*0050*/  I2FP.F32.S32 R3, UR6 ;  /* 0x0000000600037c45 */ /* 0x002fc80008201400 */
[----:B------:R-:W0:Y:S02]  /*0060*/  MUFU.RCP R4, R3 ;  /* 0x0000000300047308 */ /* 0x000e240000001000 */
[----:B0-----:R-:W-:-:S04]  /*0070*/  FFMA R5, -R3, R4, 1 ;  /* 0x3f80000003057423 */ /* 0x001fc80000000104 */
[----:B------:R-:W-:Y:S02]  /*0080*/  FFMA R5, R4, R5, R4 ;  /* 0x0000000504057223 */ /* 0x000fe40000000004 */
[----:B--2---:R-:W0:Y:S02]  /*0090*/  FCHK P0, R0, R3 ;  /* 0x0000000300007302 */ /* 0x004e240000000000 */
[----:B------:R-:W-:-:S04]  /*00a0*/  FFMA R4, R0, R5, RZ ;  /* 0x0000000500047223 */ /* 0x000fc800000000ff */
[----:B------:R-:W-:-:S04]  /*00b0*/  FFMA R6, -R3, R4, R0 ;  /* 0x0000000403067223 */ /* 0x000fc80000000100 */
[----:B------:R-:W-:Y:S01]  /*00c0*/  FFMA R5, R5, R6, R4 ;  /* 0x0000000605057223 */ /* 0x000fe20000000004 */
[----:B0-----:R-:W-:Y:S06]  /*00d0*/  @!P0 BRA `(.L_x_184) ;  /* 0x0000000000088947 */ /* 0x001fec0003800000 */
[----:B------:R-:W-:-:S07]  /*00e0*/  MOV R2, 0x100 ;  /* 0x0000010000027802 */ /* 0x000fce0000000f00 */
[----:B------:R-:W-:Y:S05]  /*00f0*/  CALL.REL.NOINC `($__internal_4_$__cuda_sm3x_div_rn_noftz_f32_slowpath) ;  /* 0x00000000000c7944 */ /* 0x000fea0003c00000 */
.L_x_184:
[----:B------:R-:W0:Y:S02]  /*0100*/  LDC.64 R2, c[0x0][0x380] ;  /* 0x0000e000ff027b82 */ /* 0x000e240000000a00 */
[----:B0-----:R-:W-:Y:S01]  /*0110*/  REDG.E.ADD.F32.FTZ.RN.STRONG.GPU desc[UR4][R2.64], R5 ;  /* 0x00000005020079a6 */ /* 0x001fe2000c12f304 */
[----:B------:R-:W-:Y:S05]  /*0120*/  EXIT ;  /* 0x000000000000794d */ /* 0x000fea0003800000 */
        .weak           $__internal_4_$__cuda_sm3x_div_rn_noftz_f32_slowpath
        .type           $__internal_4_$__cuda_sm3x_div_rn_noftz_f32_slowpath,@function
        .size           $__internal_4_$__cuda_sm3x_div_rn_noftz_f32_slowpath,(.L_x_404 - $__internal_4_$__cuda_sm3x_div_rn_noftz_f32_slowpath)
$__internal_4_$__cuda_sm3x_div_rn_noftz_f32_slowpath:
[--C-:B------:R-:W-:Y:S01]  /*0130*/  SHF.R.U32.HI R5, RZ, 0x17, R3.reuse ;  /* 0x00000017ff057819 */ /* 0x100fe20000011603 */
[--C-:B------:R-:W-:Y:S01]  /*0140*/  IMAD.MOV.U32 R6, RZ, RZ, R0.reuse ;  /* 0x000000ffff067224 */ /* 0x100fe200078e0000 */
[----:B------:R-:W-:Y:S01]  /*0150*/  SHF.R.U32.HI R4, RZ, 0x17, R0 ;  /* 0x00000017ff047819 */ /* 0x000fe20000011600 */
[----:B------:R-:W-:Y:S01]  /*0160*/  IMAD.MOV.U32 R7, RZ, RZ, R3 ;  /* 0x000000ffff077224 */ /* 0x000fe200078e0003 */
[----:B------:R-:W-:Y:S02]  /*0170*/  LOP3.LUT R5, R5, 0xff, RZ, 0xc0, !PT ;  /* 0x000000ff05057812 */ /* 0x000fe400078ec0ff */
[----:B------:R-:W-:-:S03]  /*0180*/  LOP3.LUT R4, R4, 0xff, RZ, 0xc0, !PT ;  /* 0x000000ff04047812 */ /* 0x000fc600078ec0ff */
[----:B------:R-:W-:Y:S02]  /*0190*/  VIADD R10, R5, 0xffffffff ;  /* 0xffffffff050a7836 */ /* 0x000fe40000000000 */
[----:B------:R-:W-:-:S03]  /*01a0*/  VIADD R9, R4, 0xffffffff ;  /* 0xffffffff04097836 */ /* 0x000fc60000000000 */
[----:B------:R-:W-:-:S04]  /*01b0*/  ISETP.GT.U32.AND P0, PT, R10, 0xfd, PT ;  /* 0x000000fd0a00780c */ /* 0x000fc80003f04070 */
[----:B------:R-:W-:-:S13]  /*01c0*/  ISETP.GT.U32.OR P0, PT, R9, 0xfd, P0 ;  /* 0x000000fd0900780c */ /* 0x000fda0000704470 */
[----:B------:R-:W-:Y:S01]  /*01d0*/  @!P0 IMAD.MOV.U32 R8, RZ, RZ, RZ ;  /* 0x000000ffff088224 */ /* 0x000fe200078e00ff */
        /* <DEDUP_REMOVED lines=24> */
.L_x_185:
[----:B------:R-:W-:Y:S01]  /*0360*/  LEA R0, R5, 0xc0800000, 0x17 ;  /* 0xc080000005007811 */ /* 0x000fe200078eb8ff */
[----:B------:R-:W-:-:S04]  /*0370*/  VIADD R4, R4, 0xffffff81 ;  /* 0xffffff8104047836 */ /* 0x000fc80000000000 */
        /* <DEDUP_REMOVED lines=26> */
[-CC-:B------:R-:W-:Y:S01]  /*0520*/  FFMA.RZ R0, R10, R6.reuse, R11.reuse ;  /* 0x000000060a007223 */ /* 0x180fe2000000c00b */
[----:B------:R-:W-:Y:S02]  /*0530*/  VIADD R7, R8, 0x20 ;  /* 0x0000002008077836 */ /* 0x000fe40000000000 */
[-CC-:B------:R-:W-:Y:S01]  /*0540*/  FFMA.RM R5, R10, R6.reuse, R11.reuse ;  /* 0x000000060a057223 */ /* 0x180fe2000000400b */
[----:B------:R-:W-:Y:S02]  /*0550*/  ISETP.NE.AND P2, PT, R8, RZ, PT ;  /* 0x000000ff0800720c */ /* 0x000fe40003f45270 */
[----:B------:R-:W-:Y:S01]  /*0560*/  LOP3.LUT R4, R0, 0x7fffff, RZ, 0xc0, !PT ;  /* 0x007fffff00047812 */ /* 0x000fe200078ec0ff */
[----:B------:R-:W-:Y:S01]  /*0570*/  FFMA.RP R0, R10, R6, R11 ;  /* 0x000000060a007223 */ /* 0x000fe2000000800b */
[----:B------:R-:W-:Y:S01]  /*0580*/  IMAD.MOV R6, RZ, RZ, -R8 ;  /* 0x000000ffff067224 */ /* 0x000fe200078e0a08 */
[----:B------:R-:W-:Y:S02]  /*0590*/  ISETP.NE.AND P1, PT, R8, RZ, PT ;  /* 0x000000ff0800720c */ /* 0x000fe40003f25270 */
[----:B------:R-:W-:-:S02]  /*05a0*/  LOP3.LUT R4, R4, 0x800000, RZ, 0xfc, !PT ;  /* 0x0080000004047812 */ /* 0x000fc400078efcff */
[----:B------:R-:W-:Y:S02]  /*05b0*/  FSETP.NEU.FTZ.AND P0, PT, R0, R5, PT ;  /* 0x000000050000720b */ /* 0x000fe40003f1d000 */
[----:B------:R-:W-:Y:S02]  /*05c0*/  SHF.L.U32 R7, R4, R7, RZ ;  /* 0x0000000704077219 */ /* 0x000fe400000006ff */
[----:B------:R-:W-:Y:S02]  /*05d0*/  SEL R5, R6, RZ, P2 ;  /* 0x000000ff06057207 */ /* 0x000fe40001000000 */
[----:B------:R-:W-:Y:S02]  /*05e0*/  ISETP.NE.AND P1, PT, R7, RZ, P1 ;  /* 0x000000ff0700720c */ /* 0x000fe40000f25270 */
[----:B------:R-:W-:Y:S02]  /*05f0*/  SHF.R.U32.HI R5, RZ, R5, R4 ;  /* 0x00000005ff057219 */ /* 0x000fe40000011604 */
[----:B------:R-:W-:-:S02]  /*0600*/  PLOP3.LUT P0, PT, P0, P1, PT, 0xf8, 0x8f ;  /* 0x00000000008f781c */ /* 0x000fc40000703f70 */
[----:B------:R-:W-:Y:S02]  /*0610*/  SHF.R.U32.HI R7, RZ, 0x1, R5 ;  /* 0x00000001ff077819 */ /* 0x000fe40000011605 */
[----:B------:R-:W-:-:S04]  /*0620*/  SEL R0, RZ, 0x1, !P0 ;  /* 0x00000001ff007807 */ /* 0x000fc80004000000 */
[----:B------:R-:W-:-:S04]  /*0630*/  LOP3.LUT R0, R0, 0x1, R7, 0xf8, !PT ;  /* 0x0000000100007812 */ /* 0x000fc800078ef807 */
[----:B------:R-:W-:-:S05]  /*0640*/  LOP3.LUT R0, R0, R5, RZ, 0xc0, !PT ;  /* 0x0000000500007212 */ /* 0x000fca00078ec0ff */
[----:B------:R-:W-:-:S05]  /*0650*/  IMAD.IADD R0, R7, 0x1, R0 ;  /* 0x0000000107007824 */ /* 0x000fca00078e0200 */
[----:B------:R-:W-:Y:S01]  /*0660*/  LOP3.LUT R3, R0, R3, RZ, 0xfc, !PT ;  /* 0x0000000300037212 */ /* 0x000fe200078efcff */
[----:B------:R-:W-:Y:S06]  /*0670*/  BRA `(.L_x_192) ;  /* 0x0000000000347947 */ /* 0x000fec0003800000 */
.L_x_191:
[----:B------:R-:W-:-:S04]  /*0680*/  LOP3.LUT R3, R3, 0x80000000, RZ, 0xc0, !PT ;  /* 0x8000000003037812 */ /* 0x000fc800078ec0ff */
[----:B------:R-:W-:Y:S01]  /*0690*/  LOP3.LUT R3, R3, 0x7f800000, RZ, 0xfc, !PT ;  /* 0x7f80000003037812 */ /* 0x000fe200078efcff */
[----:B------:R-:W-:Y:S06]  /*06a0*/  BRA `(.L_x_192) ;  /* 0x0000000000287947 */ /* 0x000fec0003800000 */
.L_x_190:
[----:B------:R-:W-:Y:S01]  /*06b0*/  IMAD R3, R5, 0x800000, R3 ;  /* 0x0080000005037824 */ /* 0x000fe200078e0203 */
[----:B------:R-:W-:Y:S06]  /*06c0*/  BRA `(.L_x_192) ;  /* 0x0000000000207947 */ /* 0x000fec0003800000 */
.L_x_189:
[----:B------:R-:W-:-:S04]  /*06d0*/  LOP3.LUT R3, R7, 0x80000000, R6, 0x48, !PT ;  /* 0x8000000007037812 */ /* 0x000fc800078e4806 */
[----:B------:R-:W-:Y:S01]  /*06e0*/  LOP3.LUT R3, R3, 0x7f800000, RZ, 0xfc, !PT ;  /* 0x7f80000003037812 */ /* 0x000fe200078efcff */
[----:B------:R-:W-:Y:S06]  /*06f0*/  BRA `(.L_x_192) ;  /* 0x0000000000147947 */ /* 0x000fec0003800000 */
.L_x_188:
[----:B------:R-:W-:Y:S01]  /*0700*/  LOP3.LUT R3, R7, 0x80000000, R6, 0x48, !PT ;  /* 0x8000000007037812 */ /* 0x000fe200078e4806 */
[----:B------:R-:W-:Y:S06]  /*0710*/  BRA `(.L_x_192) ;  /* 0x00000000000c7947 */ /* 0x000fec0003800000 */
.L_x_187:
[----:B------:R-:W0:Y:S01]  /*0720*/  MUFU.RSQ R3, -QNAN ;  /* 0xffc0000000037908 */ /* 0x000e220000001400 */
[----:B------:R-:W-:Y:S05]  /*0730*/  BRA `(.L_x_192) ;  /* 0x0000000000047947 */ /* 0x000fea0003800000 */
.L_x_186:
[----:B------:R-:W-:-:S07]  /*0740*/  FADD.FTZ R3, R0, R3 ;  /* 0x0000000300037221 */ /* 0x000fce0000010000 */
.L_x_192:
[----:B0-----:R-:W-:Y:S02]  /*0750*/  IMAD.MOV.U32 R5, RZ, RZ, R3 ;  /* 0x000000ffff057224 */ /* 0x001fe400078e0003 */
[----:B------:R-:W-:-:S04]  /*0760*/  IMAD.MOV.U32 R3, RZ, RZ, 0x0 ;  /* 0x00000000ff037424 */ /* 0x000fc800078e00ff */
[----:B------:R-:W-:Y:S05]  /*0770*/  RET.REL.NODEC R2 `(divide_add) ;  /* 0xfffffff802207950 */ /* 0x000fea0003c3ffff */
.L_x_193:
        /* <DEDUP_REMOVED lines=16> */
.L_x_404:


//--------------------- .text.isnan               --------------------------
	.section	.text.isnan,"ax",@progbits
	.align	128
        .global         isnan
        .type           isnan,@function
        .size           isnan,(.L_x_429 - isnan)
        .other          isnan,@"STO_CUDA_ENTRY STV_DEFAULT"
isnan:
.text.isnan:
        /* <DEDUP_REMOVED lines=9> */
[----:B------:R-:W0:Y:S02]  /*0090*/  LDCU.64 UR4, c[0x0][0x358] ;  /* 0x00006b00ff0477ac */ /* 0x000e240008000a00 */
[----:B0-----:R-:W2:Y:S02]  /*00a0*/  LDG.E R0, desc[UR4][R2.64] ;  /* 0x0000000402007981 */ /* 0x001ea4000c1e1900 */
[----:B--2---:R-:W-:-:S13]  /*00b0*/  ISETP.NE.AND P0, PT, R0, RZ, PT ;  /* 0x000000ff0000720c */ /* 0x004fda0003f05270 */
[----:B------:R-:W-:Y:S05]  /*00c0*/  @P0 EXIT ;  /* 0x000000000000094d */ /* 0x000fea0003800000 */
[----:B------:R-:W0:Y:S02]  /*00d0*/  LDC.64 R4, c[0x0][0x380] ;  /* 0x0000e000ff047b82 */ /* 0x000e240000000a00 */
[----:B0-----:R-:W-:-:S06]  /*00e0*/  IMAD.WIDE R4, R7, 0x4, R4 ;  /* 0x0000000407047825 */ /* 0x001fcc00078e0204 */
[----:B------:R-:W2:Y:S02]  /*00f0*/  LDG.E.CONSTANT R4, desc[UR4][R4.64] ;  /* 0x0000000404047981 */ /* 0x000ea4000c1e9900 */
[----:B--2---:R-:W-:-:S13]  /*0100*/  FSETP.NAN.AND P0, PT, |R4|, |R4|, PT ;  /* 0x400000040400720b */ /* 0x004fda0003f08200 */
[----:B------:R-:W-:Y:S05]  /*0110*/  @!P0 EXIT ;  /* 0x000000000000894d */ /* 0x000fea0003800000 */
[----:B------:R-:W-:-:S05]  /*0120*/  HFMA2 R5, -RZ, RZ, 0, 5.9604644775390625e-08 ;  /* 0x00000001ff057431 */ /* 0x000fca00000001ff */
[----:B------:R-:W-:Y:S01]  /*0130*/  STG.E desc[UR4][R2.64], R5 ;  /* 0x0000000502007986 */ /* 0x000fe2000c101904 */
[----:B------:R-:W-:Y:S05]  /*0140*/  EXIT ;  /* 0x000000000000794d */ /* 0x000fea0003800000 */
.L_x_194:
        /* <DEDUP_REMOVED lines=11> */
.L_x_429:


//--------------------- .text.sum                 --------------------------
	.section	.text.sum,"ax",@progbits
	.align	128
        .global         sum
        .type           sum,@function
        .size           sum,(.L_x_430 - sum)
        .other          sum,@"STO_CUDA_ENTRY STV_DEFAULT"
sum:
.text.sum:
        /* <DEDUP_REMOVED lines=11> */
[----:B-1----:R-:W2:Y:S01]  /*00b0*/  LDG.E.CONSTANT R3, desc[UR4][R2.64] ;  /* 0x0000000402037981 */ /* 0x002ea2000c1e9900 */
[----:B------:R-:W2:Y:S03]  /*00c0*/  LDC.64 R4, c[0x0][0x388] ;  /* 0x0000e200ff047b82 */ /* 0x000ea60000000a00 */
[----:B--2---:R-:W-:Y:S01]  /*00d0*/  REDG.E.ADD.F32.FTZ.RN.STRONG.GPU desc[UR4][R4.64], R3 ;  /* 0x00000003040079a6 */ /* 0x004fe2000c12f304 */
[----:B------:R-:W-:Y:S05]  /*00e0*/  EXIT ;  /* 0x000000000000794d */ /* 0x000fea0003800000 */
.L_x_195:
        /* <DEDUP_REMOVED lines=9> */
.L_x_430:


//--------------------- .text.pow2                --------------------------
	.section	.text.pow2,"ax",@progbits
	.align	128
        .global         pow2
        .type           pow2,@function
        .size           pow2,(.L_x_431 - pow2)
        .other          pow2,@"STO_CUDA_ENTRY STV_DEFAULT"
pow2:
.text.pow2:
        /* <DEDUP_REMOVED lines=11> */
[----:B-1----:R-:W2:Y:S02]  /*00b0*/  LDG.E R0, desc[UR4][R2.64] ;  /* 0x0000000402007981 */ /* 0x002ea4000c1e1900 */
[----:B--2---:R-:W-:-:S05]  /*00c0*/  FMUL R5, R0, R0 ;  /* 0x0000000000057220 */ /* 0x004fca0000400000 */
[----:B------:R-:W-:Y:S01]  /*00d0*/  STG.E desc[UR4][R2.64], R5 ;  /* 0x0000000502007986 */ /* 0x000fe2000c101904 */
[----:B------:R-:W-:Y:S05]  /*00e0*/  EXIT ;  /* 0x000000000000794d */ /* 0x000fea0003800000 */
.L_x_196:
        /* <DEDUP_REMOVED lines=9> */
.L_x_431:


//--------------------- .text.derNorm_part_1      --------------------------
	.section	.text.derNorm_part_1,"ax",@progbits
	.align	128
        .global         derNorm_part_1
        .type           derNorm_part_1,@function
        .size           derNorm_part_1,(.L_x_406 - derNorm_part_1)
        .other          derNorm_part_1,@"STO_CUDA_ENTRY STV_DEFAULT"
derNorm_part_1:
.text.derNorm_part_1:
        /* <DEDUP_REMOVED lines=12> */
[----:B-1----:R-:W2:Y:S01]  /*00c0*/  LDG.E.CONSTANT R4, desc[UR4][R4.64] ;  /* 0x0000000404047981 */ /* 0x002ea2000c1e9900 */
[----:B------:R-:W-:Y:S01]  /*00d0*/  BSSY.RECONVERGENT B0, `(.L_x_197) ;  /* 0x000000d000007945 */ /* 0x000fe20003800200 */
[----:B--2---:R-:W-:-:S04]  /*00e0*/  FADD R0, R4, UR6 ;  /* 0x0000000604007e21 */ /* 0x004fc80008000000 */
[----:B------:R-:W-:Y:S01]  /*00f0*/  VIADD R2, R0, 0xf3000000 ;  /* 0xf300000000027836 */ /* 0x000fe20000000000 */
[----:B------:R0:W1:Y:S04]  /*0100*/  MUFU.RSQ R7, R0 ;  /* 0x0000000000077308 */ /* 0x0000680000001400 */
[----:B------:R-:W-:-:S13]  /*0110*/  ISETP.GT.U32.AND P0, PT, R2, 0x727fffff, PT ;  /* 0x727fffff0200780c */ /* 0x000fda0003f04070 */
[----:B01----:R-:W-:Y:S05]  /*0120*/  @!P0 BRA `(.L_x_198) ;  /* 0x00000000000c8947 */ /* 0x003fea0003800000 */
[----:B------:R-:W-:-:S07]  /*0130*/  MOV R8, 0x150 ;  /* 0x0000015000087802 */ /* 0x000fce0000000f00 */
[----:B------:R-:W-:Y:S05]  /*0140*/  CALL.REL.NOINC `($__internal_6_$__cuda_sm20_sqrt_rn_f32_slowpath) ;  /* 0x0000000400307944 */ /* 0x000fea0003c00000 */
[----:B------:R-:W-:Y:S05]  /*0150*/  BRA `(.L_x_199) ;  /* 0x0000000000107947 */ /* 0x000fea0003800000 */
.L_x_198:
[----:B------:R-:W-:Y:S01]  /*0160*/  FMUL.FTZ R5, R0, R7 ;  /* 0x0000000700057220 */ /* 0x000fe20000410000 */
[----:B------:R-:W-:-:S03]  /*0170*/  FMUL.FTZ R2, R7, 0.5 ;  /* 0x3f00000007027820 */ /* 0x000fc60000410000 */
[----:B------:R-:W-:-:S04]  /*0180*/  FFMA R0, -R5, R5, R0 ;  /* 0x0000000505007223 */ /* 0x000fc80000000100 */
[----:B------:R-:W-:-:S07]  /*0190*/  FFMA R2, R0, R2, R5 ;  /* 0x0000000200027223 */ /* 0x000fce0000000005 */
.L_x_199:
[----:B------:R-:W-:Y:S05]  /*01a0*/  BSYNC.RECONVERGENT B0 ;  /* 0x0000000000007941 */ /* 0x000fea0003800200 */
.L_x_197:
[----:B------:R-:W-:Y:S01]  /*01b0*/  VIADD R0, R2, 0x1800000 ;  /* 0x0180000002007836 */ /* 0x000fe20000000000 */
[----:B------:R-:W-:Y:S04]  /*01c0*/  BSSY.RECONVERGENT B0, `(.L_x_200) ;  /* 0x000000b000007945 */ /* 0x000fe80003800200 */
[----:B------:R-:W-:-:S04]  /*01d0*/  LOP3.LUT R0, R0, 0x7f800000, RZ, 0xc0, !PT ;  /* 0x7f80000000007812 */ /* 0x000fc800078ec0ff */
[----:B------:R-:W-:-:S13]  /*01e0*/  ISETP.GT.U32.AND P0, PT, R0, 0x1ffffff, PT ;  /* 0x01ffffff0000780c */ /* 0x000fda0003f04070 */
[----:B------:R-:W-:Y:S05]  /*01f0*/  @P0 BRA `(.L_x_201) ;  /* 0x00000000000c0947 */ /* 0x000fea0003800000 */
[----:B------:R-:W-:-:S07]  /*0200*/  MOV R4, 0x220 ;  /* 0x0000022000047802 */ /* 0x000fce0000000f00 */
[----:B------:R-:W-:Y:S05]  /*0210*/  CALL.REL.NOINC `($__internal_5_$__cuda_sm20_rcp_rn_f32_slowpath) ;  /* 0x0000000000287944 */ /* 0x000fea0003c00000 */
[----:B------:R-:W-:Y:S05]  /*0220*/  BRA `(.L_x_202) ;  /* 0x0000000000107947 */ /* 0x000fea0003800000 */
.L_x_201:
[----:B------:R-:W0:Y:S02]  /*0230*/  MUFU.RCP R7, R2 ;  /* 0x0000000200077308 */ /* 0x000e240000001000 */
[----:B0-----:R-:W-:-:S04]  /*0240*/  FFMA R0, R7, R2, -1 ;  /* 0xbf80000007007423 */ /* 0x001fc80000000002 */
[----:B------:R-:W-:-:S04]  /*0250*/  FADD.FTZ R0, -R0, -RZ ;  /* 0x800000ff00007221 */ /* 0x000fc80000010100 */
[----:B------:R-:W-:-:S07]  /*0260*/  FFMA R7, R7, R0, R7 ;  /* 0x0000000007077223 */ /* 0x000fce0000000007 */
.L_x_202:
[----:B------:R-:W-:Y:S05]  /*0270*/  BSYNC.RECONVERGENT B0 ;  /* 0x0000000000007941 */ /* 0x000fea0003800200 */
.L_x_200:
[----:B------:R-:W0:Y:S02]  /*0280*/  LDC.64 R4, c[0x0][0x390] ;  /* 0x0000e400ff047b82 */ /* 0x000e240000000a00 */
[----:B0-----:R-:W-:-:S05]  /*0290*/  IMAD.WIDE R2, R3, 0x4, R4 ;  /* 0x0000000403027825 */ /* 0x001fca00078e0204 */
[----:B------:R-:W-:Y:S01]  /*02a0*/  STG.E desc[UR4][R2.64], R7 ;  /* 0x0000000702007986 */ /* 0x000fe2000c101904 */
[----:B------:R-:W-:Y:S05]  /*02b0*/  EXIT ;  /* 0x000000000000794d */ /* 0x000fea0003800000 */
        .weak           $__internal_5_$__cuda_sm20_rcp_rn_f32_slowpath
        .type           $__internal_5_$__cuda_sm20_rcp_rn_f32_slowpath,@function
        .size           $__internal_5_$__cuda_sm20_rcp_rn_f32_slowpath,($__internal_6_$__cuda_sm20_sqrt_rn_f32_slowpath - $__internal_5_$__cuda_sm20_rcp_rn_f32_slowpath)
$__internal_5_$__cuda_sm20_rcp_rn_f32_slowpath:
[----:B------:R-:W-:Y:S01]  /*02c0*/  SHF.L.U32 R0, R2, 0x1, RZ ;  /* 0x0000000102007819 */ /* 0x000fe200000006ff */
[----:B------:R-:W-:Y:S03]  /*02d0*/  BSSY.RECONVERGENT B1, `(.L_x_203) ;  /* 0x0000030000017945 */ /* 0x000fe60003800200 */
[----:B------:R-:W-:-:S04]  /*02e0*/  SHF.R.U32.HI R9, RZ, 0x18, R0 ;  /* 0x00000018ff097819 */ /* 0x000fc80000011600 */
[----:B------:R-:W-:-:S13]  /*02f0*/  ISETP.NE.U32.AND P0, PT, R9, RZ, PT ;  /* 0x000000ff0900720c */ /* 0x000fda0003f05070 */
[----:B------:R-:W-:Y:S05]  /*0300*/  @P0 BRA `(.L_x_204) ;  /* 0x0000000000280947 */ /* 0x000fea0003800000 */
[----:B------:R-:W-:-:S05]  /*0310*/  IMAD.SHL.U32 R0, R2, 0x2, RZ ;  /* 0x0000000202007824 */ /* 0x000fca00078e00ff */
[----:B------:R-:W-:-:S13]  /*0320*/  ISETP.NE.AND P0, PT, R0, RZ, PT ;  /* 0x000000ff0000720c */ /* 0x000fda0003f05270 */
[----:B------:R-:W-:Y:S01]  /*0330*/  @P0 FFMA R6, R2, 1.84467440737095516160e+19, RZ ;  /* 0x5f80000002060823 */ /* 0x000fe200000000ff */
[----:B------:R-:W-:Y:S08]  /*0340*/  @!P0 MUFU.RCP R5, R2 ;  /* 0x0000000200058308 */ /* 0x000ff00000001000 */
[----:B------:R-:W0:Y:S02]  /*0350*/  @P0 MUFU.RCP R7, R6 ;  /* 0x0000000600070308 */ /* 0x000e240000001000 */
[----:B0-----:R-:W-:-:S04]  /*0360*/  @P0 FFMA R0, R6, R7, -1 ;  /* 0xbf80000006000423 */ /* 0x001fc80000000007 */
[----:B------:R-:W-:-:S04]  /*0370*/  @P0 FADD.FTZ R0, -R0, -RZ ;  /* 0x800000ff00000221 */ /* 0x000fc80000010100 */
[----:B------:R-:W-:-:S04]  /*0380*/  @P0 FFMA R0, R7, R0, R7 ;  /* 0x0000000007000223 */ /* 0x000fc80000000007 */
[----:B------:R-:W-:Y:S01]  /*0390*/  @P0 FFMA R5, R0, 1.84467440737095516160e+19, RZ ;  /* 0x5f80000000050823 */ /* 0x000fe200000000ff */
[----:B------:R-:W-:Y:S06]  /*03a0*/  BRA `(.L_x_205) ;  /* 0x0000000000887947 */ /* 0x000fec0003800000 */
.L_x_204:
[----:B------:R-:W-:-:S05]  /*03b0*/  VIADD R11, R9, 0xffffff03 ;  /* 0xffffff03090b7836 */ /* 0x000fca0000000000 */
[----:B------:R-:W-:-:S13]  /*03c0*/  ISETP.GT.U32.AND P0, PT, R11, 0x1, PT ;  /* 0x000000010b00780c */ /* 0x000fda0003f04070 */
[----:B------:R-:W-:Y:S05]  /*03d0*/  @P0 BRA `(.L_x_206) ;  /* 0x0000000000780947 */ /* 0x000fea0003800000 */
[----:B------:R-:W-:Y:S01]  /*03e0*/  LOP3.LUT R0, R2, 0x7fffff, RZ, 0xc0, !PT ;  /* 0x007fffff02007812 */ /* 0x000fe200078ec0ff */
[----:B------:R-:W-:-:S03]  /*03f0*/  HFMA2 R8, -RZ, RZ, 0, 1.78813934326171875e-07 ;  /* 0x00000003ff087431 */ /* 0x000fc600000001ff */
[----:B------:R-:W-:-:S04]  /*0400*/  LOP3.LUT R0, R0, 0x3f800000, RZ, 0xfc, !PT ;  /* 0x3f80000000007812 */ /* 0x000fc800078efcff */
[----:B------:R-:W0:Y:S01]  /*0410*/  MUFU.RCP R5, R0 ;  /* 0x0000000000057308 */ /* 0x000e220000001000 */
[----:B------:R-:W-:Y:S01]  /*0420*/  SHF.L.U32 R8, R8, R11, RZ ;  /* 0x0000000b08087219 */ /* 0x000fe200000006ff */
[----:B0-----:R-:W-:-:S04]  /*0430*/  FFMA R6, R0, R5, -1 ;  /* 0xbf80000000067423 */ /* 0x001fc80000000005 */
[----:B------:R-:W-:-:S04]  /*0440*/  FADD.FTZ R6, -R6, -RZ ;  /* 0x800000ff06067221 */ /* 0x000fc80000010100 */
[CCC-:B------:R-:W-:Y:S01]  /*0450*/  FFMA.RM R7, R5.reuse, R6.reuse, R5.reuse ;  /* 0x0000000605077223 */ /* 0x1c0fe20000004005 */
[----:B------:R-:W-:-:S04]  /*0460*/  FFMA.RP R6, R5, R6, R5 ;  /* 0x0000000605067223 */ /* 0x000fc80000008005 */
[C---:B------:R-:W-:Y:S02]  /*0470*/  LOP3.LUT R5, R7.reuse, 0x7fffff, RZ, 0xc0, !PT ;  /* 0x007fffff07057812 */ /* 0x040fe400078ec0ff */
[----:B------:R-:W-:Y:S02]  /*0480*/  FSETP.NEU.FTZ.AND P0, PT, R7, R6, PT ;  /* 0x000000060700720b */ /* 0x000fe40003f1d000 */
[----:B------:R-:W-:Y:S02]  /*0490*/  LOP3.LUT R5, R5, 0x800000, RZ, 0xfc, !PT ;  /* 0x0080000005057812 */ /* 0x000fe400078efcff */
[----:B------:R-:W-:Y:S02]  /*04a0*/  SEL R6, RZ, 0xffffffff, !P0 ;  /* 0xffffffffff067807 */ /* 0x000fe40004000000 */
[----:B------:R-:W-:-:S03]  /*04b0*/  LOP3.LUT R8, R8, R5, RZ, 0xc0, !PT ;  /* 0x0000000508087212 */ /* 0x000fc600078ec0ff */
[----:B------:R-:W-:Y:S01]  /*04c0*/  IMAD.MOV R6, RZ, RZ, -R6 ;  /* 0x000000ffff067224 */ /* 0x000fe200078e0a06 */
[----:B------:R-:W-:-:S04]  /*04d0*/  SHF.R.U32.HI R8, RZ, R11, R8 ;  /* 0x0000000bff087219 */ /* 0x000fc80000011608 */
[----:B------:R-:W-:Y:S02]  /*04e0*/  LOP3.LUT P1, RZ, R6, R11, R5, 0xf8, !PT ;  /* 0x0000000b06ff7212 */ /* 0x000fe4000782f805 */
[C---:B------:R-:W-:Y:S02]  /*04f0*/  LOP3.LUT P0, RZ, R8.reuse, 0x1, RZ, 0xc0, !PT ;  /* 0x0000000108ff7812 */ /* 0x040fe4000780c0ff */
[----:B------:R-:W-:-:S04]  /*0500*/  LOP3.LUT P2, RZ, R8, 0x2, RZ, 0xc0, !PT ;  /* 0x0000000208ff7812 */ /* 0x000fc8000784c0ff */
[----:B------:R-:W-:Y:S02]  /*0510*/  PLOP3.LUT P0, PT, P0, P1, P2, 0xe0, 0x0 ;  /* 0x000000000000781c */ /* 0x000fe40000703c20 */
[----:B------:R-:W-:Y:S02]  /*0520*/  LOP3.LUT P1, RZ, R2, 0x7fffff, RZ, 0xc0, !PT ;  /* 0x007fffff02ff7812 */ /* 0x000fe4000782c0ff */
[----:B------:R-:W-:-:S04]  /*0530*/  SEL R0, RZ, 0x1, !P0 ;  /* 0x00000001ff007807 */ /* 0x000fc80004000000 */
[----:B------:R-:W-:-:S04]  /*0540*/  IADD3 R0, PT, PT, -R0, RZ, RZ ;  /* 0x000000ff00007210 */ /* 0x000fc80007ffe1ff */
[----:B------:R-:W-:Y:S01]  /*0550*/  ISETP.GE.AND P0, PT, R0, RZ, PT ;  /* 0x000000ff0000720c */ /* 0x000fe20003f06270 */
[----:B------:R-:W-:-:S05]  /*0560*/  VIADD R0, R9, 0xffffff04 ;  /* 0xffffff0409007836 */ /* 0x000fca0000000000 */
[----:B------:R-:W-:-:S07]  /*0570*/  SHF.R.U32.HI R5, RZ, R0, R5 ;  /* 0x00000000ff057219 */ /* 0x000fce0000011605 */
[----:B------:R-:W-:-:S05]  /*0580*/  @!P0 IADD3 R5, PT, PT, R5, 0x1, RZ ;  /* 0x0000000105058810 */ /* 0x000fca0007ffe0ff */
[----:B------:R-:W-:-:S05]  /*0590*/  @!P1 IMAD.SHL.U32 R5, R5, 0x2, RZ ;  /* 0x0000000205059824 */ /* 0x000fca00078e00ff */
[----:B------:R-:W-:Y:S01]  /*05a0*/  LOP3.LUT R5, R5, 0x80000000, R2, 0xf8, !PT ;  /* 0x8000000005057812 */ /* 0x000fe200078ef802 */
[----:B------:R-:W-:Y:S06]  /*05b0*/  BRA `(.L_x_205) ;  /* 0x0000000000047947 */ /* 0x000fec0003800000 */
.L_x_206:
[----:B------:R0:W1:Y:S02]  /*05c0*/  MUFU.RCP R5, R2 ;  /* 0x0000000200057308 */ /* 0x0000640000001000 */
.L_x_205:
[----:B------:R-:W-:Y:S05]  /*05d0*/  BSYNC.RECONVERGENT B1 ;  /* 0x0000000000017941 */ /* 0x000fea0003800200 */
.L_x_203:
[----:B-1----:R-:W-:Y:S01]  /*05e0*/  MOV R7, R5 ;  /* 0x0000000500077202 */ /* 0x002fe20000000f00 */
[----:B------:R-:W-:-:S04]  /*05f0*/  IMAD.MOV.U32 R5, RZ, RZ, 0x0 ;  /* 0x00000000ff057424 */ /* 0x000fc800078e00ff */
[----:B0-----:R-:W-:Y:S05]  /*0600*/  RET.REL.NODEC R4 `(derNorm_part_1) ;  /* 0xfffffff8047c7950 */ /* 0x001fea0003c3ffff */
        .weak           $__internal_6_$__cuda_sm20_sqrt_rn_f32_slowpath
        .type           $__internal_6_$__cuda_sm20_sqrt_rn_f32_slowpath,@function
        .size           $__internal_6_$__cuda_sm20_sqrt_rn_f32_slowpath,(.L_x_406 - $__internal_6_$__cuda_sm20_sqrt_rn_f32_slowpath)
$__internal_6_$__cuda_sm20_sqrt_rn_f32_slowpath:
[----:B------:R-:W-:-:S13]  /*0610*/  LOP3.LUT P0, RZ, R0, 0x7fffffff, RZ, 0xc0, !PT ;  /* 0x7fffffff00ff7812 */ /* 0x000fda000780c0ff */
[----:B------:R-:W-:Y:S01]  /*0620*/  @!P0 MOV R2, R0 ;  /* 0x0000000000028202 */ /* 0x000fe20000000f00 */
        /* <DEDUP_REMOVED lines=11> */
[----:B------:R-:W-:-:S03]  /*06e0*/  @P0 FMUL.FTZ R5, R5, 0.5 ;  /* 0x3f00000005050820 */ /* 0x000fc60000410000 */
[----:B------:R-:W-:-:S04]  /*06f0*/  @P0 FADD.FTZ R2, -R7, -RZ ;  /* 0x800000ff07020221 */ /* 0x000fc80000010100 */
[----:B------:R-:W-:Y:S01]  /*0700*/  @P0 FFMA R6, R7, R2, R4 ;  /* 0x0000000207060223 */ /* 0x000fe20000000004 */
[----:B------:R-:W-:-:S03]  /*0710*/  @!P0 MOV R2, R0 ;  /* 0x0000000000028202 */ /* 0x000fc60000000f00 */
[----:B------:R-:W-:-:S04]  /*0720*/  @P0 FFMA R5, R6, R5, R7 ;  /* 0x0000000506050223 */ /* 0x000fc80000000007 */
[----:B------:R-:W-:-:S07]  /*0730*/  @P0 FMUL.FTZ R2, R5, 2.3283064365386962891e-10 ;  /* 0x2f80000005020820 */ /* 0x000fce0000410000 */
.L_x_207:
[----:B------:R-:W-:Y:S02]  /*0740*/  HFMA2 R5, -RZ, RZ, 0, 0 ;  /* 0x00000000ff057431 */ /* 0x000fe400000001ff */
[----:B------:R-:W-:-:S04]  /*0750*/  IMAD.MOV.U32 R4, RZ, RZ, R8 ;  /* 0x000000ffff047224 */ /* 0x000fc800078e0008 */
[----:B------:R-:W-:Y:S05]  /*0760*/  RET.REL.NODEC R4 `(derNorm_part_1) ;  /* 0xfffffff804247950 */ /* 0x000fea0003c3ffff */
.L_x_208:
        /* <DEDUP_REMOVED lines=9> */
.L_x_406:


//--------------------- .text.derMean_part_3      --------------------------
	.section	.text.derMean_part_3,"ax",@progbits
	.align	128
        .global         derMean_part_3
        .type           derMean_part_3,@function
        .size           derMean_part_3,(.L_x_407 - derMean_part_3)
        .other          derMean_part_3,@"STO_CUDA_ENTRY STV_DEFAULT"
derMean_part_3:
.text.derMean_part_3:
        /* <DEDUP_REMOVED lines=11> */
[----:B------:R-:W3:Y:S08]  /*00b0*/  LDC.64 R10, c[0x0][0x390] ;  /* 0x0000e400ff0a7b82 */ /* 0x000ef00000000a00 */
[----:B------:R-:W4:Y:S01]  /*00c0*/  LDC.64 R4, c[0x0][0x3a0] ;  /* 0x0000e800ff047b82 */ /* 0x000f220000000a00 */
[----:B0-----:R-:W-:-:S07]  /*00d0*/  IMAD.WIDE R6, R9, 0x4, R6 ;  /* 0x0000000409067825 */ /* 0x001fce00078e0206 */
[----:B------:R-:W0:Y:S01]  /*00e0*/  LDC.64 R2, c[0x0][0x380] ;  /* 0x0000e000ff027b82 */ /* 0x000e220000000a00 */
[----:B-1----:R1:W2:Y:S01]  /*00f0*/  LDG.E.CONSTANT R12, desc[UR4][R6.64] ;  /* 0x00000004060c7981 */ /* 0x0022a2000c1e9900 */
[----:B---3--:R-:W-:-:S05]  /*0100*/  IMAD.WIDE R10, R9, 0x4, R10 ;  /* 0x00000004090a7825 */ /* 0x008fca00078e020a */
[----:B------:R3:W3:Y:S01]  /*0110*/  LDG.E.CONSTANT R16, desc[UR4][R10.64] ;  /* 0x000000040a107981 */ /* 0x0006e2000c1e9900 */
[----:B----4-:R-:W-:-:S05]  /*0120*/  IMAD.WIDE R4, R9, 0x4, R4 ;  /* 0x0000000409047825 */ /* 0x010fca00078e0204 */
[----:B------:R-:W5:Y:S01]  /*0130*/  LDG.E R0, desc[UR4][R4.64] ;  /* 0x0000000404007981 */ /* 0x000f62000c1e1900 */
[----:B0-----:R-:W-:Y:S02]  /*0140*/  IMAD.WIDE R2, R9, 0x4, R2 ;  /* 0x0000000409027825 */ /* 0x001fe400078e0202 */
[----:B--2---:R-:W0:Y:S02]  /*0150*/  I2F.F64 R8, UR6 ;  /* 0x0000000600087d12 */ /* 0x004e240008201c00 */
[----:B------:R-:W-:Y:S01]  /*0160*/  IMAD.MOV.U32 R14, RZ, RZ, 0x1 ;  /* 0x00000001ff0e7424 */ /* 0x000fe200078e00ff */
[----:B------:R2:W5:Y:S05]  /*0170*/  LDG.E.CONSTANT R13, desc[UR4][R2.64] ;  /* 0x00000004020d7981 */ /* 0x00056a000c1e9900 */
[----:B0-----:R-:W1:Y:S02]  /*0180*/  MUFU.RCP64H R15, R9 ;  /* 0x00000009000f7308 */ /* 0x001e640000001800 */
[----:B-1----:R-:W-:-:S08]  /*0190*/  DFMA R6, -R8, R14, 1 ;  /* 0x3ff000000806742b */ /* 0x002fd0000000010e */
[----:B---3--:R-:W-:-:S08]  /*01a0*/  DFMA R10, R6, R6, R6 ;  /* 0x00000006060a722b */ /* 0x008fd00000000006 */
[----:B------:R-:W-:-:S08]  /*01b0*/  DFMA R14, R14, R10, R14 ;  /* 0x0000000a0e0e722b */ /* 0x000fd0000000000e */
[----:B--2---:R-:W-:-:S08]  /*01c0*/  DFMA R2, -R8, R14, 1 ;  /* 0x3ff000000802742b */ /* 0x004fd0000000010e */
[----:B------:R-:W-:Y:S01]  /*01d0*/  DFMA R2, R14, R2, R14 ;  /* 0x000000020e02722b */ /* 0x000fe2000000000e */
[----:B------:R-:W-:Y:S01]  /*01e0*/  BSSY.RECONVERGENT B0, `(.L_x_209) ;  /* 0x0000010000007945 */ /* 0x000fe20003800200 */
[----:B------:R-:W0:Y:S08]  /*01f0*/  F2F.F64.F32 R6, R12 ;  /* 0x0000000c00067310 */ /* 0x000e300000201800 */
[----:B------:R-:W1:Y:S01]  /*0200*/  F2F.F64.F32 R10, R16 ;  /* 0x00000010000a7310 */ /* 0x000e620000201800 */
[----:B0-----:R-:W-:-:S08]  /*0210*/  DMUL R6, R6, -2 ;  /* 0xc000000006067828 */ /* 0x001fd00000000000 */
[----:B-1----:R-:W-:-:S08]  /*0220*/  DMUL R6, R6, R10 ;  /* 0x0000000a06067228 */ /* 0x002fd00000000000 */
[----:B------:R-:W-:-:S08]  /*0230*/  DMUL R10, R6, R2 ;  /* 0x00000002060a7228 */ /* 0x000fd00000000000 */
[----:B------:R-:W-:-:S08]  /*0240*/  DFMA R14, -R8, R10, R6 ;  /* 0x0000000a080e722b */ /* 0x000fd00000000106 */
[----:B------:R-:W-:Y:S01]  /*0250*/  DFMA R2, R2, R14, R10 ;  /* 0x0000000e0202722b */ /* 0x000fe2000000000a */
[----:B------:R-:W-:-:S09]  /*0260*/  FSETP.GEU.AND P1, PT, |R7|, 6.5827683646048100446e-37, PT ;  /* 0x036000000700780b */ /* 0x000fd20003f2e200 */
[----:B------:R-:W-:-:S05]  /*0270*/  FFMA R10, RZ, R9, R3 ;  /* 0x00000009ff0a7223 */ /* 0x000fca0000000003 */
[----:B------:R-:W-:-:S13]  /*0280*/  FSETP.GT.AND P0, PT, |R10|, 1.469367938527859385e-39, PT ;  /* 0x001000000a00780b */ /* 0x000fda0003f04200 */
[----:B------:R-:W-:Y:S05]  /*0290*/  @P0 BRA P1, `(.L_x_210) ;  /* 0x0000000000100947 */ /* 0x000fea0000800000 */
[----:B------:R-:W-:-:S07]  /*02a0*/  MOV R12, 0x2c0 ;  /* 0x000002c0000c7802 */ /* 0x000fce0000000f00 */
[----:B-----5:R-:W-:Y:S05]  /*02b0*/  CALL.REL.NOINC `($__internal_7_$__cuda_sm20_div_rn_f64_full) ;  /* 0x00000000001c7944 */ /* 0x020fea0003c00000 */
[----:B------:R-:W-:Y:S02]  /*02c0*/  IMAD.MOV.U32 R2, RZ, RZ, R14 ;  /* 0x000000ffff027224 */ /* 0x000fe400078e000e */
[----:B------:R-:W-:-:S07]  /*02d0*/  IMAD.MOV.U32 R3, RZ, RZ, R15 ;  /* 0x000000ffff037224 */ /* 0x000fce00078e000f */
.L_x_210:
[----:B------:R-:W-:Y:S05]  /*02e0*/  BSYNC.RECONVERGENT B0 ;  /* 0x0000000000007941 */ /* 0x000fea0003800200 */
.L_x_209:
[----:B------:R-:W0:Y:S02]  /*02f0*/  F2F.F32.F64 R3, R2 ;  /* 0x0000000200037310 */ /* 0x000e240000301000 */
[----:B0----5:R-:W-:-:S05]  /*0300*/  FFMA R13, R0, R13, R3 ;  /* 0x0000000d000d7223 */ /* 0x021fca0000000003 */
[----:B------:R-:W-:Y:S01]  /*0310*/  STG.E desc[UR4][R4.64], R13 ;  /* 0x0000000d04007986 */ /* 0x000fe2000c101904 */
[----:B------:R-:W-:Y:S05]  /*0320*/  EXIT ;  /* 0x000000000000794d */ /* 0x000fea0003800000 */
        .weak           $__internal_7_$__cuda_sm20_div_rn_f64_full
        .type           $__internal_7_$__cuda_sm20_div_rn_f64_full,@function
        .size           $__internal_7_$__cuda_sm20_div_rn_f64_full,(.L_x_407 - $__internal_7_$__cuda_sm20_div_rn_f64_full)
$__internal_7_$__cuda_sm20_div_rn_f64_full:
[C---:B------:R-:W-:Y:S01]  /*0330*/  FSETP.GEU.AND P0, PT, |R9|.reuse, 1.469367938527859385e-39, PT ;  /* 0x001000000900780b */ /* 0x040fe20003f0e200 */
[----:B------:R-:W-:Y:S01]  /*0340*/  IMAD.MOV.U32 R10, RZ, RZ, 0x1 ;  /* 0x00000001ff0a7424 */ /* 0x000fe200078e00ff */
[----:B------:R-:W-:Y:S01]  /*0350*/  LOP3.LUT R2, R9, 0x800fffff, RZ, 0xc0, !PT ;  /* 0x800fffff09027812 */ /* 0x000fe200078ec0ff */
[----:B------:R-:W-:Y:S01]  /*0360*/  BSSY.RECONVERGENT B1, `(.L_x_211) ;  /* 0x0000055000017945 */ /* 0x000fe20003800200 */
[C---:B------:R-:W-:Y:S02]  /*0370*/  FSETP.GEU.AND P2, PT, |R7|.reuse, 1.469367938527859385e-39, PT ;  /* 0x001000000700780b */ /* 0x040fe40003f4e200 */
[----:B------:R-:W-:Y:S01]  /*0380*/  LOP3.LUT R3, R2, 0x3ff00000, RZ, 0xfc, !PT ;  /* 0x3ff0000002037812 */ /* 0x000fe200078efcff */
[----:B------:R-:W-:Y:S01]  /*0390*/  IMAD.MOV.U32 R2, RZ, RZ, R8 ;  /* 0x000000ffff027224 */ /* 0x000fe200078e0008 */
[----:B------:R-:W-:Y:S02]  /*03a0*/  LOP3.LUT R14, R7, 0x7ff00000, RZ, 0xc0, !PT ;  /* 0x7ff00000070e7812 */ /* 0x000fe400078ec0ff */
[----:B------:R-:W-:-:S03]  /*03b0*/  LOP3.LUT R21, R9, 0x7ff00000, RZ, 0xc0, !PT ;  /* 0x7ff0000009157812 */ /* 0x000fc600078ec0ff */
[----:B------:R-:W-:Y:S01]  /*03c0*/  @!P0 DMUL R2, R8, 8.98846567431157953865e+307 ;  /* 0x7fe0000008028828 */ /* 0x000fe20000000000 */
[----:B------:R-:W-:-:S03]  /*03d0*/  ISETP.GE.U32.AND P1, PT, R14, R21, PT ;  /* 0x000000150e00720c */ /* 0x000fc60003f26070 */
[----:B------:R-:W-:Y:S02]  /*03e0*/  @!P2 LOP3.LUT R15, R9, 0x7ff00000, RZ, 0xc0, !PT ;  /* 0x7ff00000090fa812 */ /* 0x000fe400078ec0ff */
[----:B------:R-:W0:Y:S02]  /*03f0*/  MUFU.RCP64H R11, R3 ;  /* 0x00000003000b7308 */ /* 0x000e240000001800 */
[----:B------:R-:W-:Y:S01]  /*0400*/  @!P2 ISETP.GE.U32.AND P3, PT, R14, R15, PT ;  /* 0x0000000f0e00a20c */ /* 0x000fe20003f66070 */
[----:B------:R-:W-:-:S05]  /*0410*/  IMAD.MOV.U32 R15, RZ, RZ, 0x1ca00000 ;  /* 0x1ca00000ff0f7424 */ /* 0x000fca00078e00ff */
[----:B------:R-:W-:-:S04]  /*0420*/  @!P2 SEL R19, R15, 0x63400000, !P3 ;  /* 0x634000000f13a807 */ /* 0x000fc80005800000 */
[----:B------:R-:W-:-:S04]  /*0430*/  @!P2 LOP3.LUT R22, R19, 0x80000000, R7, 0xf8, !PT ;  /* 0x800000001316a812 */ /* 0x000fc800078ef807 */
[----:B------:R-:W-:Y:S01]  /*0440*/  @!P2 LOP3.LUT R23, R22, 0x100000, RZ, 0xfc, !PT ;  /* 0x001000001617a812 */ /* 0x000fe200078efcff */
[----:B0-----:R-:W-:Y:S01]  /*0450*/  DFMA R16, R10, -R2, 1 ;  /* 0x3ff000000a10742b */ /* 0x001fe20000000802 */
[----:B------:R-:W-:-:S07]  /*0460*/  @!P2 IMAD.MOV.U32 R22, RZ, RZ, RZ ;  /* 0x000000ffff16a224 */ /* 0x000fce00078e00ff */
[----:B------:R-:W-:-:S08]  /*0470*/  DFMA R16, R16, R16, R16 ;  /* 0x000000101010722b */ /* 0x000fd00000000010 */
[----:B------:R-:W-:Y:S01]  /*0480*/  DFMA R16, R10, R16, R10 ;  /* 0x000000100a10722b */ /* 0x000fe2000000000a */
[----:B------:R-:W-:Y:S01]  /*0490*/  SEL R11, R15, 0x63400000, !P1 ;  /* 0x634000000f0b7807 */ /* 0x000fe20004800000 */
[----:B------:R-:W-:-:S03]  /*04a0*/  IMAD.MOV.U32 R10, RZ, RZ, R6 ;  /* 0x000000ffff0a7224 */ /* 0x000fc600078e0006 */
[----:B------:R-:W-:-:S03]  /*04b0*/  LOP3.LUT R11, R11, 0x800fffff, R7, 0xf8, !PT ;  /* 0x800fffff0b0b7812 */ /* 0x000fc600078ef807 */
[----:B------:R-:W-:-:S03]  /*04c0*/  DFMA R18, R16, -R2, 1 ;  /* 0x3ff000001012742b */ /* 0x000fc60000000802 */
[----:B------:R-:W-:Y:S01]  /*04d0*/  @!P2 DFMA R10, R10, 2, -R22 ;  /* 0x400000000a0aa82b */ /* 0x000fe20000000816 */
[----:B------:R-:W-:-:S04]  /*04e0*/  IMAD.MOV.U32 R22, RZ, RZ, R14 ;  /* 0x000000ffff167224 */ /* 0x000fc800078e000e */
[----:B------:R-:W-:Y:S01]  /*04f0*/  DFMA R16, R16, R18, R16 ;  /* 0x000000121010722b */ /* 0x000fe20000000010 */
[----:B------:R-:W-:Y:S01]  /*0500*/  IMAD.MOV.U32 R23, RZ, RZ, R21 ;  /* 0x000000ffff177224 */ /* 0x000fe200078e0015 */
[----:B------:R-:W-:-:S03]  /*0510*/  @!P0 LOP3.LUT R23, R3, 0x7ff00000, RZ, 0xc0, !PT ;  /* 0x7ff0000003178812 */ /* 0x000fc600078ec0ff */
[----:B------:R-:W-:Y:S02]  /*0520*/  @!P2 LOP3.LUT R22, R11, 0x7ff00000, RZ, 0xc0, !PT ;  /* 0x7ff000000b16a812 */ /* 0x000fe400078ec0ff */
[----:B------:R-:W-:Y:S01]  /*0530*/  VIADD R25, R23, 0xffffffff ;  /* 0xffffffff17197836 */ /* 0x000fe20000000000 */
[----:B------:R-:W-:Y:S02]  /*0540*/  DMUL R18, R16, R10 ;  /* 0x0000000a10127228 */ /* 0x000fe40000000000 */
[----:B------:R-:W-:-:S05]  /*0550*/  VIADD R24, R22, 0xffffffff ;  /* 0xffffffff16187836 */ /* 0x000fca0000000000 */
[----:B------:R-:W-:Y:S01]  /*0560*/  ISETP.GT.U32.AND P0, PT, R24, 0x7feffffe, PT ;  /* 0x7feffffe1800780c */ /* 0x000fe20003f04070 */
[----:B------:R-:W-:-:S03]  /*0570*/  DFMA R20, R18, -R2, R10 ;  /* 0x800000021214722b */ /* 0x000fc6000000000a */
[----:B------:R-:W-:-:S05]  /*0580*/  ISETP.GT.U32.OR P0, PT, R25, 0x7feffffe, P0 ;  /* 0x7feffffe1900780c */ /* 0x000fca0000704470 */
[----:B------:R-:W-:-:S08]  /*0590*/  DFMA R16, R16, R20, R18 ;  /* 0x000000141010722b */ /* 0x000fd00000000012 */
        /* <DEDUP_REMOVED lines=28> */
.L_x_212:
        /* <DEDUP_REMOVED lines=13> */
[----:B------:R-:W-:Y:S02]  /*0830*/  @P0 IMAD.MOV.U32 R14, RZ, RZ, RZ ;  /* 0x000000ffff0e0224 */ /* 0x000fe400078e00ff */
[----:B------:R-:W-:Y:S01]  /*0840*/  @P0 IMAD.MOV.U32 R15, RZ, RZ, R2 ;  /* 0x000000ffff0f0224 */ /* 0x000fe200078e0002 */
[----:B------:R-:W-:Y:S06]  /*0850*/  BRA `(.L_x_213) ;  /* 0x0000000000147947 */ /* 0x000fec0003800000 */
.L_x_215:
[----:B------:R-:W-:Y:S01]  /*0860*/  LOP3.LUT R15, R9, 0x80000, RZ, 0xfc, !PT ;  /* 0x00080000090f7812 */ /* 0x000fe200078efcff */
[----:B------:R-:W-:Y:S01]  /*0870*/  IMAD.MOV.U32 R14, RZ, RZ, R8 ;  /* 0x000000ffff0e7224 */ /* 0x000fe200078e0008 */
[----:B------:R-:W-:Y:S06]  /*0880*/  BRA `(.L_x_213) ;  /* 0x0000000000087947 */ /* 0x000fec0003800000 */
.L_x_214:
[----:B------:R-:W-:Y:S01]  /*0890*/  LOP3.LUT R15, R7, 0x80000, RZ, 0xfc, !PT ;  /* 0x00080000070f7812 */ /* 0x000fe200078efcff */
[----:B------:R-:W-:-:S07]  /*08a0*/  IMAD.MOV.U32 R14, RZ, RZ, R6 ;  /* 0x000000ffff0e7224 */ /* 0x000fce00078e0006 */
.L_x_213:
[----:B------:R-:W-:Y:S05]  /*08b0*/  BSYNC.RECONVERGENT B1 ;  /* 0x0000000000017941 */ /* 0x000fea0003800200 */
.L_x_211:
[----:B------:R-:W-:Y:S02]  /*08c0*/  IMAD.MOV.U32 R2, RZ, RZ, R12 ;  /* 0x000000ffff027224 */ /* 0x000fe400078e000c */
[----:B------:R-:W-:-:S04]  /*08d0*/  IMAD.MOV.U32 R3, RZ, RZ, 0x0 ;  /* 0x00000000ff037424 */ /* 0x000fc800078e00ff */
[----:B------:R-:W-:Y:S05]  /*08e0*/  RET.REL.NODEC R2 `(derMean_part_3) ;  /* 0xfffffff402c47950 */ /* 0x000fea0003c3ffff */
.L_x_216:
        /* <DEDUP_REMOVED lines=9> */
.L_x_407:


//--------------------- .text.derMean_part_1      --------------------------
	.section	.text.derMean_part_1,"ax",@progbits
	.align	128
        .global         derMean_part_1
        .type           derMean_part_1,@function
        .size           derMean_part_1,(.L_x_409 - derMean_part_1)
        .other          derMean_part_1,@"STO_CUDA_ENTRY STV_DEFAULT"
derMean_part_1:
.text.derMean_part_1:
        /* <DEDUP_REMOVED lines=20> */
[----:B------:R-:W-:Y:S05]  /*0140*/  CALL.REL.NOINC `($__internal_8_$__cuda_sm20_sqrt_rn_f32_slowpath) ;  /* 0x0000000000647944 */ /* 0x000fea0003c00000 */
[----:B------:R-:W-:Y:S05]  /*0150*/  BRA `(.L_x_219) ;  /* 0x0000000000107947 */ /* 0x000fea0003800000 */
.L_x_218:
[----:B------:R-:W-:Y:S01]  /*0160*/  FMUL.FTZ R5, R0, R3 ;  /* 0x0000000300057220 */ /* 0x000fe20000410000 */
[----:B------:R-:W-:-:S03]  /*0170*/  FMUL.FTZ R3, R3, 0.5 ;  /* 0x3f00000003037820 */ /* 0x000fc60000410000 */
[----:B------:R-:W-:-:S04]  /*0180*/  FFMA R0, -R5, R5, R0 ;  /* 0x0000000505007223 */ /* 0x000fc80000000100 */
[----:B------:R-:W-:-:S07]  /*0190*/  FFMA R3, R0, R3, R5 ;  /* 0x0000000300037223 */ /* 0x000fce0000000005 */
.L_x_219:
[----:B------:R-:W-:Y:S05]  /*01a0*/  BSYNC.RECONVERGENT B0 ;  /* 0x0000000000007941 */ /* 0x000fea0003800200 */
.L_x_217:
[----:B------:R-:W0:Y:S01]  /*01b0*/  MUFU.RCP R0, R3 ;  /* 0x0000000300007308 */ /* 0x000e220000001000 */
[----:B------:R-:W-:Y:S01]  /*01c0*/  UMOV UR6, 0x3f800000 ;  /* 0x3f80000000067882 */ /* 0x000fe20000000000 */
[----:B------:R-:W-:Y:S01]  /*01d0*/  BSSY.RECONVERGENT B1, `(.L_x_220) ;  /* 0x000000c000017945 */ /* 0x000fe20003800200 */
[----:B------:R-:W-:-:S05]  /*01e0*/  IMAD.U32 R6, RZ, RZ, UR6 ;  /* 0x00000006ff067e24 */ /* 0x000fca000f8e00ff */
[----:B------:R-:W1:Y:S01]  /*01f0*/  FCHK P0, -R6, R3 ;  /* 0x0000000306007302 */ /* 0x000e620000000100 */
[----:B0-----:R-:W-:-:S04]  /*0200*/  FFMA R5, R0, -R3, 1 ;  /* 0x3f80000000057423 */ /* 0x001fc80000000803 */
[----:B------:R-:W-:-:S04]  /*0210*/  FFMA R0, R0, R5, R0 ;  /* 0x0000000500007223 */ /* 0x000fc80000000000 */
[----:B------:R-:W-:-:S04]  /*0220*/  FFMA R4, R0, -1, RZ ;  /* 0xbf80000000047823 */ /* 0x000fc800000000ff */
[----:B------:R-:W-:-:S04]  /*0230*/  FFMA R5, R4, -R3, -1 ;  /* 0xbf80000004057423 */ /* 0x000fc80000000803 */
[----:B------:R-:W-:Y:S01]  /*0240*/  FFMA R7, R0, R5, R4 ;  /* 0x0000000500077223 */ /* 0x000fe20000000004 */
[----:B-1----:R-:W-:Y:S06]  /*0250*/  @!P0 BRA `(.L_x_221) ;  /* 0x00000000000c8947 */ /* 0x002fec0003800000 */
[----:B------:R-:W-:Y:S01]  /*0260*/  IMAD.MOV.U32 R0, RZ, RZ, R3 ;  /* 0x000000ffff007224 */ /* 0x000fe200078e0003 */
[----:B------:R-:W-:-:S07]  /*0270*/  MOV R4, 0x290 ;  /* 0x0000029000047802 */ /* 0x000fce0000000f00 */
[----:B------:R-:W-:Y:S05]  /*0280*/  CALL.REL.NOINC `($__internal_9_$__cuda_sm3x_div_rn_noftz_f32_slowpath) ;  /* 0x00000000006c7944 */ /* 0x000fea0003c00000 */
.L_x_221:
[----:B------:R-:W-:Y:S05]  /*0290*/  BSYNC.RECONVERGENT B1 ;  /* 0x0000000000017941 */ /* 0x000fea0003800200 */
.L_x_220:
[----:B------:R-:W0:Y:S02]  /*02a0*/  LDC.64 R4, c[0x0][0x390] ;  /* 0x0000e400ff047b82 */ /* 0x000e240000000a00 */
[----:B0-----:R-:W-:-:S05]  /*02b0*/  IMAD.WIDE R2, R2, 0x4, R4 ;  /* 0x0000000402027825 */ /* 0x001fca00078e0204 */
[----:B------:R-:W-:Y:S01]  /*02c0*/  STG.E desc[UR4][R2.64], R7 ;  /* 0x0000000702007986 */ /* 0x000fe2000c101904 */
[----:B------:R-:W-:Y:S05]  /*02d0*/  EXIT ;  /* 0x000000000000794d */ /* 0x000fea0003800000 */
        .weak           $__internal_8_$__cuda_sm20_sqrt_rn_f32_slowpath
        .type           $__internal_8_$__cuda_sm20_sqrt_rn_f32_slowpath,@function
        .size           $__internal_8_$__cuda_sm20_sqrt_rn_f32_slowpath,($__internal_9_$__cuda_sm3x_div_rn_noftz_f32_slowpath - $__internal_8_$__cuda_sm20_sqrt_rn_f32_slowpath)
$__internal_8_$__cuda_sm20_sqrt_rn_f32_slowpath:
[----:B------:R-:W-:-:S13]  /*02e0*/  LOP3.LUT P0, RZ, R0, 0x7fffffff, RZ, 0xc0, !PT ;  /* 0x7fffffff00ff7812 */ /* 0x000fda000780c0ff */
[----:B------:R-:W-:Y:S01]  /*02f0*/  @!P0 IMAD.MOV.U32 R3, RZ, RZ, R0 ;  /* 0x000000ffff038224 */ /* 0x000fe200078e0000 */
[----:B------:R-:W-:Y:S06]  /*0300*/  @!P0 BRA `(.L_x_222) ;  /* 0x0000000000408947 */ /* 0x000fec0003800000 */
[----:B------:R-:W-:-:S13]  /*0310*/  FSETP.GEU.FTZ.AND P0, PT, R0, RZ, PT ;  /* 0x000000ff0000720b */ /* 0x000fda0003f1e000 */
[----:B------:R-:W-:Y:S01]  /*0320*/  @!P0 MOV R3, 0x7fffffff ;  /* 0x7fffffff00038802 */ /* 0x000fe20000000f00 */
        /* <DEDUP_REMOVED lines=14> */
.L_x_222:
[----:B------:R-:W-:Y:S02]  /*0410*/  IMAD.MOV.U32 R4, RZ, RZ, R8 ;  /* 0x000000ffff047224 */ /* 0x000fe400078e0008 */
[----:B------:R-:W-:-:S04]  /*0420*/  IMAD.MOV.U32 R5, RZ, RZ, 0x0 ;  /* 0x00000000ff057424 */ /* 0x000fc800078e00ff */
[----:B------:R-:W-:Y:S05]  /*0430*/  RET.REL.NODEC R4 `(derMean_part_1) ;  /* 0xfffffff804f07950 */ /* 0x000fea0003c3ffff */
        .weak           $__internal_9_$__cuda_sm3x_div_rn_noftz_f32_slowpath
        .type           $__internal_9_$__cuda_sm3x_div_rn_noftz_f32_slowpath,@function
        .size           $__internal_9_$__cuda_sm3x_div_rn_noftz_f32_slowpath,(.L_x_409 - $__internal_9_$__cuda_sm3x_div_rn_noftz_f32_slowpath)
$__internal_9_$__cuda_sm3x_div_rn_noftz_f32_slowpath:
[----:B------:R-:W-:Y:S01]  /*0440*/  SHF.R.U32.HI R3, RZ, 0x17, R0 ;  /* 0x00000017ff037819 */ /* 0x000fe20000011600 */
[----:B------:R-:W-:Y:S04]  /*0450*/  BSSY.RECONVERGENT B0, `(.L_x_223) ;  /* 0x000005a000007945 */ /* 0x000fe80003800200 */
[----:B------:R-:W-:Y:S01]  /*0460*/  BSSY.RELIABLE B2, `(.L_x_224) ;  /* 0x0000019000027945 */ /* 0x000fe20003800100 */
[----:B------:R-:W-:-:S04]  /*0470*/  LOP3.LUT R8, R3, 0xff, RZ, 0xc0, !PT ;  /* 0x000000ff03087812 */ /* 0x000fc800078ec0ff */
[----:B------:R-:W-:-:S04]  /*0480*/  IADD3 R5, PT, PT, R8, -0x1, RZ ;  /* 0xffffffff08057810 */ /* 0x000fc80007ffe0ff */
[----:B------:R-:W-:-:S13]  /*0490*/  ISETP.GT.U32.AND P0, PT, R5, 0xfd, PT ;  /* 0x000000fd0500780c */ /* 0x000fda0003f04070 */
[----:B------:R-:W-:Y:S01]  /*04a0*/  @!P0 IMAD.MOV.U32 R3, RZ, RZ, RZ ;  /* 0x000000ffff038224 */ /* 0x000fe200078e00ff */
[----:B------:R-:W-:Y:S06]  /*04b0*/  @!P0 BRA `(.L_x_225) ;  /* 0x00000000004c8947 */ /* 0x000fec0003800000 */
[----:B------:R-:W-:-:S13]  /*04c0*/  FSETP.GTU.FTZ.AND P0, PT, |R0|, +INF , PT ;  /* 0x7f8000000000780b */ /* 0x000fda0003f1c200 */
[----:B------:R-:W-:Y:S05]  /*04d0*/  @P0 BREAK.RELIABLE B2 ;  /* 0x0000000000020942 */ /* 0x000fea0003800100 */
[----:B------:R-:W-:Y:S05]  /*04e0*/  @P0 BRA `(.L_x_226) ;  /* 0x00000004003c0947 */ /* 0x000fea0003800000 */
[----:B------:R-:W-:-:S05]  /*04f0*/  IMAD.MOV.U32 R3, RZ, RZ, -0x40800000 ;  /* 0xbf800000ff037424 */ /* 0x000fca00078e00ff */
[----:B------:R-:W-:-:S13]  /*0500*/  LOP3.LUT P0, RZ, R0, 0x7fffffff, R3, 0xc8, !PT ;  /* 0x7fffffff00ff7812 */ /* 0x000fda000780c803 */
[----:B------:R-:W-:Y:S05]  /*0510*/  @!P0 BREAK.RELIABLE B2 ;  /* 0x0000000000028942 */ /* 0x000fea0003800100 */
[----:B------:R-:W-:Y:S05]  /*0520*/  @!P0 BRA `(.L_x_227) ;  /* 0x0000000400248947 */ /* 0x000fea0003800000 */
[----:B------:R-:W-:Y:S02]  /*0530*/  FSETP.NEU.FTZ.AND P0, PT, |R0|, +INF , PT ;  /* 0x7f8000000000780b */ /* 0x000fe40003f1d200 */
[----:B------:R-:W-:-:S04]  /*0540*/  LOP3.LUT P1, RZ, R3, 0x7fffffff, RZ, 0xc0, !PT ;  /* 0x7fffffff03ff7812 */ /* 0x000fc8000782c0ff */
[----:B------:R-:W-:-:S13]  /*0550*/  PLOP3.LUT P0, PT, P0, P1, PT, 0x2f, 0xf2 ;  /* 0x0000000000f2781c */ /* 0x000fda0000702577 */
[----:B------:R-:W-:Y:S05]  /*0560*/  @P0 BREAK.RELIABLE B2 ;  /* 0x0000000000020942 */ /* 0x000fea0003800100 */
[----:B------:R-:W-:Y:S05]  /*0570*/  @P0 BRA `(.L_x_228) ;  /* 0x0000000400080947 */ /* 0x000fea0003800000 */
[----:B------:R-:W-:-:S13]  /*0580*/  LOP3.LUT P0, RZ, R0, 0x7fffffff, RZ, 0xc0, !PT ;  /* 0x7fffffff00ff7812 */ /* 0x000fda000780c0ff */
[----:B------:R-:W-:Y:S05]  /*0590*/  @!P0 BREAK.RELIABLE B2 ;  /* 0x0000000000028942 */ /* 0x000fea0003800100 */
[----:B------:R-:W-:Y:S05]  /*05a0*/  @!P0 BRA `(.L_x_229) ;  /* 0x0000000000f08947 */ /* 0x000fea0003800000 */
[----:B------:R-:W-:Y:S01]  /*05b0*/  ISETP.GE.AND P0, PT, R5, RZ, PT ;  /* 0x000000ff0500720c */ /* 0x000fe20003f06270 */
[----:B------:R-:W-:-:S12]  /*05c0*/  IMAD.MOV.U32 R3, RZ, RZ, RZ ;  /* 0x000000ffff037224 */ /* 0x000fd800078e00ff */
[----:B------:R-:W-:Y:S01]  /*05d0*/  @!P0 FFMA R0, R0, 1.84467440737095516160e+19, RZ ;  /* 0x5f80000000008823 */ /* 0x000fe200000000ff */
[----:B------:R-:W-:-:S07]  /*05e0*/  @!P0 IADD3 R3, PT, PT, R3, 0x40, RZ ;  /* 0x0000004003038810 */ /* 0x000fce0007ffe0ff */
.L_x_225:
[----:B------:R-:W-:Y:S05]  /*05f0*/  BSYNC.RELIABLE B2 ;  /* 0x0000000000027941 */ /* 0x000fea0003800100 */
.L_x_224:
[----:B------:R-:W-:Y:S01]  /*0600*/  LEA R5, R8, 0xc0800000, 0x17 ;  /* 0xc080000008057811 */ /* 0x000fe200078eb8ff */
[----:B------:R-:W-:Y:S01]  /*0610*/  UMOV UR6, 0xbf800000 ;  /* 0xbf80000000067882 */ /* 0x000fe20000000000 */
[----:B------:R-:W-:Y:S01]  /*0620*/  IADD3 R3, PT, PT, R3, 0x7f, -R8 ;  /* 0x0000007f03037810 */ /* 0x000fe20007ffe808 */
[----:B------:R-:W-:Y:S02]  /*0630*/  BSSY.RECONVERGENT B2, `(.L_x_230) ;  /* 0x0000032000027945 */ /* 0x000fe40003800200 */
[----:B------:R-:W-:-:S04]  /*0640*/  IMAD.IADD R5, R0, 0x1, -R5 ;  /* 0x0000000100057824 */ /* 0x000fc800078e0a05 */
[----:B------:R-:W0:Y:S01]  /*0650*/  MUFU.RCP R0, R5 ;  /* 0x0000000500007308 */ /* 0x000e220000001000 */
[----:B------:R-:W-:-:S04]  /*0660*/  FADD.FTZ R7, -R5, -RZ ;  /* 0x800000ff05077221 */ /* 0x000fc80000010100 */
[----:B0-----:R-:W-:-:S04]  /*0670*/  FFMA R9, R0, R7, 1 ;  /* 0x3f80000000097423 */ /* 0x001fc80000000007 */
[----:B------:R-:W-:-:S04]  /*0680*/  FFMA R0, R0, R9, R0 ;  /* 0x0000000900007223 */ /* 0x000fc80000000000 */
[----:B------:R-:W-:-:S04]  /*0690*/  FFMA R6, R0, UR6, RZ ;  /* 0x0000000600067c23 */ /* 0x000fc800080000ff */
[----:B------:R-:W-:-:S04]  /*06a0*/  FFMA R9, R7, R6, UR6 ;  /* 0x0000000607097e23 */ /* 0x000fc80008000006 */
[----:B------:R-:W-:-:S04]  /*06b0*/  FFMA R9, R0, R9, R6 ;  /* 0x0000000900097223 */ /* 0x000fc80000000006 */
[----:B------:R-:W-:-:S04]  /*06c0*/  FFMA R10, R7, R9, UR6 ;  /* 0x00000006070a7e23 */ /* 0x000fc80008000009 */
        /* <DEDUP_REMOVED lines=15> */
[C---:B------:R-:W-:Y:S02]  /*07c0*/  IADD3 R6, PT, PT, R8.reuse, 0x20, RZ ;  /* 0x0000002008067810 */ /* 0x040fe40007ffe0ff */
[----:B------:R-:W-:Y:S02]  /*07d0*/  ISETP.NE.AND P2, PT, R8, RZ, PT ;  /* 0x000000ff0800720c */ /* 0x000fe40003f45270 */
[----:B------:R-:W-:Y:S01]  /*07e0*/  LOP3.LUT R5, R3, 0x7fffff, RZ, 0xc0, !PT ;  /* 0x007fffff03057812 */ /* 0x000fe200078ec0ff */
[CCC-:B------:R-:W-:Y:S01]  /*07f0*/  FFMA.RP R3, R0.reuse, R10.reuse, R9.reuse ;  /* 0x0000000a00037223 */ /* 0x1c0fe20000008009 */
[----:B------:R-:W-:Y:S01]  /*0800*/  FFMA.RM R0, R0, R10, R9 ;  /* 0x0000000a00007223 */ /* 0x000fe20000004009 */
[----:B------:R-:W-:Y:S01]  /*0810*/  ISETP.NE.AND P1, PT, R8, RZ, PT ;  /* 0x000000ff0800720c */ /* 0x000fe20003f25270 */
[----:B------:R-:W-:Y:S01]  /*0820*/  IMAD.MOV R8, RZ, RZ, -R8 ;  /* 0x000000ffff087224 */ /* 0x000fe200078e0a08 */
        /* <DEDUP_REMOVED lines=14> */
.L_x_232:
[----:B------:R-:W-:-:S04]  /*0910*/  LOP3.LUT R7, R7, 0x80000000, RZ, 0xc0, !PT ;  /* 0x8000000007077812 */ /* 0x000fc800078ec0ff */
[----:B------:R-:W-:Y:S01]  /*0920*/  LOP3.LUT R7, R7, 0x7f800000, RZ, 0xfc, !PT ;  /* 0x7f80000007077812 */ /* 0x000fe200078efcff */
[----:B------:R-:W-:Y:S06]  /*0930*/  BRA `(.L_x_233) ;  /* 0x0000000000047947 */ /* 0x000fec0003800000 */
.L_x_231:
[----:B------:R-:W-:-:S07]  /*0940*/  LEA R7, R3, R7, 0x17 ;  /* 0x0000000703077211 */ /* 0x000fce00078eb8ff */
.L_x_233:
[----:B------:R-:W-:Y:S05]  /*0950*/  BSYNC.RECONVERGENT B2 ;  /* 0x0000000000027941 */ /* 0x000fea0003800200 */
.L_x_230:
[----:B------:R-:W-:Y:S05]  /*0960*/  BRA `(.L_x_234) ;  /* 0x0000000000207947 */ /* 0x000fea0003800000 */
.L_x_229:
[----:B------:R-:W-:-:S04]  /*0970*/  LOP3.LUT R0, R0, 0x80000000, R3, 0x48, !PT ;  /* 0x8000000000007812 */ /* 0x000fc800078e4803 */
[----:B------:R-:W-:Y:S01]  /*0980*/  LOP3.LUT R7, R0, 0x7f800000, RZ, 0xfc, !PT ;  /* 0x7f80000000077812 */ /* 0x000fe200078efcff */
[----:B------:R-:W-:Y:S06]  /*0990*/  BRA `(.L_x_234) ;  /* 0x0000000000147947 */ /* 0x000fec0003800000 */
.L_x_228:
[----:B------:R-:W-:Y:S01]  /*09a0*/  LOP3.LUT R7, R0, 0x80000000, R3, 0x48, !PT ;  /* 0x8000000000077812 */ /* 0x000fe200078e4803 */
[----:B------:R-:W-:Y:S06]  /*09b0*/  BRA `(.L_x_234) ;  /* 0x00000000000c7947 */ /* 0x000fec0003800000 */
.L_x_227:
[----:B------:R-:W0:Y:S01]  /*09c0*/  MUFU.RSQ R7, -QNAN ;  /* 0xffc0000000077908 */ /* 0x000e220000001400 */
[----:B------:R-:W-:Y:S05]  /*09d0*/  BRA `(.L_x_234) ;  /* 0x0000000000047947 */ /* 0x000fea0003800000 */
.L_x_226:
[----:B------:R-:W-:-:S07]  /*09e0*/  FADD.FTZ R7, R0, -1 ;  /* 0xbf80000000077421 */ /* 0x000fce0000010000 */
.L_x_234:
[----:B------:R-:W-:Y:S05]  /*09f0*/  BSYNC.RECONVERGENT B0 ;  /* 0x0000000000007941 */ /* 0x000fea0003800200 */
.L_x_223:
[----:B------:R-:W-:-:S04]  /*0a00*/  IMAD.MOV.U32 R5, RZ, RZ, 0x0 ;  /* 0x00000000ff057424 */ /* 0x000fc800078e00ff */
[----:B0-----:R-:W-:Y:S05]  /*0a10*/  RET.REL.NODEC R4 `(derMean_part_1) ;  /* 0xfffffff404787950 */ /* 0x001fea0003c3ffff */
.L_x_235:
        /* <DEDUP_REMOVED lines=14> */
.L_x_409:


//--------------------- .text.derVar_part_3       --------------------------
	.section	.text.derVar_part_3,"ax",@progbits
	.align	128
        .global         derVar_part_3
        .type           derVar_part_3,@function
        .size           derVar_part_3,(.L_x_435 - derVar_part_3)
        .other          derVar_part_3,@"STO_CUDA_ENTRY STV_DEFAULT"
derVar_part_3:
.text.derVar_part_3:
        /* <DEDUP_REMOVED lines=9> */
[----:B------:R-:W1:Y:S07]  /*0090*/  LDCU.64 UR4, c[0x0][0x358] ;  /* 0x00006b00ff0477ac */ /* 0x000e6e0008000a00 */
[----:B------:R-:W2:Y:S01]  /*00a0*/  LDC.64 R4, c[0x0][0x388] ;  /* 0x0000e200ff047b82 */ /* 0x000ea20000000a00 */
[----:B0-----:R-:W-:-:S06]  /*00b0*/  IMAD.WIDE R2, R7, 0x4, R2 ;  /* 0x0000000407027825 */ /* 0x001fcc00078e0202 */
[----:B-1----:R-:W3:Y:S01]  /*00c0*/  LDG.E.CONSTANT R2, desc[UR4][R2.64] ;  /* 0x0000000402027981 */ /* 0x002ee2000c1e9900 */
[----:B--2---:R-:W-:-:S05]  /*00d0*/  IMAD.WIDE R4, R7, 0x4, R4 ;  /* 0x0000000407047825 */ /* 0x004fca00078e0204 */
[----:B------:R-:W3:Y:S02]  /*00e0*/  LDG.E R7, desc[UR4][R4.64] ;  /* 0x0000000404077981 */ /* 0x000ee4000c1e1900 */
[----:B---3--:R-:W-:-:S05]  /*00f0*/  FMUL R7, R2, R7 ;  /* 0x0000000702077220 */ /* 0x008fca0000400000 */
[----:B------:R-:W-:Y:S01]  /*0100*/  STG.E desc[UR4][R4.64], R7 ;  /* 0x0000000704007986 */ /* 0x000fe2000c101904 */
[----:B------:R-:W-:Y:S05]  /*0110*/  EXIT ;  /* 0x000000000000794d */ /* 0x000fea0003800000 */
.L_x_236:
        /* <DEDUP_REMOVED lines=14> */
.L_x_435:


//--------------------- .text.derVar_part_1       --------------------------
	.section	.text.derVar_part_1,"ax",@progbits
	.align	128
        .global         derVar_part_1
        .type           derVar_part_1,@function
        .size           derVar_part_1,(.L_x_410 - derVar_part_1)
        .other          derVar_part_1,@"STO_CUDA_ENTRY STV_DEFAULT"
derVar_part_1:
.text.derVar_part_1:
        /* <DEDUP_REMOVED lines=12> */
[----:B-1----:R-:W3:Y:S01]  /*00c0*/  LDG.E.CONSTANT R4, desc[UR4][R4.64] ;  /* 0x0000000404047981 */ /* 0x002ee2000c1e9900 */
[----:B--2---:R-:W-:Y:S01]  /*00d0*/  F2F.F64.F32 R6, UR6 ;  /* 0x0000000600067d10 */ /* 0x004fe20008201800 */
[----:B------:R-:W-:Y:S07]  /*00e0*/  BSSY.RECONVERGENT B0, `(.L_x_237) ;  /* 0x000000d000007945 */ /* 0x000fee0003800200 */
[----:B---3--:R-:W0:Y:S02]  /*00f0*/  F2F.F64.F32 R2, R4 ;  /* 0x0000000400027310 */ /* 0x008e240000201800 */
[----:B0-----:R-:W-:-:S08]  /*0100*/  DADD R2, R2, R6 ;  /* 0x0000000002027229 */ /* 0x001fd00000000006 */
[----:B------:R-:W-:-:S14]  /*0110*/  DSETP.NEU.AND P0, PT, R2, RZ, PT ;  /* 0x000000ff0200722a */ /* 0x000fdc0003f0d000 */
[----:B------:R-:W-:Y:S02]  /*0120*/  @!P0 IMAD.MOV.U32 R6, RZ, RZ, 0x0 ;  /* 0x00000000ff068424 */ /* 0x000fe400078e00ff */
[----:B------:R-:W-:Y:S01]  /*0130*/  @!P0 IMAD.MOV.U32 R7, RZ, RZ, 0x7ff00000 ;  /* 0x7ff00000ff078424 */ /* 0x000fe200078e00ff */
[----:B------:R-:W-:Y:S06]  /*0140*/  @!P0 BRA `(.L_x_238) ;  /* 0x0000000000188947 */ /* 0x000fec0003800000 */
[----:B------:R-:W-:Y:S01]  /*0150*/  DADD R4, -RZ, |R2| ;  /* 0x00000000ff047229 */ /* 0x000fe20000000502 */
[----:B------:R-:W-:Y:S02]  /*0160*/  ISETP.GE.AND P0, PT, R3, RZ, PT ;  /* 0x000000ff0300720c */ /* 0x000fe40003f06270 */
[----:B------:R-:W-:-:S11]  /*0170*/  MOV R0, 0x190 ;  /* 0x0000019000007802 */ /* 0x000fd60000000f00 */
[----:B------:R-:W-:Y:S05]  /*0180*/  CALL.REL.NOINC `($derVar_part_1$__internal_accurate_pow) ;  /* 0x00000000005c7944 */ /* 0x000fea0003c00000 */
[----:B------:R-:W-:Y:S02]  /*0190*/  FSEL R6, R6, RZ, P0 ;  /* 0x000000ff06067208 */ /* 0x000fe40000000000 */
[----:B------:R-:W-:-:S07]  /*01a0*/  FSEL R7, R7, -QNAN , P0 ;  /* 0xfff8000007077808 */ /* 0x000fce0000000000 */
.L_x_238:
[----:B------:R-:W-:Y:S05]  /*01b0*/  BSYNC.RECONVERGENT B0 ;  /* 0x0000000000007941 */ /* 0x000fea0003800200 */
.L_x_237:
[----:B------:R-:W-:Y:S01]  /*01c0*/  DADD R4, R2, -1.5 ;  /* 0xbff8000002047429 */ /* 0x000fe20000000000 */
[----:B------:R-:W-:Y:S09]  /*01d0*/  BSSY.RECONVERGENT B0, `(.L_x_239) ;  /* 0x0000009000007945 */ /* 0x000ff20003800200 */
[----:B------:R-:W-:-:S04]  /*01e0*/  LOP3.LUT R4, R5, 0x7ff00000, RZ, 0xc0, !PT ;  /* 0x7ff0000005047812 */ /* 0x000fc800078ec0ff */
[----:B------:R-:W-:-:S13]  /*01f0*/  ISETP.NE.AND P0, PT, R4, 0x7ff00000, PT ;  /* 0x7ff000000400780c */ /* 0x000fda0003f05270 */
[----:B------:R-:W-:Y:S05]  /*0200*/  @P0 BRA `(.L_x_240) ;  /* 0x0000000000140947 */ /* 0x000fea0003800000 */
[----:B------:R-:W-:-:S14]  /*0210*/  DSETP.NAN.AND P0, PT, R2, R2, PT ;  /* 0x000000020200722a */ /* 0x000fdc0003f08000 */
[----:B------:R-:W-:Y:S01]  /*0220*/  @P0 DADD R6, R2, -1.5 ;  /* 0xbff8000002060429 */ /* 0x000fe20000000000 */
[----:B------:R-:W-:Y:S10]  /*0230*/  @P0 BRA `(.L_x_240) ;  /* 0x0000000000080947 */ /* 0x000ff40003800000 */
[----:B------:R-:W-:-:S14]  /*0240*/  DSETP.NEU.AND P0, PT, |R2|, +INF , PT ;  /* 0x7ff000000200742a */ /* 0x000fdc0003f0d200 */
[----:B------:R-:W-:-:S07]  /*0250*/  @!P0 CS2R R6, SRZ ;  /* 0x0000000000068805 */ /* 0x000fce000001ff00 */
.L_x_240:
[----:B------:R-:W-:Y:S05]  /*0260*/  BSYNC.RECONVERGENT B0 ;  /* 0x0000000000007941 */ /* 0x000fea0003800200 */
.L_x_239:
[----:B------:R-:W-:Y:S01]  /*0270*/  DMUL R6, R6, -0.5 ;  /* 0xbfe0000006067828 */ /* 0x000fe20000000000 */
[----:B------:R-:W0:Y:S01]  /*0280*/  LDC.64 R4, c[0x0][0x390] ;  /* 0x0000e400ff047b82 */ /* 0x000e220000000a00 */
[----:B------:R-:W-:-:S08]  /*0290*/  DSETP.NEU.AND P0, PT, R2, 1, PT ;  /* 0x3ff000000200742a */ /* 0x000fd00003f0d000 */
[----:B------:R-:W-:Y:S02]  /*02a0*/  FSEL R3, R7, -1.75, P0 ;  /* 0xbfe0000007037808 */ /* 0x000fe40000000000 */
[----:B------:R-:W-:-:S04]  /*02b0*/  FSEL R2, R6, RZ, P0 ;  /* 0x000000ff06027208 */ /* 0x000fc80000000000 */
[----:B------:R-:W1:Y:S01]  /*02c0*/  F2F.F32.F64 R3, R2 ;  /* 0x0000000200037310 */ /* 0x000e620000301000 */
[----:B0-----:R-:W-:-:S05]  /*02d0*/  IMAD.WIDE R10, R10, 0x4, R4 ;  /* 0x000000040a0a7825 */ /* 0x001fca00078e0204 */
[----:B-1----:R-:W-:Y:S01]  /*02e0*/  STG.E desc[UR4][R10.64], R3 ;  /* 0x000000030a007986 */ /* 0x002fe2000c101904 */
[----:B------:R-:W-:Y:S05]  /*02f0*/  EXIT ;  /* 0x000000000000794d */ /* 0x000fea0003800000 */
        .type           $derVar_part_1$__internal_accurate_pow,@function
        .size           $derVar_part_1$__internal_accurate_pow,(.L_x_410 - $derVar_part_1$__internal_accurate_pow)
$derVar_part_1$__internal_accurate_pow:
[----:B------:R-:W-:Y:S01]  /*0300*/  ISETP.GT.U32.AND P1, PT, R5, 0xfffff, PT ;  /* 0x000fffff0500780c */ /* 0x000fe20003f24070 */
[----:B------:R-:W-:Y:S01]  /*0310*/  IMAD.MOV.U32 R6, RZ, RZ, R5 ;  /* 0x000000ffff067224 */ /* 0x000fe200078e0005 */
[----:B------:R-:W-:Y:S01]  /*0320*/  MOV R18, 0x41ad3b5a ;  /* 0x41ad3b5a00127802 */ /* 0x000fe20000000f00 */
[----:B------:R-:W-:Y:S01]  /*0330*/  IMAD.MOV.U32 R14, RZ, RZ, RZ ;  /* 0x000000ffff0e7224 */ /* 0x000fe200078e00ff */
[----:B------:R-:W-:Y:S01]  /*0340*/  UMOV UR6, 0x7d2cafe2 ;  /* 0x7d2cafe200067882 */ /* 0x000fe20000000000 */
[----:B------:R-:W-:Y:S01]  /*0350*/  IMAD.MOV.U32 R19, RZ, RZ, 0x3ed0f5d2 ;  /* 0x3ed0f5d2ff137424 */ /* 0x000fe200078e00ff */
[----:B------:R-:W-:Y:S01]  /*0360*/  UMOV UR7, 0x3eb0f5ff ;  /* 0x3eb0f5ff00077882 */ /* 0x000fe20000000000 */
[----:B------:R-:W-:Y:S01]  /*0370*/  UMOV UR8, 0x3b39803f ;  /* 0x3b39803f00087882 */ /* 0x000fe20000000000 */
[----:B------:R-:W-:-:S05]  /*0380*/  UMOV UR9, 0x3c7abc9e ;  /* 0x3c7abc9e00097882 */ /* 0x000fca0000000000 */
[----:B------:R-:W-:-:S10]  /*0390*/  @!P1 DMUL R22, R4, 1.80143985094819840000e+16 ;  /* 0x4350000004169828 */ /* 0x000fd40000000000 */
[----:B------:R-:W-:Y:S02]  /*03a0*/  @!P1 IMAD.MOV.U32 R6, RZ, RZ, R23 ;  /* 0x000000ffff069224 */ /* 0x000fe400078e0017 */
[----:B------:R-:W-:-:S03]  /*03b0*/  @!P1 IMAD.MOV.U32 R4, RZ, RZ, R22 ;  /* 0x000000ffff049224 */ /* 0x000fc600078e0016 */
[----:B------:R-:W-:Y:S01]  /*03c0*/  LOP3.LUT R6, R6, 0x800fffff, RZ, 0xc0, !PT ;  /* 0x800fffff06067812 */ /* 0x000fe200078ec0ff */
[----:B------:R-:W-:Y:S01]  /*03d0*/  IMAD.MOV.U32 R12, RZ, RZ, R4 ;  /* 0x000000ffff0c7224 */ /* 0x000fe200078e0004 */
[----:B------:R-:W-:Y:S02]  /*03e0*/  SHF.R.U32.HI R4, RZ, 0x14, R5 ;  /* 0x00000014ff047819 */ /* 0x000fe40000011605 */
[----:B------:R-:W-:Y:S02]  /*03f0*/  LOP3.LUT R13, R6, 0x3ff00000, RZ, 0xfc, !PT ;  /* 0x3ff00000060d7812 */ /* 0x000fe400078efcff */
[----:B------:R-:W-:Y:S02]  /*0400*/  @!P1 LEA.HI R4, R23, 0xffffffca, RZ, 0xc ;  /* 0xffffffca17049811 */ /* 0x000fe400078f60ff */
[----:B------:R-:W-:-:S03]  /*0410*/  ISETP.GE.U32.AND P2, PT, R13, 0x3ff6a09f, PT ;  /* 0x3ff6a09f0d00780c */ /* 0x000fc60003f46070 */
[----:B------:R-:W-:-:S10]  /*0420*/  VIADD R5, R4, 0xfffffc01 ;  /* 0xfffffc0104057836 */ /* 0x000fd40000000000 */
[----:B------:R-:W-:Y:S02]  /*0430*/  @P2 VIADD R7, R13, 0xfff00000 ;  /* 0xfff000000d072836 */ /* 0x000fe40000000000 */
[----:B------:R-:W-:Y:S02]  /*0440*/  @P2 VIADD R5, R4, 0xfffffc02 ;  /* 0xfffffc0204052836 */ /* 0x000fe40000000000 */
[----:B------:R-:W-:-:S03]  /*0450*/  @P2 IMAD.MOV.U32 R13, RZ, RZ, R7 ;  /* 0x000000ffff0d2224 */ /* 0x000fc600078e0007 */
[----:B------:R-:W-:Y:S01]  /*0460*/  LOP3.LUT R4, R5, 0x80000000, RZ, 0x3c, !PT ;  /* 0x8000000005047812 */ /* 0x000fe200078e3cff */
[----:B------:R-:W-:Y:S02]  /*0470*/  IMAD.MOV.U32 R5, RZ, RZ, 0x43300000 ;  /* 0x43300000ff057424 */ /* 0x000fe400078e00ff */
[C---:B------:R-:W-:Y:S02]  /*0480*/  DADD R8, R12.reuse, 1 ;  /* 0x3ff000000c087429 */ /* 0x040fe40000000000 */
[----:B------:R-:W-:-:S04]  /*0490*/  DADD R12, R12, -1 ;  /* 0xbff000000c0c7429 */ /* 0x000fc80000000000 */
        /* <DEDUP_REMOVED lines=35> */
[C---:B------:R-:W-:Y:S01]  /*06d0*/  DMUL R16, R6.reuse, R12 ;  /* 0x0000000c06107228 */ /* 0x040fe20000000000 */
[----:B------:R-:W-:Y:S01]  /*06e0*/  VIADD R19, R15, 0x100000 ;  /* 0x001000000f137836 */ /* 0x000fe20000000000 */
[----:B------:R-:W-:Y:S01]  /*06f0*/  DFMA R24, R6, R6, -R12 ;  /* 0x000000060618722b */ /* 0x000fe2000000080c */
[----:B------:R-:W-:-:S03]  /*0700*/  IMAD.MOV.U32 R18, RZ, RZ, R14 ;  /* 0x000000ffff127224 */ /* 0x000fc600078e000e */
[----:B------:R-:W-:Y:S01]  /*0710*/  DADD R20, R20, -UR6 ;  /* 0x8000000614147e29 */ /* 0x000fe20008000000 */
[----:B------:R-:W-:Y:S01]  /*0720*/  UMOV UR6, 0x80000000 ;  /* 0x8000000000067882 */ /* 0x000fe20000000000 */
[C---:B------:R-:W-:Y:S01]  /*0730*/  DFMA R26, R6.reuse, R12, -R16 ;  /* 0x0000000c061a722b */ /* 0x040fe20000000810 */
[----:B------:R-:W-:Y:S01]  /*0740*/  UMOV UR7, 0x43300000 ;  /* 0x4330000000077882 */ /* 0x000fe20000000000 */
[----:B------:R-:W-:-:S04]  /*0750*/  DFMA R24, R6, R18, R24 ;  /* 0x000000120618722b */ /* 0x000fc80000000018 */
[----:B------:R-:W-:Y:S02]  /*0760*/  DADD R18, R8, R20 ;  /* 0x0000000008127229 */ /* 0x000fe40000000014 */
[----:B------:R-:W-:-:S06]  /*0770*/  DFMA R26, R14, R12, R26 ;  /* 0x0000000c0e1a722b */ /* 0x000fcc000000001a */
[----:B------:R-:W-:Y:S02]  /*0780*/  DMUL R12, R18, R16 ;  /* 0x00000010120c7228 */ /* 0x000fe40000000000 */
[----:B------:R-:W-:Y:S02]  /*0790*/  DFMA R24, R6, R24, R26 ;  /* 0x000000180618722b */ /* 0x000fe4000000001a */
[----:B------:R-:W-:-:S04]  /*07a0*/  DADD R26, R8, -R18 ;  /* 0x00000000081a7229 */ /* 0x000fc80000000812 */
[----:B------:R-:W-:-:S04]  /*07b0*/  DFMA R8, R18, R16, -R12 ;  /* 0x000000101208722b */ /* 0x000fc8000000080c */
[----:B------:R-:W-:-:S04]  /*07c0*/  DADD R26, R20, R26 ;  /* 0x00000000141a7229 */ /* 0x000fc8000000001a */
        /* <DEDUP_REMOVED lines=9> */
[----:B------:R-:W-:Y:S02]  /*0860*/  DADD R6, R14, R6 ;  /* 0x000000000e067229 */ /* 0x000fe40000000006 */
[----:B------:R-:W-:Y:S01]  /*0870*/  DADD R14, R4, -UR6 ;  /* 0x80000006040e7e29 */ /* 0x000fe20008000000 */
[----:B------:R-:W-:Y:S01]  /*0880*/  UMOV UR6, 0xfefa39ef ;  /* 0xfefa39ef00067882 */ /* 0x000fe20000000000 */
[----:B------:R-:W-:-:S04]  /*0890*/  UMOV UR7, 0x3fe62e42 ;  /* 0x3fe62e4200077882 */ /* 0x000fc80000000000 */
[----:B------:R-:W-:-:S08]  /*08a0*/  DADD R12, R8, R6 ;  /* 0x00000000080c7229 */ /* 0x000fd00000000006 */
[--C-:B------:R-:W-:Y:S02]  /*08b0*/  DFMA R4, R14, UR6, R12.reuse ;  /* 0x000000060e047c2b */ /* 0x100fe4000800000c */
[----:B------:R-:W-:-:S06]  /*08c0*/  DADD R8, R8, -R12 ;  /* 0x0000000008087229 */ /* 0x000fcc000000080c */
[----:B------:R-:W-:Y:S02]  /*08d0*/  DFMA R16, R14, -UR6, R4 ;  /* 0x800000060e107c2b */ /* 0x000fe40008000004 */
[----:B------:R-:W-:-:S06]  /*08e0*/  DADD R8, R6, R8 ;  /* 0x0000000006087229 */ /* 0x000fcc0000000008 */
[----:B------:R-:W-:-:S08]  /*08f0*/  DADD R16, -R12, R16 ;  /* 0x000000000c107229 */ /* 0x000fd00000000110 */
[----:B------:R-:W-:-:S08]  /*0900*/  DADD R8, R8, -R16 ;  /* 0x0000000008087229 */ /* 0x000fd00000000810 */
[----:B------:R-:W-:-:S08]  /*0910*/  DFMA R8, R14, UR8, R8 ;  /* 0x000000080e087c2b */ /* 0x000fd00008000008 */
[----:B------:R-:W-:-:S08]  /*0920*/  DADD R6, R4, R8 ;  /* 0x0000000004067229 */ /* 0x000fd00000000008 */
[----:B------:R-:W-:Y:S02]  /*0930*/  DADD R12, R4, -R6 ;  /* 0x00000000040c7229 */ /* 0x000fe40000000806 */
[----:B------:R-:W-:-:S06]  /*0940*/  DMUL R4, R6, -1.5 ;  /* 0xbff8000006047828 */ /* 0x000fcc0000000000 */
[----:B------:R-:W-:Y:S02]  /*0950*/  DADD R12, R8, R12 ;  /* 0x00000000080c7229 */ /* 0x000fe4000000000c */
[----:B------:R-:W-:Y:S01]  /*0960*/  DFMA R6, R6, -1.5, -R4 ;  /* 0xbff800000606782b */ /* 0x000fe20000000804 */
[----:B------:R-:W-:Y:S01]  /*0970*/  MOV R8, 0x652b82fe ;  /* 0x652b82fe00087802 */ /* 0x000fe20000000f00 */
[----:B------:R-:W-:-:S06]  /*0980*/  IMAD.MOV.U32 R9, RZ, RZ, 0x3ff71547 ;  /* 0x3ff71547ff097424 */ /* 0x000fcc00078e00ff */
[----:B------:R-:W-:-:S08]  /*0990*/  DFMA R12, R12, -1.5, R6 ;  /* 0xbff800000c0c782b */ /* 0x000fd00000000006 */
        /* <DEDUP_REMOVED lines=11> */
[----:B------:R-:W-:Y:S01]  /*0a50*/  IMAD.MOV.U32 R16, RZ, RZ, -0x35dec16 ;  /* 0xfca213eaff107424 */ /* 0x000fe200078e00ff */
[----:B------:R-:W-:Y:S01]  /*0a60*/  UMOV UR7, 0x3e5ade15 ;  /* 0x3e5ade1500077882 */ /* 0x000fe20000000000 */
[----:B------:R-:W-:-:S06]  /*0a70*/  IMAD.MOV.U32 R17, RZ, RZ, 0x3e928af3 ;  /* 0x3e928af3ff117424 */ /* 0x000fcc00078e00ff */
        /* <DEDUP_REMOVED lines=27> */
[----:B------:R-:W-:Y:S02]  /*0c30*/  IMAD R5, R8, 0x100000, R15 ;  /* 0x0010000008057824 */ /* 0x000fe400078e020f */
[----:B------:R-:W-:Y:S01]  /*0c40*/  IMAD.MOV.U32 R4, RZ, RZ, R14 ;  /* 0x000000ffff047224 */ /* 0x000fe200078e000e */
[----:B------:R-:W-:Y:S06]  /*0c50*/  @!P1 BRA `(.L_x_241) ;  /* 0x0000000000309947 */ /* 0x000fec0003800000 */
[----:B------:R-:W-:Y:S01]  /*0c60*/  FSETP.GEU.AND P2, PT, |R7|, 4.2275390625, PT ;  /* 0x408748000700780b */ /* 0x000fe20003f4e200 */
[C---:B------:R-:W-:Y:S02]  /*0c70*/  DADD R16, R6.reuse, +INF ;  /* 0x7ff0000006107429 */ /* 0x040fe40000000000 */
[----:B------:R-:W-:-:S08]  /*0c80*/  DSETP.GEU.AND P1, PT, R6, RZ, PT ;  /* 0x000000ff0600722a */ /* 0x000fd00003f2e000 */
[----:B------:R-:W-:Y:S02]  /*0c90*/  FSEL R5, R17, RZ, P1 ;  /* 0x000000ff11057208 */ /* 0x000fe40000800000 */
[----:B------:R-:W-:-:S04]  /*0ca0*/  @!P2 LEA.HI R4, R8, R8, RZ, 0x1 ;  /* 0x000000080804a211 */ /* 0x000fc800078f08ff */
[----:B------:R-:W-:Y:S02]  /*0cb0*/  @!P2 SHF.R.S32.HI R7, RZ, 0x1, R4 ;  /* 0x00000001ff07a819 */ /* 0x000fe40000011404 */
[----:B------:R-:W-:Y:S02]  /*0cc0*/  FSEL R4, R16, RZ, P1 ;  /* 0x000000ff10047208 */ /* 0x000fe40000800000 */
[----:B------:R-:W-:Y:S01]  /*0cd0*/  @!P2 IADD3 R6, PT, PT, R8, -R7, RZ ;  /* 0x800000070806a210 */ /* 0x000fe20007ffe0ff */
[----:B------:R-:W-:-:S03]  /*0ce0*/  @!P2 IMAD R15, R7, 0x100000, R15 ;  /* 0x00100000070fa824 */ /* 0x000fc600078e020f */
[----:B------:R-:W-:Y:S01]  /*0cf0*/  @!P2 LEA R7, R6, 0x3ff00000, 0x14 ;  /* 0x3ff000000607a811 */ /* 0x000fe200078ea0ff */
[----:B------:R-:W-:-:S06]  /*0d00*/  @!P2 IMAD.MOV.U32 R6, RZ, RZ, RZ ;  /* 0x000000ffff06a224 */ /* 0x000fcc00078e00ff */
[----:B------:R-:W-:-:S11]  /*0d10*/  @!P2 DMUL R4, R14, R6 ;  /* 0x000000060e04a228 */ /* 0x000fd60000000000 */
.L_x_241:
[----:B------:R-:W-:Y:S02]  /*0d20*/  DFMA R6, R12, R4, R4 ;  /* 0x000000040c06722b */ /* 0x000fe40000000004 */
[----:B------:R-:W-:-:S08]  /*0d30*/  DSETP.NEU.AND P1, PT, |R4|, +INF , PT ;  /* 0x7ff000000400742a */ /* 0x000fd00003f2d200 */
[----:B------:R-:W-:Y:S01]  /*0d40*/  FSEL R6, R4, R6, !P1 ;  /* 0x0000000604067208 */ /* 0x000fe20004800000 */
[----:B------:R-:W-:Y:S01]  /*0d50*/  IMAD.MOV.U32 R4, RZ, RZ, R0 ;  /* 0x000000ffff047224 */ /* 0x000fe200078e0000 */
[----:B------:R-:W-:Y:S01]  /*0d60*/  FSEL R7, R5, R7, !P1 ;  /* 0x0000000705077208 */ /* 0x000fe20004800000 */
[----:B------:R-:W-:-:S04]  /*0d70*/  IMAD.MOV.U32 R5, RZ, RZ, 0x0 ;  /* 0x00000000ff057424 */ /* 0x000fc800078e00ff */
[----:B------:R-:W-:Y:S05]  /*0d80*/  RET.REL.NODEC R4 `(derVar_part_1) ;  /* 0xfffffff0049c7950 */ /* 0x000fea0003c3ffff */
.L_x_242:
        /* <DEDUP_REMOVED lines=15> */
.L_x_410:


//--------------------- .text.mul                 --------------------------
	.section	.text.mul,"ax",@progbits
	.align	128
        .global         mul
        .type           mul,@function
        .size           mul,(.L_x_437 - mul)
        .other          mul,@"STO_CUDA_ENTRY STV_DEFAULT"
mul:
.text.mul:
        /* <DEDUP_REMOVED lines=11> */
[----:B0-----:R-:W-:-:S05]  /*00b0*/  IMAD.WIDE R2, R5, 0x4, R2 ;  /* 0x0000000405027825 */ /* 0x001fca00078e0202 */
[----:B-1----:R-:W2:Y:S02]  /*00c0*/  LDG.E R0, desc[UR4][R2.64] ;  /* 0x0000000402007981 */ /* 0x002ea4000c1e1900 */
[----:B--2---:R-:W-:-:S05]  /*00d0*/  FMUL R5, R0, UR6 ;  /* 0x0000000600057c20 */ /* 0x004fca0008400000 */
[----:B------:R-:W-:Y:S01]  /*00e0*/  STG.E desc[UR4][R2.64], R5 ;  /* 0x0000000502007986 */ /* 0x000fe2000c101904 */
[----:B------:R-:W-:Y:S05]  /*00f0*/  EXIT ;  /* 0x000000000000794d */ /* 0x000fea0003800000 */
.L_x_243:
        /* <DEDUP_REMOVED lines=16> */
.L_x_437:


//--------------------- .text.sub                 --------------------------
	.section	.text.sub,"ax",@progbits
	.align	128
        .global         sub
        .type           sub,@function
        .size           sub,(.L_x_438 - sub)
        .other          sub,@"STO_CUDA_ENTRY STV_DEFAULT"
sub:
.text.sub:
        /* <DEDUP_REMOVED lines=10> */
[----:B------:R-:W2:Y:S08]  /*00a0*/  LDC.64 R4, c[0x0][0x388] ;  /* 0x0000e200ff047b82 */ /* 0x000eb00000000a00 */
[----:B------:R-:W3:Y:S01]  /*00b0*/  LDC.64 R6, c[0x0][0x390] ;  /* 0x0000e400ff067b82 */ /* 0x000ee20000000a00 */
[----:B0-----:R-:W-:-:S06]  /*00c0*/  IMAD.WIDE R2, R9, 0x4, R2 ;  /* 0x0000000409027825 */ /* 0x001fcc00078e0202 */
[----:B-1----:R-:W4:Y:S01]  /*00d0*/  LDG.E.CONSTANT R2, desc[UR4][R2.64] ;  /* 0x0000000402027981 */ /* 0x002f22000c1e9900 */
[----:B--2---:R-:W-:-:S06]  /*00e0*/  IMAD.WIDE R4, R9, 0x4, R4 ;  /* 0x0000000409047825 */ /* 0x004fcc00078e0204 */
[----:B------:R-:W4:Y:S01]  /*00f0*/  LDG.E.CONSTANT R5, desc[UR4][R4.64] ;  /* 0x0000000404057981 */ /* 0x000f22000c1e9900 */
[----:B---3--:R-:W-:-:S04]  /*0100*/  IMAD.WIDE R6, R9, 0x4, R6 ;  /* 0x0000000409067825 */ /* 0x008fc800078e0206 */
[----:B----4-:R-:W-:-:S05]  /*0110*/  FADD R9, R2, -R5 ;  /* 0x8000000502097221 */ /* 0x010fca0000000000 */
[----:B------:R-:W-:Y:S01]  /*0120*/  STG.E desc[UR4][R6.64], R9 ;  /* 0x0000000906007986 */ /* 0x000fe2000c101904 */
[----:B------:R-:W-:Y:S05]  /*0130*/  EXIT ;  /* 0x000000000000794d */ /* 0x000fea0003800000 */
.L_x_244:
        /* <DEDUP_REMOVED lines=12> */
.L_x_438:


//--------------------- .text.dropout             --------------------------
	.section	.text.dropout,"ax",@progbits
	.align	128
        .global         dropout
        .type           dropout,@function
        .size           dropout,(.L_x_411 - dropout)
        .other          dropout,@"STO_CUDA_ENTRY STV_DEFAULT"
dropout:
.text.dropout:
        /* <DEDUP_REMOVED lines=12> */
[----:B-1----:R-:W3:Y:S02]  /*00c0*/  LDG.E R2, desc[UR4][R2.64] ;  /* 0x0000000402027981 */ /* 0x002ee4000c1e1900 */
[----:B---3--:R-:W2:Y:S02]  /*00d0*/  F2F.F64.F32 R4, R2 ;  /* 0x0000000200047310 */ /* 0x008ea40000201800 */
[----:B--2---:R-:W-:-:S14]  /*00e0*/  DSETP.GT.AND P0, PT, R4, R6, PT ;  /* 0x000000060400722a */ /* 0x004fdc0003f04000 */
[----:B------:R-:W-:Y:S05]  /*00f0*/  @!P0 EXIT ;  /* 0x000000000000894d */ /* 0x000fea0003800000 */
[----:B------:R-:W-:-:S06]  /*0100*/  DADD R4, -R6, 1 ;  /* 0x3ff0000006047429 */ /* 0x000fcc0000000100 */
[----:B------:R-:W0:Y:S04]  /*0110*/  MUFU.RCP64H R3, R5 ;  /* 0x0000000500037308 */ /* 0x000e280000001800 */
[----:B------:R-:W-:-:S05]  /*0120*/  VIADD R2, R5, 0x300402 ;  /* 0x0030040205027836 */ /* 0x000fca0000000000 */
[----:B------:R-:W-:Y:S01]  /*0130*/  FSETP.GEU.AND P0, PT, |R2|, 5.8789094863358348022e-39, PT ;  /* 0x004004020200780b */ /* 0x000fe20003f0e200 */
[----:B0-----:R-:W-:-:S08]  /*0140*/  DFMA R6, -R4, R2, 1 ;  /* 0x3ff000000406742b */ /* 0x001fd00000000102 */
[----:B------:R-:W-:-:S08]  /*0150*/  DFMA R6, R6, R6, R6 ;  /* 0x000000060606722b */ /* 0x000fd00000000006 */
[----:B------:R-:W-:-:S08]  /*0160*/  DFMA R6, R2, R6, R2 ;  /* 0x000000060206722b */ /* 0x000fd00000000002 */
[----:B------:R-:W-:-:S08]  /*0170*/  DFMA R8, -R4, R6, 1 ;  /* 0x3ff000000408742b */ /* 0x000fd00000000106 */
[----:B------:R-:W-:Y:S01]  /*0180*/  DFMA R6, R6, R8, R6 ;  /* 0x000000080606722b */ /* 0x000fe20000000006 */
[----:B------:R-:W-:Y:S10]  /*0190*/  @P0 BRA `(.L_x_245) ;  /* 0x0000000000100947 */ /* 0x000ff40003800000 */
[----:B------:R-:W-:-:S05]  /*01a0*/  LOP3.LUT R2, R5, 0x7fffffff, RZ, 0xc0, !PT ;  /* 0x7fffffff05027812 */ /* 0x000fca00078ec0ff */
[----:B------:R-:W-:Y:S01]  /*01b0*/  VIADD R8, R2, 0xfff00000 ;  /* 0xfff0000002087836 */ /* 0x000fe20000000000 */
[----:B------:R-:W-:-:S07]  /*01c0*/  MOV R2, 0x1e0 ;  /* 0x000001e000027802 */ /* 0x000fce0000000f00 */
[----:B------:R-:W-:Y:S05]  /*01d0*/  CALL.REL.NOINC `($__internal_10_$__cuda_sm20_dblrcp_rn_slowpath_v3) ;  /* 0x00000000001c7944 */ /* 0x000fea0003c00000 */
.L_x_245:
[----:B------:R-:W0:Y:S02]  /*01e0*/  LDC.64 R2, c[0x0][0x380] ;  /* 0x0000e000ff027b82 */ /* 0x000e240000000a00 */
[----:B0-----:R-:W-:-:S05]  /*01f0*/  IMAD.WIDE R2, R0, 0x4, R2 ;  /* 0x0000000400027825 */ /* 0x001fca00078e0202 */
[----:B------:R-:W2:Y:S01]  /*0200*/  LDG.E R5, desc[UR4][R2.64] ;  /* 0x0000000402057981 */ /* 0x000ea2000c1e1900 */
[----:B------:R-:W2:Y:S02]  /*0210*/  F2F.F32.F64 R6, R6 ;  /* 0x0000000600067310 */ /* 0x000ea40000301000 */
[----:B--2---:R-:W-:-:S05]  /*0220*/  FMUL R5, R6, R5 ;  /* 0x0000000506057220 */ /* 0x004fca0000400000 */
[----:B------:R-:W-:Y:S01]  /*0230*/  STG.E desc[UR4][R2.64], R5 ;  /* 0x0000000502007986 */ /* 0x000fe2000c101904 */
[----:B------:R-:W-:Y:S05]  /*0240*/  EXIT ;  /* 0x000000000000794d */ /* 0x000fea0003800000 */
        .weak           $__internal_10_$__cuda_sm20_dblrcp_rn_slowpath_v3
        .type           $__internal_10_$__cuda_sm20_dblrcp_rn_slowpath_v3,@function
        .size           $__internal_10_$__cuda_sm20_dblrcp_rn_slowpath_v3,(.L_x_411 - $__internal_10_$__cuda_sm20_dblrcp_rn_slowpath_v3)
$__internal_10_$__cuda_sm20_dblrcp_rn_slowpath_v3:
[----:B------:R-:W-:-:S14]  /*0250*/  DSETP.GTU.AND P0, PT, |R4|, +INF , PT ;  /* 0x7ff000000400742a */ /* 0x000fdc0003f0c200 */
[----:B------:R-:W-:Y:S05]  /*0260*/  @P0 BRA `(.L_x_246) ;  /* 0x00000000007c0947 */ /* 0x000fea0003800000 */
[----:B------:R-:W-:-:S05]  /*0270*/  LOP3.LUT R3, R5, 0x7fffffff, RZ, 0xc0, !PT ;  /* 0x7fffffff05037812 */ /* 0x000fca00078ec0ff */
[----:B------:R-:W-:-:S05]  /*0280*/  VIADD R6, R3, 0xffffffff ;  /* 0xffffffff03067836 */ /* 0x000fca0000000000 */
[----:B------:R-:W-:-:S13]  /*0290*/  ISETP.GE.U32.AND P0, PT, R6, 0x7fefffff, PT ;  /* 0x7fefffff0600780c */ /* 0x000fda0003f06070 */
[----:B------:R-:W-:Y:S02]  /*02a0*/  @P0 LOP3.LUT R7, R5, 0x7ff00000, RZ, 0x3c, !PT ;  /* 0x7ff0000005070812 */ /* 0x000fe400078e3cff */
[----:B------:R-:W-:Y:S01]  /*02b0*/  @P0 MOV R6, RZ ;  /* 0x000000ff00060202 */ /* 0x000fe20000000f00 */
[----:B------:R-:W-:Y:S06]  /*02c0*/  @P0 BRA `(.L_x_247) ;  /* 0x00000000006c0947 */ /* 0x000fec0003800000 */
[----:B------:R-:W-:-:S13]  /*02d0*/  ISETP.GE.U32.AND P0, PT, R3, 0x1000001, PT ;  /* 0x010000010300780c */ /* 0x000fda0003f06070 */
[----:B------:R-:W-:Y:S05]  /*02e0*/  @!P0 BRA `(.L_x_248) ;  /* 0x0000000000348947 */ /* 0x000fea0003800000 */
[----:B------:R-:W-:Y:S02]  /*02f0*/  VIADD R7, R5, 0xc0200000 ;  /* 0xc020000005077836 */ /* 0x000fe40000000000 */
[----:B------:R-:W-:Y:S02]  /*0300*/  IMAD.MOV.U32 R6, RZ, RZ, R4 ;  /* 0x000000ffff067224 */ /* 0x000fe400078e0004 */
[----:B------:R-:W0:Y:S04]  /*0310*/  MUFU.RCP64H R9, R7 ;  /* 0x0000000700097308 */ /* 0x000e280000001800 */
[----:B0-----:R-:W-:-:S08]  /*0320*/  DFMA R10, -R6, R8, 1 ;  /* 0x3ff00000060a742b */ /* 0x001fd00000000108 */
[----:B------:R-:W-:-:S08]  /*0330*/  DFMA R10, R10, R10, R10 ;  /* 0x0000000a0a0a722b */ /* 0x000fd0000000000a */
[----:B------:R-:W-:-:S08]  /*0340*/  DFMA R10, R8, R10, R8 ;  /* 0x0000000a080a722b */ /* 0x000fd00000000008 */
[----:B------:R-:W-:-:S08]  /*0350*/  DFMA R8, -R6, R10, 1 ;  /* 0x3ff000000608742b */ /* 0x000fd0000000010a */
[----:B------:R-:W-:-:S08]  /*0360*/  DFMA R8, R10, R8, R10 ;  /* 0x000000080a08722b */ /* 0x000fd0000000000a */
[----:B------:R-:W-:-:S08]  /*0370*/  DMUL R8, R8, 2.2250738585072013831e-308 ;  /* 0x0010000008087828 */ /* 0x000fd00000000000 */
[----:B------:R-:W-:-:S08]  /*0380*/  DFMA R4, -R4, R8, 1 ;  /* 0x3ff000000404742b */ /* 0x000fd00000000108 */
[----:B------:R-:W-:-:S08]  /*0390*/  DFMA R4, R4, R4, R4 ;  /* 0x000000040404722b */ /* 0x000fd00000000004 */
[----:B------:R-:W-:Y:S01]  /*03a0*/  DFMA R6, R8, R4, R8 ;  /* 0x000000040806722b */ /* 0x000fe20000000008 */
[----:B------:R-:W-:Y:S10]  /*03b0*/  BRA `(.L_x_247) ;  /* 0x0000000000307947 */ /* 0x000ff40003800000 */
.L_x_248:
[----:B------:R-:W-:Y:S01]  /*03c0*/  DMUL R4, R4, 8.11296384146066816958e+31 ;  /* 0x4690000004047828 */ /* 0x000fe20000000000 */
[----:B------:R-:W-:-:S05]  /*03d0*/  MOV R6, R8 ;  /* 0x0000000800067202 */ /* 0x000fca0000000f00 */
[----:B------:R-:W0:Y:S02]  /*03e0*/  MUFU.RCP64H R7, R5 ;  /* 0x0000000500077308 */ /* 0x000e240000001800 */
[----:B0-----:R-:W-:-:S08]  /*03f0*/  DFMA R8, -R4, R6, 1 ;  /* 0x3ff000000408742b */ /* 0x001fd00000000106 */
[----:B------:R-:W-:-:S08]  /*0400*/  DFMA R8, R8, R8, R8 ;  /* 0x000000080808722b */ /* 0x000fd00000000008 */
[----:B------:R-:W-:-:S08]  /*0410*/  DFMA R8, R6, R8, R6 ;  /* 0x000000080608722b */ /* 0x000fd00000000006 */
[----:B------:R-:W-:-:S08]  /*0420*/  DFMA R6, -R4, R8, 1 ;  /* 0x3ff000000406742b */ /* 0x000fd00000000108 */
[----:B------:R-:W-:-:S08]  /*0430*/  DFMA R6, R8, R6, R8 ;  /* 0x000000060806722b */ /* 0x000fd00000000008 */
[----:B------:R-:W-:Y:S01]  /*0440*/  DMUL R6, R6, 8.11296384146066816958e+31 ;  /* 0x4690000006067828 */ /* 0x000fe20000000000 */
[----:B------:R-:W-:Y:S10]  /*0450*/  BRA `(.L_x_247) ;  /* 0x0000000000087947 */ /* 0x000ff40003800000 */
.L_x_246:
[----:B------:R-:W-:Y:S01]  /*0460*/  LOP3.LUT R7, R5, 0x80000, RZ, 0xfc, !PT ;  /* 0x0008000005077812 */ /* 0x000fe200078efcff */
[----:B------:R-:W-:-:S07]  /*0470*/  IMAD.MOV.U32 R6, RZ, RZ, R4 ;  /* 0x000000ffff067224 */ /* 0x000fce00078e0004 */
.L_x_247:
[----:B------:R-:W-:-:S04]  /*0480*/  MOV R3, 0x0 ;  /* 0x0000000000037802 */ /* 0x000fc80000000f00 */
[----:B------:R-:W-:Y:S05]  /*0490*/  RET.REL.NODEC R2 `(dropout) ;  /* 0xfffffff802d87950 */ /* 0x000fea0003c3ffff */
.L_x_249:
        /* <DEDUP_REMOVED lines=14> */
.L_x_411:


//--------------------- .text.normalization_part_1 --------------------------
	.section	.text.normalization_part_1,"ax",@progbits
	.align	128
        .global         normalization_part_1
        .type           normalization_part_1,@function
        .size           normalization_part_1,(.L_x_412 - normalization_part_1)
        .other          normalization_part_1,@"STO_CUDA_ENTRY STV_DEFAULT"
normalization_part_1:
.text.normalization_part_1:
        /* <DEDUP_REMOVED lines=15> */
[----:B------:R0:W1:Y:S01]  /*00f0*/  MUFU.RSQ R7, R0 ;  /* 0x0000000000077308 */ /* 0x0000620000001400 */
[----:B------:R-:W-:-:S04]  /*0100*/  IADD3 R4, PT, PT, R0, -0xd000000, RZ ;  /* 0xf300000000047810 */ /* 0x000fc80007ffe0ff */
[----:B------:R-:W-:-:S13]  /*0110*/  ISETP.GT.U32.AND P0, PT, R4, 0x727fffff, PT ;  /* 0x727fffff0400780c */ /* 0x000fda0003f04070 */
[----:B01----:R-:W-:Y:S05]  /*0120*/  @!P0 BRA `(.L_x_251) ;  /* 0x00000000000c8947 */ /* 0x003fea0003800000 */
[----:B------:R-:W-:-:S07]  /*0130*/  MOV R9, 0x150 ;  /* 0x0000015000097802 */ /* 0x000fce0000000f00 */
[----:B------:R-:W-:Y:S05]  /*0140*/  CALL.REL.NOINC `($__internal_11_$__cuda_sm20_sqrt_rn_f32_slowpath) ;  /* 0x0000000000287944 */ /* 0x000fea0003c00000 */
[----:B------:R-:W-:Y:S05]  /*0150*/  BRA `(.L_x_252) ;  /* 0x0000000000107947 */ /* 0x000fea0003800000 */
.L_x_251:
[----:B------:R-:W-:Y:S01]  /*0160*/  FMUL.FTZ R3, R0, R7 ;  /* 0x0000000700037220 */ /* 0x000fe20000410000 */
[----:B------:R-:W-:-:S03]  /*0170*/  FMUL.FTZ R7, R7, 0.5 ;  /* 0x3f00000007077820 */ /* 0x000fc60000410000 */
[----:B------:R-:W-:-:S04]  /*0180*/  FFMA R0, -R3, R3, R0 ;  /* 0x0000000303007223 */ /* 0x000fc80000000100 */
[----:B------:R-:W-:-:S07]  /*0190*/  FFMA R7, R0, R7, R3 ;  /* 0x0000000700077223 */ /* 0x000fce0000000003 */
.L_x_252:
[----:B------:R-:W-:Y:S05]  /*01a0*/  BSYNC.RECONVERGENT B0 ;  /* 0x0000000000007941 */ /* 0x000fea0003800200 */
.L_x_250:
[----:B------:R-:W0:Y:S02]  /*01b0*/  LDC.64 R2, c[0x0][0x380] ;  /* 0x0000e000ff027b82 */ /* 0x000e240000000a00 */
[----:B0-----:R-:W-:-:S05]  /*01c0*/  IMAD.WIDE R2, R5, 0x4, R2 ;  /* 0x0000000405027825 */ /* 0x001fca00078e0202 */
[----:B------:R-:W-:Y:S01]  /*01d0*/  STG.E desc[UR4][R2.64], R7 ;  /* 0x0000000702007986 */ /* 0x000fe2000c101904 */
[----:B------:R-:W-:Y:S05]  /*01e0*/  EXIT ;  /* 0x000000000000794d */ /* 0x000fea0003800000 */
        .weak           $__internal_11_$__cuda_sm20_sqrt_rn_f32_slowpath
        .type           $__internal_11_$__cuda_sm20_sqrt_rn_f32_slowpath,@function
        .size           $__internal_11_$__cuda_sm20_sqrt_rn_f32_slowpath,(.L_x_412 - $__internal_11_$__cuda_sm20_sqrt_rn_f32_slowpath)
$__internal_11_$__cuda_sm20_sqrt_rn_f32_slowpath:
[----:B------:R-:W-:-:S13]  /*01f0*/  LOP3.LUT P0, RZ, R0, 0x7fffffff, RZ, 0xc0, !PT ;  /* 0x7fffffff00ff7812 */ /* 0x000fda000780c0ff */
[----:B------:R-:W-:Y:S01]  /*0200*/  @!P0 MOV R2, R0 ;  /* 0x0000000000028202 */ /* 0x000fe20000000f00 */
        /* <DEDUP_REMOVED lines=12> */
[----:B------:R-:W-:Y:S02]  /*02d0*/  @!P0 MOV R2, R0 ;  /* 0x0000000000028202 */ /* 0x000fe40000000f00 */
[----:B------:R-:W-:-:S04]  /*02e0*/  @P0 FADD.FTZ R6, -R4, -RZ ;  /* 0x800000ff04060221 */ /* 0x000fc80000010100 */
[----:B------:R-:W-:-:S04]  /*02f0*/  @P0 FFMA R7, R4, R6, R3 ;  /* 0x0000000604070223 */ /* 0x000fc80000000003 */
[----:B------:R-:W-:-:S04]  /*0300*/  @P0 FFMA R7, R7, R8, R4 ;  /* 0x0000000807070223 */ /* 0x000fc80000000004 */
[----:B------:R-:W-:-:S07]  /*0310*/  @P0 FMUL.FTZ R2, R7, 2.3283064365386962891e-10 ;  /* 0x2f80000007020820 */ /* 0x000fce0000410000 */
.L_x_253:
[----:B------:R-:W-:Y:S01]  /*0320*/  HFMA2 R3, -RZ, RZ, 0, 0 ;  /* 0x00000000ff037431 */ /* 0x000fe200000001ff */
[----:B------:R-:W-:Y:S02]  /*0330*/  MOV R7, R2 ;  /* 0x0000000200077202 */ /* 0x000fe40000000f00 */
[----:B------:R-:W-:-:S04]  /*0340*/  MOV R2, R9 ;  /* 0x0000000900027202 */ /* 0x000fc80000000f00 */
[----:B------:R-:W-:Y:S05]  /*0350*/  RET.REL.NODEC R2 `(normalization_part_1) ;  /* 0xfffffffc02287950 */ /* 0x000fea0003c3ffff */
.L_x_254:
        /* <DEDUP_REMOVED lines=10> */
.L_x_412:


//--------------------- .text.addCopy             --------------------------
	.section	.text.addCopy,"ax",@progbits
	.align	128
        .global         addCopy
        .type           addCopy,@function
        .size           addCopy,(.L_x_441 - addCopy)
        .other          addCopy,@"STO_CUDA_ENTRY STV_DEFAULT"
addCopy:
.text.addCopy:
[----:B------:R-:W-:Y:S01]  /*0000*/  LDC R1, c[0x0][0x37c] ;  /* 0x0000df00ff017b82 */ /* 0x000fe20000000800 */
[----:B------:R-:W0:Y:S01]  /*0010*/  S2R R0, SR_CTAID.X ;  /* 0x0000000000007919 */ /* 0x000e220000002500 */
[----:B------:R-:W0:Y:S01]  /*0020*/  LDCU UR6, c[0x0][0x360] ;  /* 0x00006c00ff0677ac */ /* 0x000e220008000800 */
[----:B------:R-:W0:Y:S01]  /*0030*/  S2R R3, SR_TID.X ;  /* 0x0000000000037919 */ /* 0x000e220000002100 */
[----:B------:R-:W1:Y:S01]  /*0040*/  LDCU UR7, c[0x0][0x364] ;  /* 0x00006c80ff0777ac */ /* 0x000e620008000800 */
[----:B------:R-:W2:Y:S01]  /*0050*/  S2R R7, SR_CTAID.Y ;  /* 0x0000000000077919 */ /* 0x000ea20000002600 */
[----:B------:R-:W1:Y:S01]  /*0060*/  LDCU UR4, c[0x0][0x374] ;  /* 0x00006e80ff0477ac */ /* 0x000e620008000800 */
[----:B------:R-:W2:Y:S01]  /*0070*/  S2R R2, SR_TID.Y ;  /* 0x0000000000027919 */ /* 0x000ea20000002200 */
[----:B------:R-:W3:Y:S01]  /*0080*/  LDCU UR8, c[0x0][0x398] ;  /* 0x00007300ff0877ac */ /* 0x000ee20008000800 */
[----:B------:R-:W3:Y:S01]  /*0090*/  LDCU UR5, c[0x0][0x390] ;  /* 0x00007200ff0577ac */ /* 0x000ee20008000800 */
[----:B-1----:R-:W-:-:S02]  /*00a0*/  UIMAD UR4, UR7, UR4, URZ ;  /* 0x00000004070472a4 */ /* 0x002fc4000f8e02ff */
[----:B---3--:R-:W-:Y:S01]  /*00b0*/  UIMAD UR5, UR8, UR5, URZ ;  /* 0x00000005080572a4 */ /* 0x008fe2000f8e02ff */
[----:B0-----:R-:W-:Y:S02]  /*00c0*/  IMAD R0, R0, UR6, R3 ;  /* 0x0000000600007c24 */ /* 0x001fe4000f8e0203 */
[----:B--2---:R-:W-:-:S04]  /*00d0*/  IMAD R7, R7, UR7, R2 ;  /* 0x0000000707077c24 */ /* 0x004fc8000f8e0202 */
[----:B------:R-:W-:-:S05]  /*00e0*/  IMAD R5, R0, UR4, R7 ;  /* 0x0000000400057c24 */ /* 0x000fca000f8e0207 */
[----:B------:R-:W-:-:S13]  /*00f0*/  ISETP.GE.AND P0, PT, R5, UR5, PT ;  /* 0x0000000505007c0c */ /* 0x000fda000bf06270 */
[----:B------:R-:W-:Y:S05]  /*0100*/  @P0 EXIT ;  /* 0x000000000000094d */ /* 0x000fea0003800000 */
[----:B------:R-:W0:Y:S01]  /*0110*/  LDC.64 R2, c[0x0][0x380] ;  /* 0x0000e000ff027b82 */ /* 0x000e220000000a00 */
[----:B------:R-:W1:Y:S01]  /*0120*/  LDCU.64 UR4, c[0x0][0x358] ;  /* 0x00006b00ff0477ac */ /* 0x000e620008000a00 */
[----:B------:R-:W2:Y:S06]  /*0130*/  LDCU UR6, c[0x0][0x394] ;  /* 0x00007280ff0677ac */ /* 0x000eac0008000800 */
[----:B------:R-:W3:Y:S01]  /*0140*/  LDC R9, c[0x0][0x39c] ;  /* 0x0000e700ff097b82 */ /* 0x000ee20000000800 */
[----:B0-----:R-:W-:-:S07]  /*0150*/  IMAD.WIDE R2, R5, 0x4, R2 ;  /* 0x0000000405027825 */ /* 0x001fce00078e0202 */
[----:B------:R-:W0:Y:S01]  /*0160*/  LDC.64 R4, c[0x0][0x388] ;  /* 0x0000e200ff047b82 */ /* 0x000e220000000a00 */
[----:B-1----:R-:W4:Y:S01]  /*0170*/  LDG.E.CONSTANT R3, desc[UR4][R2.64] ;  /* 0x0000000402037981 */ /* 0x002f22000c1e9900 */
[----:B--2---:R-:W-:-:S04]  /*0180*/  IMAD R0, R0, UR6, R7 ;  /* 0x0000000600007c24 */ /* 0x004fc8000f8e0207 */
[----:B---3--:R-:W-:-:S04]  /*0190*/  IMAD R7, R9, UR8, R0 ;  /* 0x0000000809077c24 */ /* 0x008fc8000f8e0200 */
[----:B0-----:R-:W-:-:S05]  /*01a0*/  IMAD.WIDE R4, R7, 0x4, R4 ;  /* 0x0000000407047825 */ /* 0x001fca00078e0204 */
[----:B----4-:R-:W-:Y:S01]  /*01b0*/  STG.E desc[UR4][R4.64], R3 ;  /* 0x0000000304007986 */ /* 0x010fe2000c101904 */
[----:B------:R-:W-:Y:S05]  /*01c0*/  EXIT ;  /* 0x000000000000794d */ /* 0x000fea0003800000 */
.L_x_255:
        /* <DEDUP_REMOVED lines=11> */
.L_x_441:


//--------------------- .text.vectorScalarSet     --------------------------
	.section	.text.vectorScalarSet,"ax",@progbits
	.align	128
        .global         vectorScalarSet
        .type           vectorScalarSet,@function
        .size           vectorScalarSet,(.L_x_442 - vectorScalarSet)
        .other          vectorScalarSet,@"STO_CUDA_ENTRY STV_DEFAULT"
vectorScalarSet:
.text.vectorScalarSet:
        /* <DEDUP_REMOVED lines=10> */
[----:B------:R-:W1:Y:S01]  /*00a0*/  LDC R7, c[0x0][0x388] ;  /* 0x0000e200ff077b82 */ /* 0x000e620000000800 */
[----:B0-----:R-:W-:-:S05]  /*00b0*/  IMAD.WIDE R2, R5, 0x4, R2 ;  /* 0x0000000405027825 */ /* 0x001fca00078e0202 */
[----:B-1----:R-:W-:Y:S01]  /*00c0*/  STG.E desc[UR4][R2.64], R7 ;  /* 0x0000000702007986 */ /* 0x002fe2000c101904 */
[----:B------:R-:W-:Y:S05]  /*00d0*/  EXIT ;  /* 0x000000000000794d */ /* 0x000fea0003800000 */
.L_x_256:
        /* <DEDUP_REMOVED lines=10> */
.L_x_442:


//--------------------- .text.matrixDiv_doublePrecision --------------------------
	.section	.text.matrixDiv_doublePrecision,"ax",@progbits
	.align	128
        .global         matrixDiv_doublePrecision
        .type           matrixDiv_doublePrecision,@function
        .size           matrixDiv_doublePrecision,(.L_x_413 - matrixDiv_doublePrecision)
        .other          matrixDiv_doublePrecision,@"STO_CUDA_ENTRY STV_DEFAULT"
matrixDiv_doublePrecision:
.text.matrixDiv_doublePrecision:
        /* <DEDUP_REMOVED lines=13> */
[----:B-1----:R-:W4:Y:S01]  /*00d0*/  LDG.E.64 R10, desc[UR4][R4.64] ;  /* 0x00000004040a7981 */ /* 0x002f22000c1e1b00 */
[----:B--2---:R-:W3:Y:S01]  /*00e0*/  MUFU.RCP64H R3, UR6 ;  /* 0x0000000600037d08 */ /* 0x004ee20008001800 */
[----:B------:R-:W-:Y:S01]  /*00f0*/  IMAD.MOV.U32 R2, RZ, RZ, 0x1 ;  /* 0x00000001ff027424 */ /* 0x000fe200078e00ff */
[----:B------:R-:W-:Y:S05]  /*0100*/  BSSY.RECONVERGENT B0, `(.L_x_257) ;  /* 0x0000011000007945 */ /* 0x000fea0003800200 */
[----:B---3--:R-:W-:-:S08]  /*0110*/  DFMA R6, R2, -R8, 1 ;  /* 0x3ff000000206742b */ /* 0x008fd00000000808 */
[----:B------:R-:W-:-:S08]  /*0120*/  DFMA R6, R6, R6, R6 ;  /* 0x000000060606722b */ /* 0x000fd00000000006 */
[----:B------:R-:W-:-:S08]  /*0130*/  DFMA R6, R2, R6, R2 ;  /* 0x000000060206722b */ /* 0x000fd00000000002 */
[----:B------:R-:W-:-:S08]  /*0140*/  DFMA R2, R6, -R8, 1 ;  /* 0x3ff000000602742b */ /* 0x000fd00000000808 */
[----:B------:R-:W-:-:S08]  /*0150*/  DFMA R2, R6, R2, R6 ;  /* 0x000000020602722b */ /* 0x000fd00000000006 */
[----:B----4-:R-:W-:Y:S01]  /*0160*/  DMUL R6, R10, R2 ;  /* 0x000000020a067228 */ /* 0x010fe20000000000 */
[----:B------:R-:W-:-:S07]  /*0170*/  FSETP.GEU.AND P1, PT, |R11|, 6.5827683646048100446e-37, PT ;  /* 0x036000000b00780b */ /* 0x000fce0003f2e200 */
[----:B------:R-:W-:-:S08]  /*0180*/  DFMA R8, R6, -R8, R10 ;  /* 0x800000080608722b */ /* 0x000fd0000000000a */
[----:B------:R-:W-:-:S10]  /*0190*/  DFMA R2, R2, R8, R6 ;  /* 0x000000080202722b */ /* 0x000fd40000000006 */
[----:B------:R-:W-:-:S05]  /*01a0*/  FFMA R0, RZ, UR6, R3 ;  /* 0x00000006ff007c23 */ /* 0x000fca0008000003 */
[----:B------:R-:W-:-:S13]  /*01b0*/  FSETP.GT.AND P0, PT, |R0|, 1.469367938527859385e-39, PT ;  /* 0x001000000000780b */ /* 0x000fda0003f04200 */
[----:B------:R-:W-:Y:S05]  /*01c0*/  @P0 BRA P1, `(.L_x_258) ;  /* 0x0000000000100947 */ /* 0x000fea0000800000 */
[----:B------:R-:W-:-:S07]  /*01d0*/  MOV R0, 0x1f0 ;  /* 0x000001f000007802 */ /* 0x000fce0000000f00 */
[----:B------:R-:W-:Y:S05]  /*01e0*/  CALL.REL.NOINC `($__internal_12_$__cuda_sm20_div_rn_f64_full) ;  /* 0x0000000000147944 */ /* 0x000fea0003c00000 */
[----:B------:R-:W-:Y:S02]  /*01f0*/  IMAD.MOV.U32 R2, RZ, RZ, R12 ;  /* 0x000000ffff027224 */ /* 0x000fe400078e000c */
[----:B------:R-:W-:-:S07]  /*0200*/  IMAD.MOV.U32 R3, RZ, RZ, R13 ;  /* 0x000000ffff037224 */ /* 0x000fce00078e000d */
.L_x_258:
[----:B------:R-:W-:Y:S05]  /*0210*/  BSYNC.RECONVERGENT B0 ;  /* 0x0000000000007941 */ /* 0x000fea0003800200 */
.L_x_257:
[----:B------:R-:W-:Y:S01]  /*0220*/  STG.E.64 desc[UR4][R4.64], R2 ;  /* 0x0000000204007986 */ /* 0x000fe2000c101b04 */
[----:B------:R-:W-:Y:S05]  /*0230*/  EXIT ;  /* 0x000000000000794d */ /* 0x000fea0003800000 */
        .weak           $__internal_12_$__cuda_sm20_div_rn_f64_full
        .type           $__internal_12_$__cuda_sm20_div_rn_f64_full,@function
        .size           $__internal_12_$__cuda_sm20_div_rn_f64_full,(.L_x_413 - $__internal_12_$__cuda_sm20_div_rn_f64_full)
$__internal_12_$__cuda_sm20_div_rn_f64_full:
[----:B------:R-:W0:Y:S01]  /*0240*/  LDC.64 R2, c[0x0][0x388] ;  /* 0x0000e200ff027b82 */ /* 0x000e220000000a00 */
[C---:B------:R-:W-:Y:S01]  /*0250*/  FSETP.GEU.AND P2, PT, |R11|.reuse, 1.469367938527859385e-39, PT ;  /* 0x001000000b00780b */ /* 0x040fe20003f4e200 */
[----:B------:R-:W-:Y:S01]  /*0260*/  IMAD.MOV.U32 R16, RZ, RZ, 0x1ca00000 ;  /* 0x1ca00000ff107424 */ /* 0x000fe200078e00ff */
[----:B------:R-:W-:Y:S01]  /*0270*/  LOP3.LUT R12, R11, 0x7ff00000, RZ, 0xc0, !PT ;  /* 0x7ff000000b0c7812 */ /* 0x000fe200078ec0ff */
[----:B------:R-:W-:Y:S01]  /*0280*/  BSSY.RECONVERGENT B1, `(.L_x_259) ;  /* 0x0000051000017945 */ /* 0x000fe20003800200 */
[C---:B0-----:R-:W-:Y:S02]  /*0290*/  FSETP.GEU.AND P0, PT, |R3|.reuse, 1.469367938527859385e-39, PT ;  /* 0x001000000300780b */ /* 0x041fe40003f0e200 */
[C---:B------:R-:W-:Y:S02]  /*02a0*/  LOP3.LUT R6, R3.reuse, 0x800fffff, RZ, 0xc0, !PT ;  /* 0x800fffff03067812 */ /* 0x040fe400078ec0ff */
[----:B------:R-:W-:Y:S02]  /*02b0*/  LOP3.LUT R13, R3, 0x7ff00000, RZ, 0xc0, !PT ;  /* 0x7ff00000030d7812 */ /* 0x000fe400078ec0ff */
[----:B------:R-:W-:Y:S01]  /*02c0*/  LOP3.LUT R7, R6, 0x3ff00000, RZ, 0xfc, !PT ;  /* 0x3ff0000006077812 */ /* 0x000fe200078efcff */
[----:B------:R-:W-:Y:S01]  /*02d0*/  IMAD.MOV.U32 R6, RZ, RZ, R2 ;  /* 0x000000ffff067224 */ /* 0x000fe200078e0002 */
[----:B------:R-:W-:Y:S01]  /*02e0*/  ISETP.GE.U32.AND P1, PT, R12, R13, PT ;  /* 0x0000000d0c00720c */ /* 0x000fe20003f26070 */
[----:B------:R-:W-:-:S04]  /*02f0*/  IMAD.MOV.U32 R23, RZ, RZ, R13 ;  /* 0x000000ffff177224 */ /* 0x000fc800078e000d */
[----:B------:R-:W0:Y:S02]  /*0300*/  @!P0 LDC.64 R8, c[0x0][0x388] ;  /* 0x0000e200ff088b82 */ /* 0x000e240000000a00 */
[----:B0-----:R-:W-:Y:S01]  /*0310*/  @!P0 DMUL R6, R8, 8.98846567431157953865e+307 ;  /* 0x7fe0000008068828 */ /* 0x001fe20000000000 */
[----:B------:R-:W-:-:S05]  /*0320*/  IMAD.MOV.U32 R8, RZ, RZ, 0x1 ;  /* 0x00000001ff087424 */ /* 0x000fca00078e00ff */
[----:B------:R-:W0:Y:S04]  /*0330*/  MUFU.RCP64H R9, R7 ;  /* 0x0000000700097308 */ /* 0x000e280000001800 */
[----:B------:R-:W-:-:S05]  /*0340*/  @!P0 LOP3.LUT R23, R7, 0x7ff00000, RZ, 0xc0, !PT ;  /* 0x7ff0000007178812 */ /* 0x000fca00078ec0ff */
[----:B------:R-:W-:Y:S01]  /*0350*/  VIADD R24, R23, 0xffffffff ;  /* 0xffffffff17187836 */ /* 0x000fe20000000000 */
[----:B0-----:R-:W-:-:S08]  /*0360*/  DFMA R14, R8, -R6, 1 ;  /* 0x3ff00000080e742b */ /* 0x001fd00000000806 */
[----:B------:R-:W-:-:S08]  /*0370*/  DFMA R14, R14, R14, R14 ;  /* 0x0000000e0e0e722b */ /* 0x000fd0000000000e */
[----:B------:R-:W-:Y:S01]  /*0380*/  DFMA R18, R8, R14, R8 ;  /* 0x0000000e0812722b */ /* 0x000fe20000000008 */
[----:B------:R-:W-:Y:S01]  /*0390*/  SEL R15, R16, 0x63400000, !P1 ;  /* 0x63400000100f7807 */ /* 0x000fe20004800000 */
[----:B------:R-:W-:Y:S02]  /*03a0*/  IMAD.MOV.U32 R8, RZ, RZ, R10 ;  /* 0x000000ffff087224 */ /* 0x000fe400078e000a */
[----:B------:R-:W-:Y:S01]  /*03b0*/  IMAD.MOV.U32 R14, RZ, RZ, R12 ;  /* 0x000000ffff0e7224 */ /* 0x000fe200078e000c */
[C-C-:B------:R-:W-:Y:S02]  /*03c0*/  @!P2 LOP3.LUT R16, R15.reuse, 0x80000000, R11.reuse, 0xf8, !PT ;  /* 0x800000000f10a812 */ /* 0x140fe400078ef80b */
[----:B------:R-:W-:Y:S01]  /*03d0*/  LOP3.LUT R9, R15, 0x800fffff, R11, 0xf8, !PT ;  /* 0x800fffff0f097812 */ /* 0x000fe200078ef80b */
[----:B------:R-:W-:Y:S01]  /*03e0*/  DFMA R20, R18, -R6, 1 ;  /* 0x3ff000001214742b */ /* 0x000fe20000000806 */
[----:B------:R-:W-:Y:S01]  /*03f0*/  @!P2 LOP3.LUT R17, R16, 0x100000, RZ, 0xfc, !PT ;  /* 0x001000001011a812 */ /* 0x000fe200078efcff */
[----:B------:R-:W-:-:S06]  /*0400*/  @!P2 IMAD.MOV.U32 R16, RZ, RZ, RZ ;  /* 0x000000ffff10a224 */ /* 0x000fcc00078e00ff */
[----:B------:R-:W-:Y:S02]  /*0410*/  @!P2 DFMA R8, R8, 2, -R16 ;  /* 0x400000000808a82b */ /* 0x000fe40000000810 */
[----:B------:R-:W-:-:S08]  /*0420*/  DFMA R16, R18, R20, R18 ;  /* 0x000000141210722b */ /* 0x000fd00000000012 */
[----:B------:R-:W-:Y:S01]  /*0430*/  @!P2 LOP3.LUT R14, R9, 0x7ff00000, RZ, 0xc0, !PT ;  /* 0x7ff00000090ea812 */ /* 0x000fe200078ec0ff */
[----:B------:R-:W-:-:S04]  /*0440*/  DMUL R18, R16, R8 ;  /* 0x0000000810127228 */ /* 0x000fc80000000000 */
[----:B------:R-:W-:-:S04]  /*0450*/  VIADD R22, R14, 0xffffffff ;  /* 0xffffffff0e167836 */ /* 0x000fc80000000000 */
[----:B------:R-:W-:Y:S01]  /*0460*/  DFMA R20, R18, -R6, R8 ;  /* 0x800000061214722b */ /* 0x000fe20000000008 */
[----:B------:R-:W-:-:S04]  /*0470*/  ISETP.GT.U32.AND P0, PT, R22, 0x7feffffe, PT ;  /* 0x7feffffe1600780c */ /* 0x000fc80003f04070 */
[----:B------:R-:W-:-:S03]  /*0480*/  ISETP.GT.U32.OR P0, PT, R24, 0x7feffffe, P0 ;  /* 0x7feffffe1800780c */ /* 0x000fc60000704470 */
[----:B------:R-:W-:-:S10]  /*0490*/  DFMA R16, R16, R20, R18 ;  /* 0x000000141010722b */ /* 0x000fd40000000012 */
[----:B------:R-:W-:Y:S05]  /*04a0*/  @P0 BRA `(.L_x_260) ;  /* 0x0000000000600947 */ /* 0x000fea0003800000 */
[----:B------:R-:W-:Y:S01]  /*04b0*/  VIADDMNMX R12, R12, -R13, 0xb9600000, !PT ;  /* 0xb96000000c0c7446 */ /* 0x000fe2000780090d */
[----:B------:R-:W-:-:S03]  /*04c0*/  IMAD.MOV.U32 R10, RZ, RZ, RZ ;  /* 0x000000ffff0a7224 */ /* 0x000fc600078e00ff */
[----:B------:R-:W-:-:S05]  /*04d0*/  VIMNMX R12, PT, PT, R12, 0x46a00000, PT ;  /* 0x46a000000c0c7848 */ /* 0x000fca0003fe0100 */
[----:B------:R-:W-:-:S04]  /*04e0*/  IMAD.IADD R15, R12, 0x1, -R15 ;  /* 0x000000010c0f7824 */ /* 0x000fc800078e0a0f */
        /* <DEDUP_REMOVED lines=12> */
[----:B------:R-:W-:Y:S01]  /*05b0*/  IMAD.MOV.U32 R2, RZ, RZ, RZ ;  /* 0x000000ffff027224 */ /* 0x000fe200078e00ff */
[----:B------:R-:W-:-:S05]  /*05c0*/  IADD3 R15, PT, PT, -R15, -0x43300000, RZ ;  /* 0xbcd000000f0f7810 */ /* 0x000fca0007ffe1ff */
[----:B------:R-:W-:-:S03]  /*05d0*/  DFMA R2, R12, -R2, R16 ;  /* 0x800000020c02722b */ /* 0x000fc60000000010 */
[----:B------:R-:W-:-:S07]  /*05e0*/  LOP3.LUT R9, R11, R9, RZ, 0x3c, !PT ;  /* 0x000000090b097212 */ /* 0x000fce00078e3cff */
[----:B------:R-:W-:-:S04]  /*05f0*/  FSETP.NEU.AND P0, PT, |R3|, R15, PT ;  /* 0x0000000f0300720b */ /* 0x000fc80003f0d200 */
[----:B------:R-:W-:Y:S02]  /*0600*/  FSEL R12, R10, R12, !P0 ;  /* 0x0000000c0a0c7208 */ /* 0x000fe40004000000 */
[----:B------:R-:W-:Y:S01]  /*0610*/  FSEL R13, R9, R13, !P0 ;  /* 0x0000000d090d7208 */ /* 0x000fe20004000000 */
[----:B------:R-:W-:Y:S06]  /*0620*/  BRA `(.L_x_261) ;  /* 0x0000000000587947 */ /* 0x000fec0003800000 */
.L_x_260:
[----:B------:R-:W-:-:S14]  /*0630*/  DSETP.NAN.AND P0, PT, R10, R10, PT ;  /* 0x0000000a0a00722a */ /* 0x000fdc0003f08000 */
[----:B------:R-:W-:Y:S05]  /*0640*/  @P0 BRA `(.L_x_262) ;  /* 0x0000000000480947 */ /* 0x000fea0003800000 */
[----:B------:R-:W0:Y:S02]  /*0650*/  LDC.64 R6, c[0x0][0x388] ;  /* 0x0000e200ff067b82 */ /* 0x000e240000000a00 */
[----:B0-----:R-:W-:-:S14]  /*0660*/  DSETP.NAN.AND P0, PT, R6, R6, PT ;  /* 0x000000060600722a */ /* 0x001fdc0003f08000 */
        /* <DEDUP_REMOVED lines=13> */
.L_x_263:
[----:B------:R-:W-:Y:S01]  /*0740*/  LOP3.LUT R13, R3, 0x80000, RZ, 0xfc, !PT ;  /* 0x00080000030d7812 */ /* 0x000fe200078efcff */
[----:B------:R-:W-:Y:S01]  /*0750*/  IMAD.MOV.U32 R12, RZ, RZ, R2 ;  /* 0x000000ffff0c7224 */ /* 0x000fe200078e0002 */
[----:B------:R-:W-:Y:S06]  /*0760*/  BRA `(.L_x_261) ;  /* 0x0000000000087947 */ /* 0x000fec0003800000 */
.L_x_262:
[----:B------:R-:W-:Y:S01]  /*0770*/  LOP3.LUT R13, R11, 0x80000, RZ, 0xfc, !PT ;  /* 0x000800000b0d7812 */ /* 0x000fe200078efcff */
[----:B------:R-:W-:-:S07]  /*0780*/  IMAD.MOV.U32 R12, RZ, RZ, R10 ;  /* 0x000000ffff0c7224 */ /* 0x000fce00078e000a */
.L_x_261:
[----:B------:R-:W-:Y:S05]  /*0790*/  BSYNC.RECONVERGENT B1 ;  /* 0x0000000000017941 */ /* 0x000fea0003800200 */
.L_x_259:
[----:B------:R-:W-:Y:S02]  /*07a0*/  IMAD.MOV.U32 R2, RZ, RZ, R0 ;  /* 0x000000ffff027224 */ /* 0x000fe400078e0000 */
[----:B------:R-:W-:-:S04]  /*07b0*/  IMAD.MOV.U32 R3, RZ, RZ, 0x0 ;  /* 0x00000000ff037424 */ /* 0x000fc800078e00ff */
[----:B------:R-:W-:Y:S05]  /*07c0*/  RET.REL.NODEC R2 `(matrixDiv_doublePrecision) ;  /* 0xfffffff8020c7950 */ /* 0x000fea0003c3ffff */
.L_x_264:
        /* <DEDUP_REMOVED lines=11> */
.L_x_413:


//--------------------- .text.matrixDiv           --------------------------
	.section	.text.matrixDiv,"ax",@progbits
	.align	128
        .global         matrixDiv
        .type           matrixDiv,@function
        .size           matrixDiv,(.L_x_414 - matrixDiv)
        .other          matrixDiv,@"STO_CUDA_ENTRY STV_DEFAULT"
matrixDiv:
.text.matrixDiv:
        /* <DEDUP_REMOVED lines=10> */
[----:B------:R-:W2:Y:S01]  /*00a0*/  LDC R7, c[0x0][0x388] ;  /* 0x0000e200ff077b82 */ /* 0x000ea20000000800 */
[----:B0-----:R-:W-:-:S05]  /*00b0*/  IMAD.WIDE R4, R3, 0x4, R4 ;  /* 0x0000000403047825 */ /* 0x001fca00078e0204 */
[----:B-1----:R-:W3:Y:S01]  /*00c0*/  LDG.E R0, desc[UR4][R4.64] ;  /* 0x0000000404007981 */ /* 0x002ee2000c1e1900 */
[----:B------:R-:W-:Y:S01]  /*00d0*/  BSSY.RECONVERGENT B0, `(.L_x_265) ;  /* 0x000000c000007945 */ /* 0x000fe20003800200 */
[----:B--2---:R-:W0:Y:S02]  /*00e0*/  MUFU.RCP R2, R7 ;  /* 0x0000000700027308 */ /* 0x004e240000001000 */
[----:B0-----:R-:W-:-:S04]  /*00f0*/  FFMA R3, R2, -R7, 1 ;  /* 0x3f80000002037423 */ /* 0x001fc80000000807 */
[----:B------:R-:W-:Y:S02]  /*0100*/  FFMA R3, R2, R3, R2 ;  /* 0x0000000302037223 */ /* 0x000fe40000000002 */
[----:B---3--:R-:W0:Y:S02]  /*0110*/  FCHK P0, R0, R7 ;  /* 0x0000000700007302 */ /* 0x008e240000000000 */
[----:B------:R-:W-:-:S04]  /*0120*/  FFMA R2, R0, R3, RZ ;  /* 0x0000000300027223 */ /* 0x000fc800000000ff */
[----:B------:R-:W-:-:S04]  /*0130*/  FFMA R6, R2, -R7, R0 ;  /* 0x8000000702067223 */ /* 0x000fc80000000000 */
[----:B------:R-:W-:Y:S01]  /*0140*/  FFMA R3, R3, R6, R2 ;  /* 0x0000000603037223 */ /* 0x000fe20000000002 */
[----:B0-----:R-:W-:Y:S06]  /*0150*/  @!P0 BRA `(.L_x_266) ;  /* 0x00000000000c8947 */ /* 0x001fec0003800000 */
[----:B------:R-:W-:-:S07]  /*0160*/  MOV R2, 0x180 ;  /* 0x0000018000027802 */ /* 0x000fce0000000f00 */
[----:B------:R-:W-:Y:S05]  /*0170*/  CALL.REL.NOINC `($__internal_13_$__cuda_sm3x_div_rn_noftz_f32_slowpath) ;  /* 0x0000000000107944 */ /* 0x000fea0003c00000 */
[----:B------:R-:W-:-:S07]  /*0180*/  IMAD.MOV.U32 R3, RZ, RZ, R0 ;  /* 0x000000ffff037224 */ /* 0x000fce00078e0000 */
.L_x_266:
[----:B------:R-:W-:Y:S05]  /*0190*/  BSYNC.RECONVERGENT B0 ;  /* 0x0000000000007941 */ /* 0x000fea0003800200 */
.L_x_265:
[----:B------:R-:W-:Y:S01]  /*01a0*/  STG.E desc[UR4][R4.64], R3 ;  /* 0x0000000304007986 */ /* 0x000fe2000c101904 */
[----:B------:R-:W-:Y:S05]  /*01b0*/  EXIT ;  /* 0x000000000000794d */ /* 0x000fea0003800000 */
        .weak           $__internal_13_$__cuda_sm3x_div_rn_noftz_f32_slowpath
        .type           $__internal_13_$__cuda_sm3x_div_rn_noftz_f32_slowpath,@function
        .size           $__internal_13_$__cuda_sm3x_div_rn_noftz_f32_slowpath,(.L_x_414 - $__internal_13_$__cuda_sm3x_div_rn_noftz_f32_slowpath)
$__internal_13_$__cuda_sm3x_div_rn_noftz_f32_slowpath:
        /* <DEDUP_REMOVED lines=38> */
.L_x_268:
        /* <DEDUP_REMOVED lines=51> */
.L_x_275:
[----:B------:R-:W-:-:S04]  /*0750*/  LOP3.LUT R0, R0, 0x80000000, RZ, 0xc0, !PT ;  /* 0x8000000000007812 */ /* 0x000fc800078ec0ff */
[----:B------:R-:W-:Y:S01]  /*0760*/  LOP3.LUT R0, R0, 0x7f800000, RZ, 0xfc, !PT ;  /* 0x7f80000000007812 */ /* 0x000fe200078efcff */
[----:B------:R-:W-:Y:S06]  /*0770*/  BRA `(.L_x_276) ;  /* 0x0000000000047947 */ /* 0x000fec0003800000 */
.L_x_274:
[----:B------:R-:W-:-:S07]  /*0780*/  IMAD R0, R7, 0x800000, R0 ;  /* 0x0080000007007824 */ /* 0x000fce00078e0200 */
.L_x_276:
[----:B------:R-:W-:Y:S05]  /*0790*/  BSYNC.RECONVERGENT B2 ;  /* 0x0000000000027941 */ /* 0x000fea0003800200 */
.L_x_273:
[----:B------:R-:W-:Y:S05]  /*07a0*/  BRA `(.L_x_277) ;  /* 0x0000000000207947 */ /* 0x000fea0003800000 */
.L_x_272:
[----:B------:R-:W-:-:S04]  /*07b0*/  LOP3.LUT R0, R9, 0x80000000, R8, 0x48, !PT ;  /* 0x8000000009007812 */ /* 0x000fc800078e4808 */
[----:B------:R-:W-:Y:S01]  /*07c0*/  LOP3.LUT R0, R0, 0x7f800000, RZ, 0xfc, !PT ;  /* 0x7f80000000007812 */ /* 0x000fe200078efcff */
[----:B------:R-:W-:Y:S06]  /*07d0*/  BRA `(.L_x_277) ;  /* 0x0000000000147947 */ /* 0x000fec0003800000 */
.L_x_271:
[----:B------:R-:W-:Y:S01]  /*07e0*/  LOP3.LUT R0, R9, 0x80000000, R8, 0x48, !PT ;  /* 0x8000000009007812 */ /* 0x000fe200078e4808 */
[----:B------:R-:W-:Y:S06]  /*07f0*/  BRA `(.L_x_277) ;  /* 0x00000000000c7947 */ /* 0x000fec0003800000 */
.L_x_270:
[----:B------:R-:W0:Y:S01]  /*0800*/  MUFU.RSQ R0, -QNAN ;  /* 0xffc0000000007908 */ /* 0x000e220000001400 */
[----:B------:R-:W-:Y:S05]  /*0810*/  BRA `(.L_x_277) ;  /* 0x0000000000047947 */ /* 0x000fea0003800000 */
.L_x_269:
[----:B------:R-:W-:-:S07]  /*0820*/  FADD.FTZ R0, R0, R3 ;  /* 0x0000000300007221 */ /* 0x000fce0000010000 */
.L_x_277:
[----:B------:R-:W-:Y:S05]  /*0830*/  BSYNC.RECONVERGENT B1 ;  /* 0x0000000000017941 */ /* 0x000fea0003800200 */
.L_x_267:
[----:B------:R-:W-:-:S04]  /*0840*/  IMAD.MOV.U32 R3, RZ, RZ, 0x0 ;  /* 0x00000000ff037424 */ /* 0x000fc800078e00ff */
[----:B0-----:R-:W-:Y:S05]  /*0850*/  RET.REL.NODEC R2 `(matrixDiv) ;  /* 0xfffffff402e87950 */ /* 0x001fea0003c3ffff */
.L_x_278:
        /* <DEDUP_REMOVED lines=10> */
.L_x_414:


//--------------------- .text.MatAdd              --------------------------
	.section	.text.MatAdd,"ax",@progbits
	.align	128
        .global         MatAdd
        .type           MatAdd,@function
        .size           MatAdd,(.L_x_445 - MatAdd)
        .other          MatAdd,@"STO_CUDA_ENTRY STV_DEFAULT"
MatAdd:
.text.MatAdd:
        /* <DEDUP_REMOVED lines=15> */
[----:B---3--:R-:W-:-:S05]  /*00f0*/  FADD R7, R0, R5 ;  /* 0x0000000500077221 */ /* 0x008fca0000000000 */
[----:B------:R-:W-:Y:S01]  /*0100*/  STG.E desc[UR4][R2.64], R7 ;  /* 0x0000000702007986 */ /* 0x000fe2000c101904 */
[----:B------:R-:W-:Y:S05]  /*0110*/  EXIT ;  /* 0x000000000000794d */ /* 0x000fea0003800000 */
.L_x_279:
        /* <DEDUP_REMOVED lines=14> */
.L_x_445:


//--------------------- .text.set2                --------------------------
	.section	.text.set2,"ax",@progbits
	.align	128
        .global         set2
        .type           set2,@function
        .size           set2,(.L_x_446 - set2)
        .other          set2,@"STO_CUDA_ENTRY STV_DEFAULT"
set2:
.text.set2:
[----:B------:R-:W-:Y:S08]  /*0000*/  LDC R1, c[0x0][0x37c] ;  /* 0x0000df00ff017b82 */ /* 0x000ff00000000800 */
[----:B------:R-:W0:Y:S01]  /*0010*/  LDC.64 R8, c[0x0][0x390] ;  /* 0x0000e400ff087b82 */ /* 0x000e220000000a00 */
[----:B------:R-:W1:Y:S07]  /*0020*/  LDCU.64 UR4, c[0x0][0x358] ;  /* 0x00006b00ff0477ac */ /* 0x000e6e0008000a00 */
[----:B------:R-:W0:Y:S08]  /*0030*/  LDC.64 R4, c[0x0][0x388] ;  /* 0x0000e200ff047b82 */ /* 0x000e300000000a00 */
[----:B------:R-:W2:Y:S08]  /*0040*/  LDC.64 R6, c[0x0][0x398] ;  /* 0x0000e600ff067b82 */ /* 0x000eb00000000a00 */
[----:B------:R-:W3:Y:S01]  /*0050*/  LDC.64 R2, c[0x0][0x380] ;  /* 0x0000e000ff027b82 */ /* 0x000ee20000000a00 */
[----:B0-----:R-:W-:-:S04]  /*0060*/  IMAD R5, R9, R4, R5 ;  /* 0x0000000409057224 */ /* 0x001fc800078e0205 */
[----:B--2---:R-:W-:-:S04]  /*0070*/  IMAD R5, R5, R6, R8 ;  /* 0x0000000605057224 */ /* 0x004fc800078e0208 */
[----:B---3--:R-:W-:-:S05]  /*0080*/  IMAD.WIDE R2, R5, 0x4, R2 ;  /* 0x0000000405027825 */ /* 0x008fca00078e0202 */
[----:B-1----:R-:W-:Y:S01]  /*0090*/  STG.E desc[UR4][R2.64], R7 ;  /* 0x0000000702007986 */ /* 0x002fe2000c101904 */
[----:B------:R-:W-:Y:S05]  /*00a0*/  EXIT ;  /* 0x000000000000794d */ /* 0x000fea0003800000 */
.L_x_280:
        /* <DEDUP_REMOVED lines=13> */
.L_x_446:


//--------------------- .text.reverse             --------------------------
	.section	.text.reverse,"ax",@progbits
	.align	128
        .global         reverse
        .type           reverse,@function
        .size           reverse,(.L_x_447 - reverse)
        .other          reverse,@"STO_CUDA_ENTRY STV_DEFAULT"
reverse:
.text.reverse:
[----:B------:R-:W-:Y:S01]  /*0000*/  LDC R1, c[0x0][0x37c] ;  /* 0x0000df00ff017b82 */ /* 0x000fe20000000800 */
[----:B------:R-:W-:Y:S05]  /*0010*/  EXIT ;  /* 0x000000000000794d */ /* 0x000fea0003800000 */
.L_x_281:
        /* <DEDUP_REMOVED lines=14> */
.L_x_447:


//--------------------- .text.add_NNMatrix        --------------------------
	.section	.text.add_NNMatrix,"ax",@progbits
	.align	128
        .global         add_NNMatrix
        .type           add_NNMatrix,@function
        .size           add_NNMatrix,(.L_x_448 - add_NNMatrix)
        .other          add_NNMatrix,@"STO_CUDA_ENTRY STV_DEFAULT"
add_NNMatrix:
.text.add_NNMatrix:
        /* <DEDUP_REMOVED lines=8> */
[----:B------:R-:W3:Y:S01]  /*0080*/  LDCU.64 UR6, c[0x0][0x390] ;  /* 0x00007200ff0677ac */ /* 0x000ee20008000a00 */
[----:B-1----:R-:W-:Y:S01]  /*0090*/  UIMAD UR4, UR8, UR4, URZ ;  /* 0x00000004080472a4 */ /* 0x002fe2000f8e02ff */
[----:B0-----:R-:W-:Y:S01]  /*00a0*/  IMAD R0, R0, UR5, R3 ;  /* 0x0000000500007c24 */ /* 0x001fe2000f8e0203 */
[----:B---3--:R-:W-:Y:S01]  /*00b0*/  UIMAD UR5, UR7, UR6, URZ ;  /* 0x00000006070572a4 */ /* 0x008fe2000f8e02ff */
[----:B--2---:R-:W-:-:S04]  /*00c0*/  IMAD R7, R7, UR8, R2 ;  /* 0x0000000807077c24 */ /* 0x004fc8000f8e0202 */
[----:B------:R-:W-:-:S05]  /*00d0*/  IMAD R9, R0, UR4, R7 ;  /* 0x0000000400097c24 */ /* 0x000fca000f8e0207 */
[----:B------:R-:W-:-:S13]  /*00e0*/  ISETP.GE.AND P0, PT, R9, UR5, PT ;  /* 0x0000000509007c0c */ /* 0x000fda000bf06270 */
[----:B------:R-:W-:Y:S05]  /*00f0*/  @P0 EXIT ;  /* 0x000000000000094d */ /* 0x000fea0003800000 */
[----:B------:R-:W0:Y:S01]  /*0100*/  LDC.64 R2, c[0x0][0x380] ;  /* 0x0000e000ff027b82 */ /* 0x000e220000000a00 */
[----:B------:R-:W1:Y:S07]  /*0110*/  LDCU.64 UR4, c[0x0][0x358] ;  /* 0x00006b00ff0477ac */ /* 0x000e6e0008000a00 */
[----:B------:R-:W2:Y:S01]  /*0120*/  LDC.64 R4, c[0x0][0x388] ;  /* 0x0000e200ff047b82 */ /* 0x000ea20000000a00 */
[----:B0-----:R-:W-:-:S06]  /*0130*/  IMAD.WIDE R2, R9, 0x4, R2 ;  /* 0x0000000409027825 */ /* 0x001fcc00078e0202 */
[----:B-1----:R-:W3:Y:S01]  /*0140*/  LDG.E.CONSTANT R2, desc[UR4][R2.64] ;  /* 0x0000000402027981 */ /* 0x002ee2000c1e9900 */
[----:B--2---:R-:W-:-:S05]  /*0150*/  IMAD.WIDE.U32 R4, R7, 0x4, R4 ;  /* 0x0000000407047825 */ /* 0x004fca00078e0004 */
[----:B------:R-:W3:Y:S02]  /*0160*/  LDG.E R7, desc[UR4][R4.64] ;  /* 0x0000000404077981 */ /* 0x000ee4000c1e1900 */
[----:B---3--:R-:W-:-:S05]  /*0170*/  FADD R7, R2, R7 ;  /* 0x0000000702077221 */ /* 0x008fca0000000000 */
[----:B------:R-:W-:Y:S01]  /*0180*/  STG.E desc[UR4][R4.64], R7 ;  /* 0x0000000704007986 */ /* 0x000fe2000c101904 */
[----:B------:R-:W-:Y:S05]  /*0190*/  EXIT ;  /* 0x000000000000794d */ /* 0x000fea0003800000 */
.L_x_282:
        /* <DEDUP_REMOVED lines=14> */
.L_x_448:


//--------------------- .text.normalization_part_2 --------------------------
	.section	.text.normalization_part_2,"ax",@progbits
	.align	128
        .global         normalization_part_2
        .type           normalization_part_2,@function
        .size           normalization_part_2,(.L_x_415 - normalization_part_2)
        .other          normalization_part_2,@"STO_CUDA_ENTRY STV_DEFAULT"
normalization_part_2:
.text.normalization_part_2:
[----:B------:R-:W-:Y:S01]  /*0000*/  LDC R1, c[0x0][0x37c] ;  /* 0x0000df00ff017b82 */ /* 0x000fe20000000800 */
[----:B------:R-:W0:Y:S01]  /*0010*/  S2R R4, SR_CTAID.Y ;  /* 0x0000000000047919 */ /* 0x000e220000002600 */
[----:B------:R-:W1:Y:S01]  /*0020*/  LDCU UR5, c[0x0][0x360] ;  /* 0x00006c00ff0577ac */ /* 0x000e620008000800 */
[----:B------:R-:W0:Y:S01]  /*0030*/  S2R R5, SR_TID.Y ;  /* 0x0000000000057919 */ /* 0x000e220000002200 */
[----:B------:R-:W0:Y:S01]  /*0040*/  LDCU UR4, c[0x0][0x364] ;  /* 0x00006c80ff0477ac */ /* 0x000e220008000800 */
[----:B------:R-:W1:Y:S01]  /*0050*/  S2R R3, SR_CTAID.X ;  /* 0x0000000000037919 */ /* 0x000e620000002500 */
[----:B------:R-:W2:Y:S01]  /*0060*/  LDCU.64 UR6, c[0x0][0x3b8] ;  /* 0x00007700ff0677ac */ /* 0x000ea20008000a00 */
[----:B------:R-:W1:Y:S01]  /*0070*/  S2R R0, SR_TID.X ;  /* 0x0000000000007919 */ /* 0x000e620000002100 */
[----:B0-----:R-:W-:-:S05]  /*0080*/  IMAD R4, R4, UR4, R5 ;  /* 0x0000000404047c24 */ /* 0x001fca000f8e0205 */
[----:B--2---:R-:W-:Y:S01]  /*0090*/  ISETP.GE.AND P0, PT, R4, UR7, PT ;  /* 0x0000000704007c0c */ /* 0x004fe2000bf06270 */
[----:B-1----:R-:W-:-:S05]  /*00a0*/  IMAD R3, R3, UR5, R0 ;  /* 0x0000000503037c24 */ /* 0x002fca000f8e0200 */
[----:B------:R-:W-:-:S13]  /*00b0*/  ISETP.GE.OR P0, PT, R3, UR6, P0 ;  /* 0x0000000603007c0c */ /* 0x000fda0008706670 */
[----:B------:R-:W-:Y:S05]  /*00c0*/  @P0 EXIT ;  /* 0x000000000000094d */ /* 0x000fea0003800000 */
[----:B------:R-:W0:Y:S01]  /*00d0*/  LDCU UR5, c[0x0][0x374] ;  /* 0x00006e80ff0577ac */ /* 0x000e220008000800 */
[----:B------:R-:W1:Y:S01]  /*00e0*/  LDC.64 R6, c[0x0][0x380] ;  /* 0x0000e000ff067b82 */ /* 0x000e620000000a00 */
[----:B------:R-:W2:Y:S07]  /*00f0*/  LDCU.64 UR6, c[0x0][0x358] ;  /* 0x00006b00ff0677ac */ /* 0x000eae0008000a00 */
[----:B------:R-:W3:Y:S08]  /*0100*/  LDC.64 R10, c[0x0][0x388] ;  /* 0x0000e200ff0a7b82 */ /* 0x000ef00000000a00 */
[----:B------:R-:W4:Y:S01]  /*0110*/  LDC.64 R12, c[0x0][0x390] ;  /* 0x0000e400ff0c7b82 */ /* 0x000f220000000a00 */
[----:B0-----:R-:W-:-:S06]  /*0120*/  UIMAD UR4, UR4, UR5, URZ ;  /* 0x00000005040472a4 */ /* 0x001fcc000f8e02ff */
[----:B------:R-:W-:-:S04]  /*0130*/  IMAD R2, R3, UR4, R4 ;  /* 0x0000000403027c24 */ /* 0x000fc8000f8e0204 */
[----:B-1----:R-:W-:-:S06]  /*0140*/  IMAD.WIDE R6, R2, 0x4, R6 ;  /* 0x0000000402067825 */ /* 0x002fcc00078e0206 */
[----:B--2---:R-:W2:Y:S01]  /*0150*/  LDG.E.CONSTANT R6, desc[UR6][R6.64] ;  /* 0x0000000606067981 */ /* 0x004ea2000c1e9900 */
[----:B---3--:R-:W-:-:S04]  /*0160*/  IMAD.WIDE R10, R3, 0x8, R10 ;  /* 0x00000008030a7825 */ /* 0x008fc800078e020a */
[----:B----4-:R-:W-:Y:S02]  /*0170*/  IMAD.WIDE R12, R3, 0x4, R12 ;  /* 0x00000004030c7825 */ /* 0x010fe400078e020c */
[----:B------:R-:W3:Y:S04]  /*0180*/  LDG.E.64.CONSTANT R10, desc[UR6][R10.64] ;  /* 0x000000060a0a7981 */ /* 0x000ee8000c1e9b00 */
[----:B------:R-:W4:Y:S01]  /*0190*/  LDG.E.CONSTANT R3, desc[UR6][R12.64] ;  /* 0x000000060c037981 */ /* 0x000f22000c1e9900 */
[----:B------:R-:W-:Y:S01]  /*01a0*/  BSSY.RECONVERGENT B0, `(.L_x_283) ;  /* 0x000000f000007945 */ /* 0x000fe20003800200 */
[----:B--2---:R-:W3:Y:S02]  /*01b0*/  F2F.F64.F32 R8, R6 ;  /* 0x0000000600087310 */ /* 0x004ee40000201800 */
[----:B---3--:R-:W-:-:S06]  /*01c0*/  DADD R8, R8, -R10 ;  /* 0x0000000008087229 */ /* 0x008fcc000000080a */
[----:B----4-:R-:W0:Y:S08]  /*01d0*/  MUFU.RCP R14, R3 ;  /* 0x00000003000e7308 */ /* 0x010e300000001000 */
[----:B------:R-:W1:Y:S01]  /*01e0*/  F2F.F32.F64 R0, R8 ;  /* 0x0000000800007310 */ /* 0x000e620000301000 */
[----:B0-----:R-:W-:-:S07]  /*01f0*/  FFMA R5, -R3, R14, 1 ;  /* 0x3f80000003057423 */ /* 0x001fce000000010e */
[----:B-1----:R-:W0:Y:S01]  /*0200*/  FCHK P0, R0, R3 ;  /* 0x0000000300007302 */ /* 0x002e220000000000 */
[----:B------:R-:W-:-:S04]  /*0210*/  FFMA R5, R14, R5, R14 ;  /* 0x000000050e057223 */ /* 0x000fc8000000000e */
[----:B------:R-:W-:-:S04]  /*0220*/  FFMA R14, R0, R5, RZ ;  /* 0x00000005000e7223 */ /* 0x000fc800000000ff */
[----:B------:R-:W-:-:S04]  /*0230*/  FFMA R7, -R3, R14, R0 ;  /* 0x0000000e03077223 */ /* 0x000fc80000000100 */
[----:B------:R-:W-:Y:S01]  /*0240*/  FFMA R13, R5, R7, R14 ;  /* 0x00000007050d7223 */ /* 0x000fe2000000000e */
[----:B0-----:R-:W-:Y:S06]  /*0250*/  @!P0 BRA `(.L_x_284) ;  /* 0x00000000000c8947 */ /* 0x001fec0003800000 */
[----:B------:R-:W-:-:S07]  /*0260*/  MOV R6, 0x280 ;  /* 0x0000028000067802 */ /* 0x000fce0000000f00 */
[----:B------:R-:W-:Y:S05]  /*0270*/  CALL.REL.NOINC `($__internal_14_$__cuda_sm3x_div_rn_noftz_f32_slowpath) ;  /* 0x0000000000407944 */ /* 0x000fea0003c00000 */
[----:B------:R-:W-:-:S07]  /*0280*/  IMAD.MOV.U32 R13, RZ, RZ, R0 ;  /* 0x000000ffff0d7224 */ /* 0x000fce00078e0000 */
.L_x_284:
[----:B------:R-:W-:Y:S05]  /*0290*/  BSYNC.RECONVERGENT B0 ;  /* 0x0000000000007941 */ /* 0x000fea0003800200 */
.L_x_283:
[----:B------:R-:W0:Y:S08]  /*02a0*/  LDC.64 R6, c[0x0][0x3a0] ;  /* 0x0000e800ff067b82 */ /* 0x000e300000000a00 */
[----:B------:R-:W1:Y:S08]  /*02b0*/  LDC.64 R8, c[0x0][0x3a8] ;  /* 0x0000ea00ff087b82 */ /* 0x000e700000000a00 */
[----:B------:R-:W2:Y:S01]  /*02c0*/  LDC.64 R10, c[0x0][0x398] ;  /* 0x0000e600ff0a7b82 */ /* 0x000ea20000000a00 */
[----:B0-----:R-:W-:-:S06]  /*02d0*/  IMAD.WIDE.U32 R6, R4, 0x4, R6 ;  /* 0x0000000404067825 */ /* 0x001fcc00078e0006 */
[----:B------:R-:W3:Y:S01]  /*02e0*/  LDG.E.CONSTANT R6, desc[UR6][R6.64] ;  /* 0x0000000606067981 */ /* 0x000ee2000c1e9900 */
[----:B-1----:R-:W-:Y:S02]  /*02f0*/  IMAD.WIDE.U32 R4, R4, 0x4, R8 ;  /* 0x0000000404047825 */ /* 0x002fe400078e0008 */
[----:B------:R-:W0:Y:S04]  /*0300*/  LDC.64 R8, c[0x0][0x3b0] ;  /* 0x0000ec00ff087b82 */ /* 0x000e280000000a00 */
[----:B------:R-:W3:Y:S01]  /*0310*/  LDG.E.CONSTANT R5, desc[UR6][R4.64] ;  /* 0x0000000604057981 */ /* 0x000ee2000c1e9900 */
[----:B0-----:R-:W-:-:S04]  /*0320*/  IMAD.WIDE R8, R2, 0x4, R8 ;  /* 0x0000000402087825 */ /* 0x001fc800078e0208 */
[----:B--2---:R-:W-:-:S04]  /*0330*/  IMAD.WIDE R2, R2, 0x4, R10 ;  /* 0x0000000402027825 */ /* 0x004fc800078e020a */
[----:B---3--:R-:W-:-:S05]  /*0340*/  FFMA R15, R6, R13, R5 ;  /* 0x0000000d060f7223 */ /* 0x008fca0000000005 */
[----:B------:R-:W-:Y:S04]  /*0350*/  STG.E desc[UR6][R8.64], R15 ;  /* 0x0000000f08007986 */ /* 0x000fe8000c101906 */
[----:B------:R-:W-:Y:S01]  /*0360*/  STG.E desc[UR6][R2.64], R13 ;  /* 0x0000000d02007986 */ /* 0x000fe2000c101906 */
[----:B------:R-:W-:Y:S05]  /*0370*/  EXIT ;  /* 0x000000000000794d */ /* 0x000fea0003800000 */
        .weak           $__internal_14_$__cuda_sm3x_div_rn_noftz_f32_slowpath
        .type           $__internal_14_$__cuda_sm3x_div_rn_noftz_f32_slowpath,@function
        .size           $__internal_14_$__cuda_sm3x_div_rn_noftz_f32_slowpath,(.L_x_415 - $__internal_14_$__cuda_sm3x_div_rn_noftz_f32_slowpath)
$__internal_14_$__cuda_sm3x_div_rn_noftz_f32_slowpath:
[--C-:B------:R-:W-:Y:S01]  /*0380*/  SHF.R.U32.HI R7, RZ, 0x17, R3.reuse ;  /* 0x00000017ff077819 */ /* 0x100fe20000011603 */
[----:B------:R-:W-:Y:S01]  /*0390*/  BSSY.RECONVERGENT B1, `(.L_x_285) ;  /* 0x0000064000017945 */ /* 0x000fe20003800200 */
[--C-:B------:R-:W-:Y:S01]  /*03a0*/  SHF.R.U32.HI R5, RZ, 0x17, R0.reuse ;  /* 0x00000017ff057819 */ /* 0x100fe20000011600 */
[----:B------:R-:W-:Y:S01]  /*03b0*/  IMAD.MOV.U32 R8, RZ, RZ, R0 ;  /* 0x000000ffff087224 */ /* 0x000fe200078e0000 */
[----:B------:R-:W-:Y:S01]  /*03c0*/  LOP3.LUT R7, R7, 0xff, RZ, 0xc0, !PT ;  /* 0x000000ff07077812 */ /* 0x000fe200078ec0ff */
[----:B------:R-:W-:Y:S01]  /*03d0*/  IMAD.MOV.U32 R9, RZ, RZ, R3 ;  /* 0x000000ffff097224 */ /* 0x000fe200078e0003 */
        /* <DEDUP_REMOVED lines=30> */
.L_x_286:
[----:B------:R-:W-:Y:S01]  /*05c0*/  LEA R0, R7, 0xc0800000, 0x17 ;  /* 0xc080000007007811 */ /* 0x000fe200078eb8ff */
[----:B------:R-:W-:Y:S01]  /*05d0*/  VIADD R5, R5, 0xffffff81 ;  /* 0xffffff8105057836 */ /* 0x000fe20000000000 */
[----:B------:R-:W-:Y:S03]  /*05e0*/  BSSY.RECONVERGENT B2, `(.L_x_291) ;  /* 0x0000035000027945 */ /* 0x000fe60003800200 */
[----:B------:R-:W-:Y:S02]  /*05f0*/  IMAD.IADD R9, R9, 0x1, -R0 ;  /* 0x0000000109097824 */ /* 0x000fe400078e0a00 */
[C---:B------:R-:W-:Y:S01]  /*0600*/  IMAD R0, R5.reuse, -0x800000, R8 ;  /* 0xff80000005007824 */ /* 0x040fe200078e0208 */
[----:B------:R-:W-:Y:S01]  /*0610*/  IADD3 R5, PT, PT, R5, 0x7f, -R7 ;  /* 0x0000007f05057810 */ /* 0x000fe20007ffe807 */
[----:B------:R-:W0:Y:S01]  /*0620*/  MUFU.RCP R3, R9 ;  /* 0x0000000900037308 */ /* 0x000e220000001000 */
[----:B------:R-:W-:-:S03]  /*0630*/  FADD.FTZ R11, -R9, -RZ ;  /* 0x800000ff090b7221 */ /* 0x000fc60000010100 */
[----:B------:R-:W-:Y:S02]  /*0640*/  IMAD.IADD R5, R5, 0x1, R10 ;  /* 0x0000000105057824 */ /* 0x000fe400078e020a */
        /* <DEDUP_REMOVED lines=20> */
[CC--:B------:R-:W-:Y:S01]  /*0790*/  FFMA.RZ R3, R12.reuse, R8.reuse, R13 ;  /* 0x000000080c037223 */ /* 0x0c0fe2000000c00d */
[C---:B------:R-:W-:Y:S01]  /*07a0*/  VIADD R10, R7.reuse, 0x20 ;  /* 0x00000020070a7836 */ /* 0x040fe20000000000 */
[C---:B------:R-:W-:Y:S02]  /*07b0*/  ISETP.NE.AND P2, PT, R7.reuse, RZ, PT ;  /* 0x000000ff0700720c */ /* 0x040fe40003f45270 */
[----:B------:R-:W-:Y:S01]  /*07c0*/  ISETP.NE.AND P1, PT, R7, RZ, PT ;  /* 0x000000ff0700720c */ /* 0x000fe20003f25270 */
[----:B------:R-:W-:Y:S01]  /*07d0*/  IMAD.MOV R7, RZ, RZ, -R7 ;  /* 0x000000ffff077224 */ /* 0x000fe200078e0a07 */
[----:B------:R-:W-:Y:S01]  /*07e0*/  LOP3.LUT R5, R3, 0x7fffff, RZ, 0xc0, !PT ;  /* 0x007fffff03057812 */ /* 0x000fe200078ec0ff */
[CCC-:B------:R-:W-:Y:S01]  /*07f0*/  FFMA.RP R3, R12.reuse, R8.reuse, R13.reuse ;  /* 0x000000080c037223 */ /* 0x1c0fe2000000800d */
[----:B------:R-:W-:Y:S02]  /*0800*/  FFMA.RM R8, R12, R8, R13 ;  /* 0x000000080c087223 */ /* 0x000fe4000000400d */
[----:B------:R-:W-:-:S03]  /*0810*/  LOP3.LUT R5, R5, 0x800000, RZ, 0xfc, !PT ;  /* 0x0080000005057812 */ /* 0x000fc600078efcff */
        /* <DEDUP_REMOVED lines=13> */
.L_x_293:
[----:B------:R-:W-:-:S04]  /*08f0*/  LOP3.LUT R0, R0, 0x80000000, RZ, 0xc0, !PT ;  /* 0x8000000000007812 */ /* 0x000fc800078ec0ff */
[----:B------:R-:W-:Y:S01]  /*0900*/  LOP3.LUT R0, R0, 0x7f800000, RZ, 0xfc, !PT ;  /* 0x7f80000000007812 */ /* 0x000fe200078efcff */
[----:B------:R-:W-:Y:S06]  /*0910*/  BRA `(.L_x_294) ;  /* 0x0000000000047947 */ /* 0x000fec0003800000 */
.L_x_292:
[----:B------:R-:W-:-:S07]  /*0920*/  IMAD R0, R5, 0x800000, R0 ;  /* 0x0080000005007824 */ /* 0x000fce00078e0200 */
.L_x_294:
[----:B------:R-:W-:Y:S05]  /*0930*/  BSYNC.RECONVERGENT B2 ;  /* 0x0000000000027941 */ /* 0x000fea0003800200 */
.L_x_291:
[----:B------:R-:W-:Y:S05]  /*0940*/  BRA `(.L_x_295) ;  /* 0x0000000000207947 */ /* 0x000fea0003800000 */
.L_x_290:
[----:B------:R-:W-:-:S04]  /*0950*/  LOP3.LUT R0, R9, 0x80000000, R8, 0x48, !PT ;  /* 0x8000000009007812 */ /* 0x000fc800078e4808 */
[----:B------:R-:W-:Y:S01]  /*0960*/  LOP3.LUT R0, R0, 0x7f800000, RZ, 0xfc, !PT ;  /* 0x7f80000000007812 */ /* 0x000fe200078efcff */
[----:B------:R-:W-:Y:S06]  /*0970*/  BRA `(.L_x_295) ;  /* 0x0000000000147947 */ /* 0x000fec0003800000 */
.L_x_289:
[----:B------:R-:W-:Y:S01]  /*0980*/  LOP3.LUT R0, R9, 0x80000000, R8, 0x48, !PT ;  /* 0x8000000009007812 */ /* 0x000fe200078e4808 */
[----:B------:R-:W-:Y:S06]  /*0990*/  BRA `(.L_x_295) ;  /* 0x00000000000c7947 */ /* 0x000fec0003800000 */
.L_x_288:
[----:B------:R-:W0:Y:S01]  /*09a0*/  MUFU.RSQ R0, -QNAN ;  /* 0xffc0000000007908 */ /* 0x000e220000001400 */
[----:B------:R-:W-:Y:S05]  /*09b0*/  BRA `(.L_x_295) ;  /* 0x0000000000047947 */ /* 0x000fea0003800000 */
.L_x_287:
[----:B------:R-:W-:-:S07]  /*09c0*/  FADD.FTZ R0, R0, R3 ;  /* 0x0000000300007221 */ /* 0x000fce0000010000 */
.L_x_295:
[----:B------:R-:W-:Y:S05]  /*09d0*/  BSYNC.RECONVERGENT B1 ;  /* 0x0000000000017941 */ /* 0x000fea0003800200 */
.L_x_285:
[----:B------:R-:W-:-:S04]  /*09e0*/  IMAD.MOV.U32 R7, RZ, RZ, 0x0 ;  /* 0x00000000ff077424 */ /* 0x000fc800078e00ff */
[----:B0-----:R-:W-:Y:S05]  /*09f0*/  RET.REL.NODEC R6 `(normalization_part_2) ;  /* 0xfffffff406807950 */ /* 0x001fea0003c3ffff */
.L_x_296:
        /* <DEDUP_REMOVED lines=16> */
.L_x_415:


//--------------------- .text.findVariance_part   --------------------------
	.section	.text.findVariance_part,"ax",@progbits
	.align	128
        .global         findVariance_part
        .type           findVariance_part,@function
        .size           findVariance_part,(.L_x_450 - findVariance_part)
        .other          findVariance_part,@"STO_CUDA_ENTRY STV_DEFAULT"
findVariance_part:
.text.findVariance_part:
        /* <DEDUP_REMOVED lines=8> */
[----:B------:R-:W0:Y:S01]  /*0080*/  LDCU UR7, c[0x0][0x39c] ;  /* 0x00007380ff0777ac */ /* 0x000e220008000800 */
[----:B------:R-:W-:Y:S01]  /*0090*/  HFMA2 R6, -RZ, RZ, 0, 0 ;  /* 0x00000000ff067431 */ /* 0x000fe200000001ff */
[----:B------:R-:W1:Y:S01]  /*00a0*/  LDCU.64 UR12, c[0x0][0x358] ;  /* 0x00006b00ff0c77ac */ /* 0x000e620008000a00 */
[----:B0-----:R-:W-:-:S09]  /*00b0*/  UISETP.GE.AND UP0, UPT, UR7, 0x1, UPT ;  /* 0x000000010700788c */ /* 0x001fd2000bf06270 */
[----:B-1----:R-:W-:Y:S05]  /*00c0*/  BRA.U !UP0, `(.L_x_297) ;  /* 0x0000000908fc7547 */ /* 0x002fea000b800000 */
[----:B------:R-:W0:Y:S02]  /*00d0*/  LDC.64 R12, c[0x0][0x388] ;  /* 0x0000e200ff0c7b82 */ /* 0x000e240000000a00 */
[----:B0-----:R-:W-:-:S06]  /*00e0*/  IMAD.WIDE R12, R0, 0x8, R12 ;  /* 0x00000008000c7825 */ /* 0x001fcc00078e020c */
[----:B------:R-:W5:Y:S01]  /*00f0*/  LDG.E.64.CONSTANT R12, desc[UR12][R12.64] ;  /* 0x0000000c0c0c7981 */ /* 0x000f62000c1e9b00 */
[----:B------:R-:W-:Y:S02]  /*0100*/  UISETP.GE.U32.AND UP1, UPT, UR7, 0x10, UPT ;  /* 0x000000100700788c */ /* 0x000fe4000bf26070 */
[----:B------:R-:W-:Y:S01]  /*0110*/  IMAD R2, R0, UR7, RZ ;  /* 0x0000000700027c24 */ /* 0x000fe2000f8e02ff */
[----:B------:R-:W-:Y:S01]  /*0120*/  ULOP3.LUT UR10, UR7, 0xf, URZ, 0xc0, !UPT ;  /* 0x0000000f070a7892 */ /* 0x000fe2000f8ec0ff */
[----:B------:R-:W-:-:S03]  /*0130*/  MOV R6, RZ ;  /* 0x000000ff00067202 */ /* 0x000fc60000000f00 */
[----:B------:R-:W-:Y:S02]  /*0140*/  UISETP.NE.AND UP0, UPT, UR10, URZ, UPT ;  /* 0x000000ff0a00728c */ /* 0x000fe4000bf05270 */
[----:B------:R-:W-:Y:S09]  /*0150*/  BRA.U !UP1, `(.L_x_298) ;  /* 0x0000000509747547 */ /* 0x000ff2000b800000 */
[----:B------:R-:W0:Y:S01]  /*0160*/  LDCU.64 UR8, c[0x0][0x380] ;  /* 0x00007000ff0877ac */ /* 0x000e220008000a00 */
[----:B------:R-:W-:Y:S01]  /*0170*/  MOV R6, RZ ;  /* 0x000000ff00067202 */ /* 0x000fe20000000f00 */
[----:B------:R-:W-:-:S04]  /*0180*/  ULOP3.LUT UR4, UR7, 0x7ffffff0, URZ, 0xc0, !UPT ;  /* 0x7ffffff007047892 */ /* 0x000fc8000f8ec0ff */
[----:B------:R-:W-:Y:S02]  /*0190*/  UIADD3 UR4, UPT, UPT, -UR4, URZ, URZ ;  /* 0x000000ff04047290 */ /* 0x000fe4000fffe1ff */
[----:B0-----:R-:W-:-:S04]  /*01a0*/  UIADD3 UR5, UP1, UPT, UR8, 0x20, URZ ;  /* 0x0000002008057890 */ /* 0x001fc8000ff3e0ff */
[----:B------:R-:W-:-:S12]  /*01b0*/  UIADD3.X UR6, UPT, UPT, URZ, UR9, URZ, UP1, !UPT ;  /* 0x00000009ff067290 */ /* 0x000fd80008ffe4ff */
.L_x_299:
[----:B------:R-:W-:Y:S02]  /*01c0*/  MOV R26, UR5 ;  /* 0x00000005001a7c02 */ /* 0x000fe40008000f00 */
[----:B------:R-:W-:-:S03]  /*01d0*/  MOV R27, UR6 ;  /* 0x00000006001b7c02 */ /* 0x000fc60008000f00 */
        /* <DEDUP_REMOVED lines=16> */
[----:B------:R0:W4:Y:S01]  /*02e0*/  LDG.E.CONSTANT R4, desc[UR12][R26.64+0x1c] ;  /* 0x00001c0c1a047981 */ /* 0x000122000c1e9900 */
[----:B------:R-:W-:-:S04]  /*02f0*/  UIADD3 UR4, UPT, UPT, UR4, 0x10, URZ ;  /* 0x0000001004047890 */ /* 0x000fc8000fffe0ff */
[----:B------:R-:W-:Y:S01]  /*0300*/  UISETP.NE.AND UP1, UPT, UR4, URZ, UPT ;  /* 0x000000ff0400728c */ /* 0x000fe2000bf25270 */
[----:B------:R-:W-:Y:S01]  /*0310*/  IADD3 R2, PT, PT, R2, 0x10, RZ ;  /* 0x0000001002027810 */ /* 0x000fe20007ffe0ff */
[----:B--2---:R-:W1:Y:S08]  /*0320*/  F2F.F64.F32 R18, R19 ;  /* 0x0000001300127310 */ /* 0x004e700000201800 */
[----:B---3--:R-:W2:Y:S08]  /*0330*/  F2F.F64.F32 R24, R28 ;  /* 0x0000001c00187310 */ /* 0x008eb00000201800 */
[----:B----4-:R-:W3:Y:S01]  /*0340*/  F2F.F64.F32 R28, R21 ;  /* 0x00000015001c7310 */ /* 0x010ee20000201800 */
[----:B-1---5:R-:W-:-:S07]  /*0350*/  DADD R18, -R12, R18 ;  /* 0x000000000c127229 */ /* 0x022fce0000000112 */
[----:B------:R-:W1:Y:S01]  /*0360*/  F2F.F64.F32 R16, R17 ;  /* 0x0000001100107310 */ /* 0x000e620000201800 */
[----:B--2---:R-:W-:-:S07]  /*0370*/  DADD R24, -R12, R24 ;  /* 0x000000000c187229 */ /* 0x004fce0000000118 */
[----:B------:R-:W2:Y:S01]  /*0380*/  F2F.F64.F32 R14, R15 ;  /* 0x0000000f000e7310 */ /* 0x000ea20000201800 */
[----:B---3--:R-:W-:-:S07]  /*0390*/  DADD R28, -R12, R28 ;  /* 0x000000000c1c7229 */ /* 0x008fce000000011c */
[----:B0-----:R-:W0:Y:S01]  /*03a0*/  F2F.F64.F32 R26, R23 ;  /* 0x00000017001a7310 */ /* 0x001e220000201800 */
[----:B-1----:R-:W-:-:S07]  /*03b0*/  DADD R16, -R12, R16 ;  /* 0x000000000c107229 */ /* 0x002fce0000000110 */
[----:B------:R-:W-:Y:S01]  /*03c0*/  F2F.F64.F32 R22, R22 ;  /* 0x0000001600167310 */ /* 0x000fe20000201800 */
[----:B--2---:R-:W-:-:S07]  /*03d0*/  DADD R14, -R12, R14 ;  /* 0x000000000c0e7229 */ /* 0x004fce000000010e */
[----:B------:R-:W-:Y:S01]  /*03e0*/  F2F.F32.F64 R18, R18 ;  /* 0x0000001200127310 */ /* 0x000fe20000301000 */
[----:B0-----:R-:W-:-:S07]  /*03f0*/  DADD R26, -R12, R26 ;  /* 0x000000000c1a7229 */ /* 0x001fce000000011a */
[----:B------:R-:W-:Y:S08]  /*0400*/  F2F.F32.F64 R19, R28 ;  /* 0x0000001c00137310 */ /* 0x000ff00000301000 */
[----:B------:R-:W-:Y:S08]  /*0410*/  F2F.F64.F32 R28, R10 ;  /* 0x0000000a001c7310 */ /* 0x000ff00000201800 */
[----:B------:R-:W0:Y:S08]  /*0420*/  F2F.F32.F64 R25, R24 ;  /* 0x0000001800197310 */ /* 0x000e300000301000 */
[----:B------:R-:W1:Y:S08]  /*0430*/  F2F.F64.F32 R20, R20 ;  /* 0x0000001400147310 */ /* 0x000e700000201800 */
[----:B------:R-:W2:Y:S01]  /*0440*/  F2F.F32.F64 R16, R16 ;  /* 0x0000001000107310 */ /* 0x000ea20000301000 */
[----:B0-----:R-:W-:-:S07]  /*0450*/  FFMA R25, R25, R25, R6 ;  /* 0x0000001919197223 */ /* 0x001fce0000000006 */
[----:B------:R0:W-:Y:S01]  /*0460*/  F2F.F32.F64 R24, R26 ;  /* 0x0000001a00187310 */ /* 0x0001e20000301000 */
[----:B-1----:R-:W-:-:S07]  /*0470*/  DADD R20, -R12, R20 ;  /* 0x000000000c147229 */ /* 0x002fce0000000114 */
[----:B------:R-:W1:Y:S01]  /*0480*/  F2F.F32.F64 R14, R14 ;  /* 0x0000000e000e7310 */ /* 0x000e620000301000 */
[C---:B0-----:R-:W-:Y:S02]  /*0490*/  DADD R26, -R12.reuse, R22 ;  /* 0x000000000c1a7229 */ /* 0x041fe40000000116 */
[----:B------:R-:W-:-:S05]  /*04a0*/  DADD R22, -R12, R28 ;  /* 0x000000000c167229 */ /* 0x000fca000000011c */
[----:B------:R-:W-:Y:S01]  /*04b0*/  F2F.F64.F32 R10, R11 ;  /* 0x0000000b000a7310 */ /* 0x000fe20000201800 */
[----:B------:R-:W-:-:S07]  /*04c0*/  FFMA R25, R18, R18, R25 ;  /* 0x0000001212197223 */ /* 0x000fce0000000019 */
[----:B------:R-:W0:Y:S01]  /*04d0*/  F2F.F64.F32 R28, R9 ;  /* 0x00000009001c7310 */ /* 0x000e220000201800 */
[----:B--2---:R-:W-:-:S07]  /*04e0*/  FFMA R25, R16, R16, R25 ;  /* 0x0000001010197223 */ /* 0x004fce0000000019 */
[----:B------:R-:W2:Y:S08]  /*04f0*/  F2F.F64.F32 R8, R8 ;  /* 0x0000000800087310 */ /* 0x000eb00000201800 */
[----:B------:R-:W-:Y:S01]  /*0500*/  F2F.F32.F64 R17, R26 ;  /* 0x0000001a00117310 */ /* 0x000fe20000301000 */
[----:B-1----:R-:W-:-:S07]  /*0510*/  FFMA R25, R14, R14, R25 ;  /* 0x0000000e0e197223 */ /* 0x002fce0000000019 */
[----:B------:R-:W1:Y:S01]  /*0520*/  F2F.F64.F32 R26, R7 ;  /* 0x00000007001a7310 */ /* 0x000e620000201800 */
[----:B0-----:R-:W-:Y:S01]  /*0530*/  DADD R28, -R12, R28 ;  /* 0x000000000c1c7229 */ /* 0x001fe2000000011c */
[----:B------:R-:W-:-:S06]  /*0540*/  FFMA R24, R24, R24, R25 ;  /* 0x0000001818187223 */ /* 0x000fcc0000000019 */
[----:B------:R0:W-:Y:S01]  /*0550*/  F2F.F32.F64 R15, R22 ;  /* 0x00000016000f7310 */ /* 0x0001e20000301000 */
[----:B------:R-:W-:-:S07]  /*0560*/  FFMA R24, R19, R19, R24 ;  /* 0x0000001313187223 */ /* 0x000fce0000000018 */
[----:B------:R-:W3:Y:S01]  /*0570*/  F2F.F64.F32 R6, R5 ;  /* 0x0000000500067310 */ /* 0x000ee20000201800 */
[C---:B0-----:R-:W-:Y:S02]  /*0580*/  DADD R22, -R12.reuse, R10 ;  /* 0x000000000c167229 */ /* 0x041fe4000000010a */
[----:B--2---:R-:W-:-:S05]  /*0590*/  DADD R10, -R12, R8 ;  /* 0x000000000c0a7229 */ /* 0x004fca0000000108 */
[----:B------:R-:W0:Y:S01]  /*05a0*/  F2F.F32.F64 R21, R20 ;  /* 0x0000001400157310 */ /* 0x000e220000301000 */
[----:B-1----:R-:W-:-:S07]  /*05b0*/  DADD R26, -R12, R26 ;  /* 0x000000000c1a7229 */ /* 0x002fce000000011a */
[----:B------:R-:W1:Y:S01]  /*05c0*/  F2F.F64.F32 R8, R3 ;  /* 0x0000000300087310 */ /* 0x000e620000201800 */
[----:B------:R-:W-:-:S07]  /*05d0*/  FFMA R24, R17, R17, R24 ;  /* 0x0000001111187223 */ /* 0x000fce0000000018 */
[----:B------:R-:W2:Y:S01]  /*05e0*/  F2F.F64.F32 R18, R4 ;  /* 0x0000000400127310 */ /* 0x000ea20000201800 */
[----:B---3--:R-:W-:-:S07]  /*05f0*/  DADD R6, -R12, R6 ;  /* 0x000000000c067229 */ /* 0x008fce0000000106 */
[----:B------:R-:W3:Y:S01]  /*0600*/  F2F.F32.F64 R22, R22 ;  /* 0x0000001600167310 */ /* 0x000ee20000301000 */
[----:B0-----:R-:W-:Y:S01]  /*0610*/  FFMA R24, R21, R21, R24 ;  /* 0x0000001515187223 */ /* 0x001fe20000000018 */
[----:B-1----:R-:W-:-:S06]  /*0620*/  DADD R8, -R12, R8 ;  /* 0x000000000c087229 */ /* 0x002fcc0000000108 */
[----:B------:R-:W0:Y:S01]  /*0630*/  F2F.F32.F64 R28, R28 ;  /* 0x0000001c001c7310 */ /* 0x000e220000301000 */
[----:B------:R-:W-:Y:S01]  /*0640*/  FFMA R15, R15, R15, R24 ;  /* 0x0000000f0f0f7223 */ /* 0x000fe20000000018 */
[----:B--2---:R-:W-:-:S06]  /*0650*/  DADD R18, -R12, R18 ;  /* 0x000000000c127229 */ /* 0x004fcc0000000112 */
[----:B------:R-:W1:Y:S01]  /*0660*/  F2F.F32.F64 R26, R26 ;  /* 0x0000001a001a7310 */ /* 0x000e620000301000 */
[----:B---3--:R-:W-:-:S07]  /*0670*/  FFMA R15, R22, R22, R15 ;  /* 0x00000016160f7223 */ /* 0x008fce000000000f */
[----:B------:R-:W2:Y:S01]  /*0680*/  F2F.F32.F64 R10, R10 ;  /* 0x0000000a000a7310 */ /* 0x000ea20000301000 */
[----:B0-----:R-:W-:-:S07]  /*0690*/  FFMA R15, R28, R28, R15 ;  /* 0x0000001c1c0f7223 */ /* 0x001fce000000000f */
[----:B------:R-:W0:Y:S01]  /*06a0*/  F2F.F32.F64 R6, R6 ;  /* 0x0000000600067310 */ /* 0x000e220000301000 */
[----:B-1----:R-:W-:-:S07]  /*06b0*/  FFMA R15, R26, R26, R15 ;  /* 0x0000001a1a0f7223 */ /* 0x002fce000000000f */
[----:B------:R-:W1:Y:S01]  /*06c0*/  F2F.F32.F64 R8, R8 ;  /* 0x0000000800087310 */ /* 0x000e620000301000 */
[----:B--2---:R-:W-:-:S07]  /*06d0*/  FFMA R15, R10, R10, R15 ;  /* 0x0000000a0a0f7223 */ /* 0x004fce000000000f */
[----:B------:R-:W2:Y:S01]  /*06e0*/  F2F.F32.F64 R18, R18 ;  /* 0x0000001200127310 */ /* 0x000ea20000301000 */
[----:B0-----:R-:W-:-:S04]  /*06f0*/  FFMA R15, R6, R6, R15 ;  /* 0x00000006060f7223 */ /* 0x001fc8000000000f */
[----:B-1----:R-:W-:-:S04]  /*0700*/  FFMA R15, R8, R8, R15 ;  /* 0x00000008080f7223 */ /* 0x002fc8000000000f */
[----:B--2---:R-:W-:Y:S01]  /*0710*/  FFMA R6, R18, R18, R15 ;  /* 0x0000001212067223 */ /* 0x004fe2000000000f */
[----:B------:R-:W-:Y:S06]  /*0720*/  BRA.U UP1, `(.L_x_299) ;  /* 0xfffffff901a47547 */ /* 0x000fec000b83ffff */
.L_x_298:
        /* <DEDUP_REMOVED lines=14> */
[----:B------:R0:W4:Y:S01]  /*0810*/  LDG.E.CONSTANT R3, desc[UR12][R16.64+0x1c] ;  /* 0x00001c0c10037981 */ /* 0x000122000c1e9900 */
[----:B------:R-:W-:Y:S01]  /*0820*/  IADD3 R2, PT, PT, R2, 0x8, RZ ;  /* 0x0000000802027810 */ /* 0x000fe20007ffe0ff */
[----:B--2---:R-:W1:Y:S08]  /*0830*/  F2F.F64.F32 R8, R24 ;  /* 0x0000001800087310 */ /* 0x004e700000201800 */
[----:B---3--:R-:W2:Y:S01]  /*0840*/  F2F.F64.F32 R10, R26 ;  /* 0x0000001a000a7310 */ /* 0x008ea20000201800 */
[----:B-1---5:R-:W-:-:S07]  /*0850*/  DADD R18, -R12, R8 ;  /* 0x000000000c127229 */ /* 0x022fce0000000108 */
[----:B----4-:R-:W1:Y:S08]  /*0860*/  F2F.F64.F32 R22, R28 ;  /* 0x0000001c00167310 */ /* 0x010e700000201800 */
[----:B------:R-:W3:Y:S01]  /*0870*/  F2F.F64.F32 R8, R25 ;  /* 0x0000001900087310 */ /* 0x000ee20000201800 */
[----:B--2---:R-:W-:-:S07]  /*0880*/  DADD R20, -R12, R10 ;  /* 0x000000000c147229 */ /* 0x004fce000000010a */
[----:B------:R-:W2:Y:S08]  /*0890*/  F2F.F64.F32 R14, R29 ;  /* 0x0000001d000e7310 */ /* 0x000eb00000201800 */
[----:B------:R-:W-:Y:S01]  /*08a0*/  F2F.F32.F64 R7, R18 ;  /* 0x0000001200077310 */ /* 0x000fe20000301000 */
[----:B-1----:R-:W-:-:S07]  /*08b0*/  DADD R22, -R12, R22 ;  /* 0x000000000c167229 */ /* 0x002fce0000000116 */
[----:B------:R-:W1:Y:S01]  /*08c0*/  F2F.F64.F32 R18, R5 ;  /* 0x0000000500127310 */ /* 0x000e620000201800 */
[----:B---3--:R-:W-:-:S07]  /*08d0*/  DADD R26, -R12, R8 ;  /* 0x000000000c1a7229 */ /* 0x008fce0000000108 */
[----:B0-----:R-:W0:Y:S01]  /*08e0*/  F2F.F64.F32 R16, R4 ;  /* 0x0000000400107310 */ /* 0x001e220000201800 */
[----:B--2---:R-:W-:-:S07]  /*08f0*/  DADD R24, -R12, R14 ;  /* 0x000000000c187229 */ /* 0x004fce000000010e */
[----:B------:R-:W2:Y:S01]  /*0900*/  F2F.F64.F32 R8, R3 ;  /* 0x0000000300087310 */ /* 0x000ea20000201800 */
[----:B-1----:R-:W-:-:S07]  /*0910*/  DADD R18, -R12, R18 ;  /* 0x000000000c127229 */ /* 0x002fce0000000112 */
[----:B------:R-:W1:Y:S01]  /*0920*/  F2F.F32.F64 R10, R20 ;  /* 0x00000014000a7310 */ /* 0x000e620000301000 */
[----:B0-----:R-:W-:-:S07]  /*0930*/  DADD R16, -R12, R16 ;  /* 0x000000000c107229 */ /* 0x001fce0000000110 */
[----:B------:R-:W0:Y:S01]  /*0940*/  F2F.F32.F64 R11, R22 ;  /* 0x00000016000b7310 */ /* 0x000e220000301000 */
[----:B------:R-:W-:Y:S01]  /*0950*/  FFMA R7, R7, R7, R6 ;  /* 0x0000000707077223 */ /* 0x000fe20000000006 */
[----:B--2---:R-:W-:-:S06]  /*0960*/  DADD R8, -R12, R8 ;  /* 0x000000000c087229 */ /* 0x004fcc0000000108 */
[----:B------:R-:W2:Y:S01]  /*0970*/  F2F.F32.F64 R14, R24 ;  /* 0x00000018000e7310 */ /* 0x000ea20000301000 */
[----:B-1----:R-:W-:-:S07]  /*0980*/  FFMA R10, R10, R10, R7 ;  /* 0x0000000a0a0a7223 */ /* 0x002fce0000000007 */
[----:B------:R-:W1:Y:S01]  /*0990*/  F2F.F32.F64 R15, R26 ;  /* 0x0000001a000f7310 */ /* 0x000e620000301000 */
[----:B0-----:R-:W-:-:S07]  /*09a0*/  FFMA R11, R11, R11, R10 ;  /* 0x0000000b0b0b7223 */ /* 0x001fce000000000a */
[----:B------:R-:W0:Y:S01]  /*09b0*/  F2F.F32.F64 R19, R18 ;  /* 0x0000001200137310 */ /* 0x000e220000301000 */
[----:B--2---:R-:W-:-:S07]  /*09c0*/  FFMA R14, R14, R14, R11 ;  /* 0x0000000e0e0e7223 */ /* 0x004fce000000000b */
[----:B------:R-:W2:Y:S01]  /*09d0*/  F2F.F32.F64 R17, R16 ;  /* 0x0000001000117310 */ /* 0x000ea20000301000 */
[----:B-1----:R-:W-:-:S07]  /*09e0*/  FFMA R14, R15, R15, R14 ;  /* 0x0000000f0f0e7223 */ /* 0x002fce000000000e */
[----:B------:R-:W1:Y:S01]  /*09f0*/  F2F.F32.F64 R9, R8 ;  /* 0x0000000800097310 */ /* 0x000e620000301000 */
[----:B0-----:R-:W-:-:S04]  /*0a00*/  FFMA R14, R19, R19, R14 ;  /* 0x00000013130e7223 */ /* 0x001fc8000000000e */
[----:B--2---:R-:W-:-:S04]  /*0a10*/  FFMA R14, R17, R17, R14 ;  /* 0x00000011110e7223 */ /* 0x004fc8000000000e */
[----:B-1----:R-:W-:-:S07]  /*0a20*/  FFMA R6, R9, R9, R14 ;  /* 0x0000000909067223 */ /* 0x002fce000000000e */
.L_x_300:
        /* <DEDUP_REMOVED lines=11> */
[----:B------:R-:W-:Y:S01]  /*0ae0*/  IADD3 R2, PT, PT, R2, 0x4, RZ ;  /* 0x0000000402027810 */ /* 0x000fe20007ffe0ff */
[----:B--2---:R-:W0:Y:S08]  /*0af0*/  F2F.F64.F32 R8, R3 ;  /* 0x0000000300087310 */ /* 0x004e300000201800 */
[----:B---3--:R-:W1:Y:S01]  /*0b00*/  F2F.F64.F32 R10, R7 ;  /* 0x00000007000a7310 */ /* 0x008e620000201800 */
[----:B0----5:R-:W-:-:S07]  /*0b10*/  DADD R8, -R12, R8 ;  /* 0x000000000c087229 */ /* 0x021fce0000000108 */
[----:B----4-:R-:W0:Y:S01]  /*0b20*/  F2F.F64.F32 R14, R18 ;  /* 0x00000012000e7310 */ /* 0x010e220000201800 */
[----:B-1----:R-:W-:-:S07]  /*0b30*/  DADD R10, -R12, R10 ;  /* 0x000000000c0a7229 */ /* 0x002fce000000010a */
[----:B------:R-:W1:Y:S01]  /*0b40*/  F2F.F64.F32 R16, R19 ;  /* 0x0000001300107310 */ /* 0x000e620000201800 */
[----:B0-----:R-:W-:-:S07]  /*0b50*/  DADD R14, -R12, R14 ;  /* 0x000000000c0e7229 */ /* 0x001fce000000010e */
[----:B------:R-:W0:Y:S01]  /*0b60*/  F2F.F32.F64 R9, R8 ;  /* 0x0000000800097310 */ /* 0x000e220000301000 */
[----:B-1----:R-:W-:-:S07]  /*0b70*/  DADD R16, -R12, R16 ;  /* 0x000000000c107229 */ /* 0x002fce0000000110 */
[----:B------:R-:W1:Y:S01]  /*0b80*/  F2F.F32.F64 R11, R10 ;  /* 0x0000000a000b7310 */ /* 0x000e620000301000 */
[----:B0-----:R-:W-:-:S07]  /*0b90*/  FFMA R6, R9, R9, R6 ;  /* 0x0000000909067223 */ /* 0x001fce0000000006 */
[----:B------:R-:W0:Y:S01]  /*0ba0*/  F2F.F32.F64 R15, R14 ;  /* 0x0000000e000f7310 */ /* 0x000e220000301000 */
[----:B-1----:R-:W-:-:S07]  /*0bb0*/  FFMA R6, R11, R11, R6 ;  /* 0x0000000b0b067223 */ /* 0x002fce0000000006 */
[----:B------:R-:W1:Y:S01]  /*0bc0*/  F2F.F32.F64 R17, R16 ;  /* 0x0000001000117310 */ /* 0x000e620000301000 */
[----:B0-----:R-:W-:-:S04]  /*0bd0*/  FFMA R6, R15, R15, R6 ;  /* 0x0000000f0f067223 */ /* 0x001fc80000000006 */
[----:B-1----:R-:W-:-:S07]  /*0be0*/  FFMA R6, R17, R17, R6 ;  /* 0x0000001111067223 */ /* 0x002fce0000000006 */
.L_x_301:
[----:B------:R-:W-:Y:S05]  /*0bf0*/  BRA.U !UP1, `(.L_x_297) ;  /* 0x0000000109307547 */ /* 0x000fea000b800000 */
[----:B------:R-:W0:Y:S01]  /*0c00*/  LDC.64 R10, c[0x0][0x380] ;  /* 0x0000e000ff0a7b82 */ /* 0x000e220000000a00 */
[----:B------:R-:W-:-:S12]  /*0c10*/  UIADD3 UR4, UPT, UPT, -UR4, URZ, URZ ;  /* 0x000000ff04047290 */ /* 0x000fd8000fffe1ff */
.L_x_302:
[----:B0-----:R-:W-:-:S06]  /*0c20*/  IMAD.WIDE R4, R2, 0x4, R10 ;  /* 0x0000000402047825 */ /* 0x001fcc00078e020a */
[----:B------:R-:W2:Y:S01]  /*0c30*/  LDG.E.CONSTANT R4, desc[UR12][R4.64] ;  /* 0x0000000c04047981 */ /* 0x000ea2000c1e9900 */
[----:B------:R-:W-:Y:S01]  /*0c40*/  UIADD3 UR4, UPT, UPT, UR4, 0x1, URZ ;  /* 0x0000000104047890 */ /* 0x000fe2000fffe0ff */
[----:B------:R-:W-:-:S03]  /*0c50*/  IADD3 R2, PT, PT, R2, 0x1, RZ ;  /* 0x0000000102027810 */ /* 0x000fc60007ffe0ff */
[----:B------:R-:W-:Y:S01]  /*0c60*/  UISETP.NE.AND UP0, UPT, UR4, URZ, UPT ;  /* 0x000000ff0400728c */ /* 0x000fe2000bf05270 */
[----:B--2---:R-:W0:Y:S02]  /*0c70*/  F2F.F64.F32 R8, R4 ;  /* 0x0000000400087310 */ /* 0x004e240000201800 */
[----:B0----5:R-:W-:-:S10]  /*0c80*/  DADD R8, -R12, R8 ;  /* 0x000000000c087229 */ /* 0x021fd40000000108 */
[----:B------:R-:W0:Y:S02]  /*0c90*/  F2F.F32.F64 R9, R8 ;  /* 0x0000000800097310 */ /* 0x000e240000301000 */
[----:B0-----:R-:W-:Y:S01]  /*0ca0*/  FFMA R6, R9, R9, R6 ;  /* 0x0000000909067223 */ /* 0x001fe20000000006 */
[----:B------:R-:W-:Y:S06]  /*0cb0*/  BRA.U UP0, `(.L_x_302) ;  /* 0xfffffffd00d87547 */ /* 0x000fec000b83ffff */
.L_x_297:
[----:B------:R-:W0:Y:S02]  /*0cc0*/  LDC.64 R2, c[0x0][0x390] ;  /* 0x0000e400ff027b82 */ /* 0x000e240000000a00 */
[----:B0-----:R-:W-:-:S05]  /*0cd0*/  IMAD.WIDE R2, R0, 0x4, R2 ;  /* 0x0000000400027825 */ /* 0x001fca00078e0202 */
[----:B------:R-:W-:Y:S01]  /*0ce0*/  STG.E desc[UR12][R2.64], R6 ;  /* 0x0000000602007986 */ /* 0x000fe2000c10190c */
[----:B------:R-:W-:Y:S05]  /*0cf0*/  EXIT ;  /* 0x000000000000794d */ /* 0x000fea0003800000 */
.L_x_303:
        /* <DEDUP_REMOVED lines=16> */
.L_x_450:


//--------------------- .text.derivativeWeight_2  --------------------------
	.section	.text.derivativeWeight_2,"ax",@progbits
	.align	128
        .global         derivativeWeight_2
        .type           derivativeWeight_2,@function
        .size           derivativeWeight_2,(.L_x_416 - derivativeWeight_2)
        .other          derivativeWeight_2,@"STO_CUDA_ENTRY STV_DEFAULT"
derivativeWeight_2:
.text.derivativeWeight_2:
[----:B------:R-:W-:Y:S01]  /*0000*/  LDC R1, c[0x0][0x37c] ;  /* 0x0000df00ff017b82 */ /* 0x000fe20000000800 */
[----:B------:R-:W0:Y:S01]  /*0010*/  S2R R7, SR_CTAID.X ;  /* 0x0000000000077919 */ /* 0x000e220000002500 */
[----:B------:R-:W0:Y:S01]  /*0020*/  LDCU UR4, c[0x0][0x360] ;  /* 0x00006c00ff0477ac */ /* 0x000e220008000800 */
[----:B------:R-:W0:Y:S01]  /*0030*/  S2R R0, SR_TID.X ;  /* 0x0000000000007919 */ /* 0x000e220000002100 */
[----:B------:R-:W1:Y:S02]  /*0040*/  LDCU UR5, c[0x0][0x3b4] ;  /* 0x00007680ff0577ac */ /* 0x000e640008000800 */
[----:B-1----:R-:W-:Y:S01]  /*0050*/  MOV R4, UR5 ;  /* 0x0000000500047c02 */ /* 0x002fe20008000f00 */
[----:B0-----:R-:W-:-:S05]  /*0060*/  IMAD R7, R7, UR4, R0 ;  /* 0x0000000407077c24 */ /* 0x001fca000f8e0200 */
[----:B------:R-:W-:-:S13]  /*0070*/  ISETP.GE.AND P0, PT, R7, R4, PT ;  /* 0x000000040700720c */ /* 0x000fda0003f06270 */
[----:B------:R-:W-:Y:S05]  /*0080*/  @P0 EXIT ;  /* 0x000000000000094d */ /* 0x000fea0003800000 */
[----:B------:R-:W0:Y:S01]  /*0090*/  LDC.64 R26, c[0x0][0x3a0] ;  /* 0x0000e800ff1a7b82 */ /* 0x000e220000000a00 */
[----:B------:R-:W1:Y:S01]  /*00a0*/  LDCU.64 UR8, c[0x0][0x358] ;  /* 0x00006b00ff0877ac */ /* 0x000e620008000a00 */
[----:B------:R-:W2:Y:S06]  /*00b0*/  LDCU UR5, c[0x0][0x3b0] ;  /* 0x00007600ff0577ac */ /* 0x000eac0008000800 */
[----:B------:R-:W3:Y:S01]  /*00c0*/  LDC.64 R12, c[0x0][0x3a8] ;  /* 0x0000ea00ff0c7b82 */ /* 0x000ee20000000a00 */
[----:B0-----:R-:W-:-:S05]  /*00d0*/  IMAD.WIDE R26, R7, 0x4, R26 ;  /* 0x00000004071a7825 */ /* 0x001fca00078e021a */
[----:B-1----:R0:W5:Y:S01]  /*00e0*/  LDG.E R23, desc[UR8][R26.64] ;  /* 0x000000081a177981 */ /* 0x002162000c1e1900 */
[----:B---3--:R-:W-:-:S05]  /*00f0*/  IMAD.WIDE R12, R7, 0x4, R12 ;  /* 0x00000004070c7825 */ /* 0x008fca00078e020c */
[----:B------:R0:W5:Y:S01]  /*0100*/  LDG.E R22, desc[UR8][R12.64] ;  /* 0x000000080c167981 */ /* 0x000162000c1e1900 */
[----:B--2---:R-:W-:-:S09]  /*0110*/  UISETP.GE.AND UP0, UPT, UR5, 0x1, UPT ;  /* 0x000000010500788c */ /* 0x004fd2000bf06270 */
[----:B0-----:R-:W-:Y:S05]  /*0120*/  BRA.U !UP0, `(.L_x_304) ;  /* 0x00000019084c7547 */ /* 0x001fea000b800000 */
[----:B------:R-:W0:Y:S08]  /*0130*/  LDC.64 R2, c[0x0][0x398] ;  /* 0x0000e600ff027b82 */ /* 0x000e300000000a00 */
[----:B------:R-:W1:Y:S01]  /*0140*/  LDC.64 R8, c[0x0][0x390] ;  /* 0x0000e400ff087b82 */ /* 0x000e620000000a00 */
[----:B0-----:R-:W-:-:S05]  /*0150*/  IMAD.WIDE R2, R7, 0x4, R2 ;  /* 0x0000000407027825 */ /* 0x001fca00078e0202 */
[----:B------:R0:W5:Y:S01]  /*0160*/  LDG.E.CONSTANT R6, desc[UR8][R2.64] ;  /* 0x0000000802067981 */ /* 0x000162000c1e9900 */
[----:B-1----:R-:W-:-:S05]  /*0170*/  IMAD.WIDE R8, R7, 0x4, R8 ;  /* 0x0000000407087825 */ /* 0x002fca00078e0208 */
[----:B------:R0:W5:Y:S01]  /*0180*/  LDG.E.CONSTANT R5, desc[UR8][R8.64] ;  /* 0x0000000808057981 */ /* 0x000162000c1e9900 */
[----:B------:R-:W-:Y:S02]  /*0190*/  UISETP.GE.U32.AND UP0, UPT, UR5, 0x8, UPT ;  /* 0x000000080500788c */ /* 0x000fe4000bf06070 */
[----:B------:R-:W-:Y:S01]  /*01a0*/  ULOP3.LUT UR7, UR5, 0x7, URZ, 0xc0, !UPT ;  /* 0x0000000705077892 */ /* 0x000fe2000f8ec0ff */
[----:B------:R-:W-:-:S06]  /*01b0*/  UMOV UR4, URZ ;  /* 0x000000ff00047c82 */ /* 0x000fcc0008000000 */
[----:B0-----:R-:W-:Y:S05]  /*01c0*/  BRA.U !UP0, `(.L_x_305) ;  /* 0x0000000d081c7547 */ /* 0x001fea000b800000 */
[----:B------:R-:W0:Y:S01]  /*01d0*/  LDC R4, c[0x0][0x3b4] ;  /* 0x0000ed00ff047b82 */ /* 0x000e220000000800 */
[----:B------:R-:W-:Y:S01]  /*01e0*/  ULOP3.LUT UR4, UR5, 0x7ffffff8, URZ, 0xc0, !UPT ;  /* 0x7ffffff805047892 */ /* 0x000fe2000f8ec0ff */
[----:B------:R-:W-:Y:S01]  /*01f0*/  MOV R3, R7 ;  /* 0x0000000700037202 */ /* 0x000fe20000000f00 */
[----:B------:R-:W1:Y:S02]  /*0200*/  LDCU UR6, c[0x0][0x3b4] ;  /* 0x00007680ff0677ac */ /* 0x000e640008000800 */
[----:B------:R-:W-:-:S03]  /*0210*/  UIADD3 UR5, UPT, UPT, -UR4, URZ, URZ ;  /* 0x000000ff04057290 */ /* 0x000fc6000fffe1ff */
[----:B------:R-:W2:Y:S08]  /*0220*/  LDC.64 R14, c[0x0][0x380] ;  /* 0x0000e000ff0e7b82 */ /* 0x000eb00000000a00 */
[----:B------:R-:W3:Y:S02]  /*0230*/  LDC.64 R16, c[0x0][0x388] ;  /* 0x0000e200ff107b82 */ /* 0x000ee40000000a00 */
.L_x_322:
[----:B------:R-:W-:-:S04]  /*0240*/  I2FP.F32.S32 R0, R3 ;  /* 0x0000000300007245 */ /* 0x000fc80000201400 */
[----:B------:R-:W3:Y:S02]  /*0250*/  F2I.TRUNC.NTZ R9, R0 ;  /* 0x0000000000097305 */ /* 0x000ee4000020f100 */
[----:B---3--:R-:W-:-:S06]  /*0260*/  IMAD.WIDE R10, R9, 0x4, R16 ;  /* 0x00000004090a7825 */ /* 0x008fcc00078e0210 */
[----:B------:R-:W3:Y:S01]  /*0270*/  LDG.E.CONSTANT R10, desc[UR8][R10.64] ;  /* 0x000000080a0a7981 */ /* 0x000ee2000c1e9900 */
[----:B--2---:R-:W-:-:S05]  /*0280*/  IMAD.WIDE R8, R9, 0x4, R14 ;  /* 0x0000000409087825 */ /* 0x004fca00078e020e */
[----:B------:R-:W2:Y:S01]  /*0290*/  LDG.E.CONSTANT R21, desc[UR8][R8.64] ;  /* 0x0000000808157981 */ /* 0x000ea2000c1e9900 */
[----:B-----5:R-:W4:Y:S01]  /*02a0*/  MUFU.RCP R19, R6 ;  /* 0x0000000600137308 */ /* 0x020f220000001000 */
[----:B------:R-:W-:Y:S01]  /*02b0*/  UIADD3 UR5, UPT, UPT, UR5, 0x8, URZ ;  /* 0x0000000805057890 */ /* 0x000fe2000fffe0ff */
[----:B------:R-:W-:Y:S03]  /*02c0*/  BSSY.RECONVERGENT B2, `(.L_x_306) ;  /* 0x000000e000027945 */ /* 0x000fe60003800200 */
[----:B------:R-:W-:Y:S01]  /*02d0*/  UISETP.NE.AND UP0, UPT, UR5, URZ, UPT ;  /* 0x000000ff0500728c */ /* 0x000fe2000bf05270 */
[----:B----4-:R-:W-:-:S04]  /*02e0*/  FFMA R2, -R6, R19, 1 ;  /* 0x3f80000006027423 */ /* 0x010fc80000000113 */
[----:B------:R-:W-:Y:S01]  /*02f0*/  FFMA R2, R19, R2, R19 ;  /* 0x0000000213027223 */ /* 0x000fe20000000013 */
[----:B---3--:R-:W-:-:S04]  /*0300*/  FADD R25, -R5, R10 ;  /* 0x0000000a05197221 */ /* 0x008fc80000000100 */
[----:B------:R-:W3:Y:S01]  /*0310*/  FCHK P0, R25, R6 ;  /* 0x0000000619007302 */ /* 0x000ee20000000000 */
[----:B------:R-:W-:Y:S01]  /*0320*/  FFMA R19, R25, R2, RZ ;  /* 0x0000000219137223 */ /* 0x000fe200000000ff */
[----:B--2---:R-:W-:-:S03]  /*0330*/  FADD R23, R21, R23 ;  /* 0x0000001715177221 */ /* 0x004fc60000000000 */
[----:B------:R-:W-:-:S04]  /*0340*/  FFMA R18, -R6, R19, R25 ;  /* 0x0000001306127223 */ /* 0x000fc80000000119 */
[----:B------:R-:W-:Y:S01]  /*0350*/  FFMA R18, R2, R18, R19 ;  /* 0x0000001202127223 */ /* 0x000fe20000000013 */
[----:B---3--:R-:W-:Y:S06]  /*0360*/  @!P0 BRA `(.L_x_307) ;  /* 0x00000000000c8947 */ /* 0x008fec0003800000 */
[----:B------:R-:W-:-:S07]  /*0370*/  MOV R8, 0x390 ;  /* 0x0000039000087802 */ /* 0x000fce0000000f00 */
[----:B01----:R-:W-:Y:S05]  /*0380*/  CALL.REL.NOINC `($__internal_15_$__cuda_sm3x_div_rn_noftz_f32_slowpath) ;  /* 0x0000001400c07944 */ /* 0x003fea0003c00000 */
[----:B------:R-:W-:-:S07]  /*0390*/  MOV R18, R0 ;  /* 0x0000000000127202 */ /* 0x000fce0000000f00 */
.L_x_307:
[----:B-1----:R-:W-:Y:S05]  /*03a0*/  BSYNC.RECONVERGENT B2 ;  /* 0x0000000000027941 */ /* 0x002fea0003800200 */
.L_x_306:
[----:B------:R-:W-:-:S04]  /*03b0*/  IADD3 R20, PT, PT, R3, UR6, RZ ;  /* 0x0000000603147c10 */ /* 0x000fc8000fffe0ff */
[----:B------:R-:W-:-:S06]  /*03c0*/  I2FP.F32.S32 R19, R20 ;  /* 0x0000001400137245 */ /* 0x000fcc0000201400 */
[----:B------:R-:W1:Y:S02]  /*03d0*/  F2I.TRUNC.NTZ R19, R19 ;  /* 0x0000001300137305 */ /* 0x000e64000020f100 */
[----:B-1----:R-:W-:-:S06]  /*03e0*/  IMAD.WIDE R8, R19, 0x4, R16 ;  /* 0x0000000413087825 */ /* 0x002fcc00078e0210 */
[----:B------:R-:W2:Y:S01]  /*03f0*/  LDG.E.CONSTANT R8, desc[UR8][R8.64] ;  /* 0x0000000808087981 */ /* 0x000ea2000c1e9900 */
[----:B------:R-:W-:-:S05]  /*0400*/  IMAD.WIDE R10, R19, 0x4, R14 ;  /* 0x00000004130a7825 */ /* 0x000fca00078e020e */
[----:B------:R-:W3:Y:S01]  /*0410*/  LDG.E.CONSTANT R2, desc[UR8][R10.64] ;  /* 0x000000080a027981 */ /* 0x000ee2000c1e9900 */
[----:B------:R-:W1:Y:S01]  /*0420*/  MUFU.RCP R25, R6 ;  /* 0x0000000600197308 */ /* 0x000e620000001000 */
[----:B------:R-:W-:Y:S01]  /*0430*/  BSSY.RECONVERGENT B2, `(.L_x_308) ;  /* 0x000000f000027945 */ /* 0x000fe20003800200 */
[----:B------:R-:W-:Y:S01]  /*0440*/  FFMA R21, R21, R18, R22 ;  /* 0x0000001215157223 */ /* 0x000fe20000000016 */
[----:B-1----:R-:W-:-:S04]  /*0450*/  FFMA R0, -R6, R25, 1 ;  /* 0x3f80000006007423 */ /* 0x002fc80000000119 */
[----:B------:R-:W-:Y:S01]  /*0460*/  FFMA R0, R25, R0, R25 ;  /* 0x0000000019007223 */ /* 0x000fe20000000019 */
[----:B--2---:R-:W-:-:S04]  /*0470*/  FADD R29, -R5, R8 ;  /* 0x00000008051d7221 */ /* 0x004fc80000000100 */
[----:B------:R-:W1:Y:S01]  /*0480*/  FCHK P0, R29, R6 ;  /* 0x000000061d007302 */ /* 0x000e620000000000 */
[----:B------:R-:W-:Y:S01]  /*0490*/  FFMA R25, R0, R29, RZ ;  /* 0x0000001d00197223 */ /* 0x000fe200000000ff */
[----:B---3--:R-:W-:-:S03]  /*04a0*/  FADD R22, R23, R2 ;  /* 0x0000000217167221 */ /* 0x008fc60000000000 */
[----:B------:R-:W-:-:S04]  /*04b0*/  FFMA R19, -R6, R25, R29 ;  /* 0x0000001906137223 */ /* 0x000fc8000000011d */
[----:B------:R-:W-:Y:S01]  /*04c0*/  FFMA R18, R0, R19, R25 ;  /* 0x0000001300127223 */ /* 0x000fe20000000019 */
[----:B-1----:R-:W-:Y:S06]  /*04d0*/  @!P0 BRA `(.L_x_309) ;  /* 0x0000000000108947 */ /* 0x002fec0003800000 */
[----:B------:R-:W-:Y:S02]  /*04e0*/  MOV R25, R29 ;  /* 0x0000001d00197202 */ /* 0x000fe40000000f00 */
[----:B------:R-:W-:-:S07]  /*04f0*/  MOV R8, 0x510 ;  /* 0x0000051000087802 */ /* 0x000fce0000000f00 */
[----:B0-----:R-:W-:Y:S05]  /*0500*/  CALL.REL.NOINC `($__internal_15_$__cuda_sm3x_div_rn_noftz_f32_slowpath) ;  /* 0x0000001400607944 */ /* 0x001fea0003c00000 */
[----:B------:R-:W-:-:S07]  /*0510*/  MOV R18, R0 ;  /* 0x0000000000127202 */ /* 0x000fce0000000f00 */
.L_x_309:
[----:B------:R-:W-:Y:S05]  /*0520*/  BSYNC.RECONVERGENT B2 ;  /* 0x0000000000027941 */ /* 0x000fea0003800200 */
.L_x_308:
        /* <DEDUP_REMOVED lines=23> */
.L_x_311:
[----:B------:R-:W-:Y:S05]  /*06a0*/  BSYNC.RECONVERGENT B2 ;  /* 0x0000000000027941 */ /* 0x000fea0003800200 */
.L_x_310:
        /* <DEDUP_REMOVED lines=23> */
.L_x_313:
[----:B------:R-:W-:Y:S05]  /*0820*/  BSYNC.RECONVERGENT B2 ;  /* 0x0000000000027941 */ /* 0x000fea0003800200 */
.L_x_312:
        /* <DEDUP_REMOVED lines=23> */
.L_x_315:
[----:B------:R-:W-:Y:S05]  /*09a0*/  BSYNC.RECONVERGENT B2 ;  /* 0x0000000000027941 */ /* 0x000fea0003800200 */
.L_x_314:
        /* <DEDUP_REMOVED lines=23> */
.L_x_317:
[----:B------:R-:W-:Y:S05]  /*0b20*/  BSYNC.RECONVERGENT B2 ;  /* 0x0000000000027941 */ /* 0x000fea0003800200 */
.L_x_316:
        /* <DEDUP_REMOVED lines=23> */
.L_x_319:
[----:B------:R-:W-:Y:S05]  /*0ca0*/  BSYNC.RECONVERGENT B2 ;  /* 0x0000000000027941 */ /* 0x000fea0003800200 */
.L_x_318:
[----:B------:R-:W-:-:S04]  /*0cb0*/  IADD3 R20, PT, PT, R20, UR6, RZ ;  /* 0x0000000614147c10 */ /* 0x000fc8000fffe0ff */
[----:B------:R-:W-:-:S04]  /*0cc0*/  I2FP.F32.S32 R20, R20 ;  /* 0x0000001400147245 */ /* 0x000fc80000201400 */
        /* <DEDUP_REMOVED lines=17> */
[----:B------:R-:W-:-:S07]  /*0de0*/  MOV R8, 0xe00 ;  /* 0x00000e0000087802 */ /* 0x000fce0000000f00 */
[----:B0-----:R-:W-:Y:S05]  /*0df0*/  CALL.REL.NOINC `($__internal_15_$__cuda_sm3x_div_rn_noftz_f32_slowpath) ;  /* 0x0000000c00247944 */ /* 0x001fea0003c00000 */
.L_x_321:
[----:B------:R-:W-:Y:S05]  /*0e00*/  BSYNC.RECONVERGENT B2 ;  /* 0x0000000000027941 */ /* 0x000fea0003800200 */
.L_x_320:
[----:B------:R-:W-:Y:S01]  /*0e10*/  FFMA R22, R2, R0, R21 ;  /* 0x0000000002167223 */ /* 0x000fe20000000015 */
[----:B0-----:R-:W-:Y:S01]  /*0e20*/  LEA R3, R4, R3, 0x3 ;  /* 0x0000000304037211 */ /* 0x001fe200078e18ff */
[----:B------:R-:W-:Y:S06]  /*0e30*/  BRA.U UP0, `(.L_x_322) ;  /* 0xfffffff500007547 */ /* 0x000fec000b83ffff */
.L_x_305:
[----:B------:R-:W-:-:S09]  /*0e40*/  UISETP.NE.AND UP0, UPT, UR7, URZ, UPT ;  /* 0x000000ff0700728c */ /* 0x000fd2000bf05270 */
[----:B------:R-:W-:Y:S05]  /*0e50*/  BRA.U !UP0, `(.L_x_304) ;  /* 0x0000000d08007547 */ /* 0x000fea000b800000 */
[----:B------:R-:W0:Y:S01]  /*0e60*/  LDCU UR5, c[0x0][0x3b0] ;  /* 0x00007600ff0577ac */ /* 0x000e220008000800 */
[----:B------:R-:W-:Y:S02]  /*0e70*/  UISETP.GE.U32.AND UP0, UPT, UR7, 0x4, UPT ;  /* 0x000000040700788c */ /* 0x000fe4000bf06070 */
[----:B0-----:R-:W-:-:S07]  /*0e80*/  ULOP3.LUT UR5, UR5, 0x3, URZ, 0xc0, !UPT ;  /* 0x0000000305057892 */ /* 0x001fce000f8ec0ff */
[----:B------:R-:W-:Y:S05]  /*0e90*/  BRA.U !UP0, `(.L_x_323) ;  /* 0x00000005089c7547 */ /* 0x000fea000b800000 */
[----:B------:R-:W-:Y:S01]  /*0ea0*/  IMAD R4, R4, UR4, R7 ;  /* 0x0000000404047c24 */ /* 0x000fe2000f8e0207 */
[----:B------:R-:W0:Y:S04]  /*0eb0*/  LDC.64 R8, c[0x0][0x388] ;  /* 0x0000e200ff087b82 */ /* 0x000e280000000a00 */
[----:B------:R-:W-:-:S04]  /*0ec0*/  I2FP.F32.S32 R10, R4 ;  /* 0x00000004000a7245 */ /* 0x000fc80000201400 */
[----:B------:R-:W0:Y:S01]  /*0ed0*/  F2I.TRUNC.NTZ R11, R10 ;  /* 0x0000000a000b7305 */ /* 0x000e22000020f100 */
[----:B------:R-:W1:Y:S01]  /*0ee0*/  LDC.64 R2, c[0x0][0x380] ;  /* 0x0000e000ff027b82 */ /* 0x000e620000000a00 */
[----:B0-----:R-:W-:-:S06]  /*0ef0*/  IMAD.WIDE R8, R11, 0x4, R8 ;  /* 0x000000040b087825 */ /* 0x001fcc00078e0208 */
[----:B------:R-:W2:Y:S01]  /*0f00*/  LDG.E.CONSTANT R8, desc[UR8][R8.64] ;  /* 0x0000000808087981 */ /* 0x000ea2000c1e9900 */
[----:B-1----:R-:W-:-:S06]  /*0f10*/  IMAD.WIDE R2, R11, 0x4, R2 ;  /* 0x000000040b027825 */ /* 0x002fcc00078e0202 */
[----:B------:R-:W3:Y:S01]  /*0f20*/  LDG.E.CONSTANT R3, desc[UR8][R2.64] ;  /* 0x0000000802037981 */ /* 0x000ee2000c1e9900 */
[----:B-----5:R-:W0:Y:S01]  /*0f30*/  MUFU.RCP R11, R6 ;  /* 0x00000006000b7308 */ /* 0x020e220000001000 */
[----:B------:R-:W-:Y:S01]  /*0f40*/  BSSY.RECONVERGENT B2, `(.L_x_324) ;  /* 0x000000d000027945 */ /* 0x000fe20003800200 */
[----:B0-----:R-:W-:-:S04]  /*0f50*/  FFMA R0, -R6, R11, 1 ;  /* 0x3f80000006007423 */ /* 0x001fc8000000010b */
[----:B------:R-:W-:Y:S01]  /*0f60*/  FFMA R0, R11, R0, R11 ;  /* 0x000000000b007223 */ /* 0x000fe2000000000b */
[----:B--2---:R-:W-:-:S04]  /*0f70*/  FADD R25, -R5, R8 ;  /* 0x0000000805197221 */ /* 0x004fc80000000100 */
[----:B------:R-:W0:Y:S01]  /*0f80*/  FCHK P0, R25, R6 ;  /* 0x0000000619007302 */ /* 0x000e220000000000 */
[----:B------:R-:W-:-:S04]  /*0f90*/  FFMA R11, R0, R25, RZ ;  /* 0x00000019000b7223 */ /* 0x000fc800000000ff */
[----:B------:R-:W-:Y:S01]  /*0fa0*/  FFMA R14, -R6, R11, R25 ;  /* 0x0000000b060e7223 */ /* 0x000fe20000000119 */
[----:B---3--:R-:W-:-:S03]  /*0fb0*/  FADD R23, R23, R3 ;  /* 0x0000000317177221 */ /* 0x008fc60000000000 */
[----:B------:R-:W-:Y:S01]  /*0fc0*/  FFMA R14, R0, R14, R11 ;  /* 0x0000000e000e7223 */ /* 0x000fe2000000000b */
[----:B0-----:R-:W-:Y:S06]  /*0fd0*/  @!P0 BRA `(.L_x_325) ;  /* 0x00000000000c8947 */ /* 0x001fec0003800000 */
[----:B------:R-:W-:-:S07]  /*0fe0*/  MOV R8, 0x1000 ;  /* 0x0000100000087802 */ /* 0x000fce0000000f00 */
[----:B------:R-:W-:Y:S05]  /*0ff0*/  CALL.REL.NOINC `($__internal_15_$__cuda_sm3x_div_rn_noftz_f32_slowpath) ;  /* 0x0000000800a47944 */ /* 0x000fea0003c00000 */
[----:B------:R-:W-:-:S07]  /*1000*/  MOV R14, R0 ;  /* 0x00000000000e7202 */ /* 0x000fce0000000f00 */
.L_x_325:
[----:B------:R-:W-:Y:S05]  /*1010*/  BSYNC.RECONVERGENT B2 ;  /* 0x0000000000027941 */ /* 0x000fea0003800200 */
.L_x_324:
[----:B------:R-:W0:Y:S01]  /*1020*/  LDCU UR6, c[0x0][0x3b4] ;  /* 0x00007680ff0677ac */ /* 0x000e220008000800 */
[----:B------:R-:W1:Y:S08]  /*1030*/  LDC.64 R8, c[0x0][0x388] ;  /* 0x0000e200ff087b82 */ /* 0x000e700000000a00 */
[----:B------:R-:W2:Y:S01]  /*1040*/  LDC.64 R10, c[0x0][0x380] ;  /* 0x0000e000ff0a7b82 */ /* 0x000ea20000000a00 */
[----:B0-----:R-:W-:-:S04]  /*1050*/  IADD3 R4, PT, PT, R4, UR6, RZ ;  /* 0x0000000604047c10 */ /* 0x001fc8000fffe0ff */
[----:B------:R-:W-:-:S06]  /*1060*/  I2FP.F32.S32 R15, R4 ;  /* 0x00000004000f7245 */ /* 0x000fcc0000201400 */
[----:B------:R-:W1:Y:S02]  /*1070*/  F2I.TRUNC.NTZ R15, R15 ;  /* 0x0000000f000f7305 */ /* 0x000e64000020f100 */
[----:B-1----:R-:W-:-:S06]  /*1080*/  IMAD.WIDE R8, R15, 0x4, R8 ;  /* 0x000000040f087825 */ /* 0x002fcc00078e0208 */
[----:B------:R-:W3:Y:S01]  /*1090*/  LDG.E.CONSTANT R8, desc[UR8][R8.64] ;  /* 0x0000000808087981 */ /* 0x000ee2000c1e9900 */
[----:B--2---:R-:W-:-:S05]  /*10a0*/  IMAD.WIDE R10, R15, 0x4, R10 ;  /* 0x000000040f0a7825 */ /* 0x004fca00078e020a */
[----:B------:R-:W2:Y:S01]  /*10b0*/  LDG.E.CONSTANT R2, desc[UR8][R10.64] ;  /* 0x000000080a027981 */ /* 0x000ea2000c1e9900 */
[----:B------:R-:W0:Y:S01]  /*10c0*/  MUFU.RCP R17, R6 ;  /* 0x0000000600117308 */ /* 0x000e220000001000 */
[----:B------:R-:W-:Y:S01]  /*10d0*/  BSSY.RECONVERGENT B2, `(.L_x_326) ;  /* 0x000000e000027945 */ /* 0x000fe20003800200 */
[----:B------:R-:W-:Y:S01]  /*10e0*/  FFMA R3, R3, R14, R22 ;  /* 0x0000000e03037223 */ /* 0x000fe20000000016 */
[----:B0-----:R-:W-:-:S04]  /*10f0*/  FFMA R0, -R6, R17, 1 ;  /* 0x3f80000006007423 */ /* 0x001fc80000000111 */
[----:B------:R-:W-:Y:S01]  /*1100*/  FFMA R0, R17, R0, R17 ;  /* 0x0000000011007223 */ /* 0x000fe20000000011 */
[----:B---3--:R-:W-:-:S04]  /*1110*/  FADD R25, -R5, R8 ;  /* 0x0000000805197221 */ /* 0x008fc80000000100 */
[----:B------:R-:W0:Y:S01]  /*1120*/  FCHK P0, R25, R6 ;  /* 0x0000000619007302 */ /* 0x000e220000000000 */
[----:B------:R-:W-:Y:S01]  /*1130*/  FFMA R17, R0, R25, RZ ;  /* 0x0000001900117223 */ /* 0x000fe200000000ff */
[----:B--2---:R-:W-:-:S03]  /*1140*/  FADD R23, R23, R2 ;  /* 0x0000000217177221 */ /* 0x004fc60000000000 */
[----:B------:R-:W-:-:S04]  /*1150*/  FFMA R15, -R6, R17, R25 ;  /* 0x00000011060f7223 */ /* 0x000fc80000000119 */
[----:B------:R-:W-:Y:S01]  /*1160*/  FFMA R15, R0, R15, R17 ;  /* 0x0000000f000f7223 */ /* 0x000fe20000000011 */
[----:B0-----:R-:W-:Y:S06]  /*1170*/  @!P0 BRA `(.L_x_327) ;  /* 0x00000000000c8947 */ /* 0x001fec0003800000 */
[----:B------:R-:W-:-:S07]  /*1180*/  MOV R8, 0x11a0 ;  /* 0x000011a000087802 */ /* 0x000fce0000000f00 */
[----:B------:R-:W-:Y:S05]  /*1190*/  CALL.REL.NOINC `($__internal_15_$__cuda_sm3x_div_rn_noftz_f32_slowpath) ;  /* 0x00000008003c7944 */ /* 0x000fea0003c00000 */
[----:B------:R-:W-:-:S07]  /*11a0*/  MOV R15, R0 ;  /* 0x00000000000f7202 */ /* 0x000fce0000000f00 */
.L_x_327:
[----:B------:R-:W-:Y:S05]  /*11b0*/  BSYNC.RECONVERGENT B2 ;  /* 0x0000000000027941 */ /* 0x000fea0003800200 */
.L_x_326:
[----:B------:R-:W0:Y:S01]  /*11c0*/  LDCU UR6, c[0x0][0x3b4] ;  /* 0x00007680ff0677ac */ /* 0x000e220008000800 */
[----:B------:R-:W1:Y:S08]  /*11d0*/  LDC.64 R8, c[0x0][0x388] ;  /* 0x0000e200ff087b82 */ /* 0x000e700000000a00 */
[----:B------:R-:W2:Y:S01]  /*11e0*/  LDC.64 R10, c[0x0][0x380] ;  /* 0x0000e000ff0a7b82 */ /* 0x000ea20000000a00 */
[----:B0-----:R-:W-:-:S04]  /*11f0*/  IADD3 R14, PT, PT, R4, UR6, RZ ;  /* 0x00000006040e7c10 */ /* 0x001fc8000fffe0ff */
[----:B------:R-:W-:-:S04]  /*1200*/  I2FP.F32.S32 R16, R14 ;  /* 0x0000000e00107245 */ /* 0x000fc80000201400 */
        /* <DEDUP_REMOVED lines=20> */
.L_x_329:
[----:B------:R-:W-:Y:S05]  /*1350*/  BSYNC.RECONVERGENT B2 ;  /* 0x0000000000027941 */ /* 0x000fea0003800200 */
.L_x_328:
[----:B------:R-:W0:Y:S01]  /*1360*/  LDCU UR6, c[0x0][0x3b4] ;  /* 0x00007680ff0677ac */ /* 0x000e220008000800 */
[----:B------:R-:W1:Y:S01]  /*1370*/  LDC.64 R8, c[0x0][0x388] ;  /* 0x0000e200ff087b82 */ /* 0x000e620000000a00 */
[----:B0-----:R-:W-:-:S04]  /*1380*/  IADD3 R14, PT, PT, R14, UR6, RZ ;  /* 0x000000060e0e7c10 */ /* 0x001fc8000fffe0ff */
[----:B------:R-:W-:-:S03]  /*1390*/  I2FP.F32.S32 R16, R14 ;  /* 0x0000000e00107245 */ /* 0x000fc60000201400 */
[----:B------:R-:W0:Y:S01]  /*13a0*/  LDC.64 R14, c[0x0][0x380] ;  /* 0x0000e000ff0e7b82 */ /* 0x000e220000000a00 */
[----:B------:R-:W1:Y:S02]  /*13b0*/  F2I.TRUNC.NTZ R17, R16 ;  /* 0x0000001000117305 */ /* 0x000e64000020f100 */
[----:B-1----:R-:W-:-:S06]  /*13c0*/  IMAD.WIDE R10, R17, 0x4, R8 ;  /* 0x00000004110a7825 */ /* 0x002fcc00078e0208 */
[----:B------:R-:W2:Y:S01]  /*13d0*/  LDG.E.CONSTANT R10, desc[UR8][R10.64] ;  /* 0x000000080a0a7981 */ /* 0x000ea2000c1e9900 */
[----:B0-----:R-:W-:-:S05]  /*13e0*/  IMAD.WIDE R8, R17, 0x4, R14 ;  /* 0x0000000411087825 */ /* 0x001fca00078e020e */
[----:B------:R-:W3:Y:S01]  /*13f0*/  LDG.E.CONSTANT R22, desc[UR8][R8.64] ;  /* 0x0000000808167981 */ /* 0x000ee2000c1e9900 */
[----:B------:R-:W0:Y:S01]  /*1400*/  MUFU.RCP R15, R6 ;  /* 0x00000006000f7308 */ /* 0x000e220000001000 */
[----:B------:R-:W-:Y:S01]  /*1410*/  BSSY.RECONVERGENT B2, `(.L_x_330) ;  /* 0x000000d000027945 */ /* 0x000fe20003800200 */
[----:B------:R-:W-:Y:S01]  /*1420*/  FFMA R3, R4, R2, R3 ;  /* 0x0000000204037223 */ /* 0x000fe20000000003 */
[----:B0-----:R-:W-:-:S04]  /*1430*/  FFMA R0, -R6, R15, 1 ;  /* 0x3f80000006007423 */ /* 0x001fc8000000010f */
[----:B------:R-:W-:Y:S01]  /*1440*/  FFMA R0, R15, R0, R15 ;  /* 0x000000000f007223 */ /* 0x000fe2000000000f */
[----:B--2---:R-:W-:-:S04]  /*1450*/  FADD R25, -R5, R10 ;  /* 0x0000000a05197221 */ /* 0x004fc80000000100 */
[----:B------:R-:W0:Y:S01]  /*1460*/  FCHK P0, R25, R6 ;  /* 0x0000000619007302 */ /* 0x000e220000000000 */
[----:B------:R-:W-:Y:S01]  /*1470*/  FFMA R15, R0, R25, RZ ;  /* 0x00000019000f7223 */ /* 0x000fe200000000ff */
[----:B---3--:R-:W-:-:S03]  /*1480*/  FADD R23, R23, R22 ;  /* 0x0000001617177221 */ /* 0x008fc60000000000 */
[----:B------:R-:W-:-:S04]  /*1490*/  FFMA R14, -R6, R15, R25 ;  /* 0x0000000f060e7223 */ /* 0x000fc80000000119 */
[----:B------:R-:W-:Y:S01]  /*14a0*/  FFMA R0, R0, R14, R15 ;  /* 0x0000000e00007223 */ /* 0x000fe2000000000f */
[----:B0-----:R-:W-:Y:S06]  /*14b0*/  @!P0 BRA `(.L_x_331) ;  /* 0x0000000000088947 */ /* 0x001fec0003800000 */
[----:B------:R-:W-:-:S07]  /*14c0*/  MOV R8, 0x14e0 ;  /* 0x000014e000087802 */ /* 0x000fce0000000f00 */
[----:B------:R-:W-:Y:S05]  /*14d0*/  CALL.REL.NOINC `($__internal_15_$__cuda_sm3x_div_rn_noftz_f32_slowpath) ;  /* 0x00000004006c7944 */ /* 0x000fea0003c00000 */
.L_x_331:
[----:B------:R-:W-:Y:S05]  /*14e0*/  BSYNC.RECONVERGENT B2 ;  /* 0x0000000000027941 */ /* 0x000fea0003800200 */
.L_x_330:
[----:B------:R-:W-:Y:S01]  /*14f0*/  FFMA R22, R22, R0, R3 ;  /* 0x0000000016167223 */ /* 0x000fe20000000003 */
[----:B------:R-:W-:-:S12]  /*1500*/  UIADD3 UR4, UPT, UPT, UR4, 0x4, URZ ;  /* 0x0000000404047890 */ /* 0x000fd8000fffe0ff */
.L_x_323:
[----:B------:R-:W-:-:S09]  /*1510*/  UISETP.NE.AND UP0, UPT, UR5, URZ, UPT ;  /* 0x000000ff0500728c */ /* 0x000fd2000bf05270 */
[----:B------:R-:W-:Y:S05]  /*1520*/  BRA.U !UP0, `(.L_x_304) ;  /* 0x00000005084c7547 */ /* 0x000fea000b800000 */
[----:B------:R-:W-:-:S09]  /*1530*/  UISETP.NE.AND UP0, UPT, UR5, 0x1, UPT ;  /* 0x000000010500788c */ /* 0x000fd2000bf05270 */
[----:B------:R-:W-:Y:S05]  /*1540*/  BRA.U !UP0, `(.L_x_332) ;  /* 0x0000000108d07547 */ /* 0x000fea000b800000 */
[----:B------:R-:W0:Y:S08]  /*1550*/  LDC R2, c[0x0][0x3b4] ;  /* 0x0000ed00ff027b82 */ /* 0x000e300000000800 */
[----:B------:R-:W1:Y:S08]  /*1560*/  LDC.64 R10, c[0x0][0x388] ;  /* 0x0000e200ff0a7b82 */ /* 0x000e700000000a00 */
[----:B------:R-:W2:Y:S01]  /*1570*/  LDC.64 R8, c[0x0][0x380] ;  /* 0x0000e000ff087b82 */ /* 0x000ea20000000a00 */
[----:B0-----:R-:W-:-:S05]  /*1580*/  IMAD R2, R2, UR4, R7 ;  /* 0x0000000402027c24 */ /* 0x001fca000f8e0207 */
[----:B------:R-:W-:-:S04]  /*1590*/  I2FP.F32.S32 R4, R2 ;  /* 0x0000000200047245 */ /* 0x000fc80000201400 */
[----:B------:R-:W1:Y:S02]  /*15a0*/  F2I.TRUNC.NTZ R3, R4 ;  /* 0x0000000400037305 */ /* 0x000e64000020f100 */
[----:B-1----:R-:W-:-:S06]  /*15b0*/  IMAD.WIDE R10, R3, 0x4, R10 ;  /* 0x00000004030a7825 */ /* 0x002fcc00078e020a */
[----:B------:R-:W3:Y:S01]  /*15c0*/  LDG.E.CONSTANT R10, desc[UR8][R10.64] ;  /* 0x000000080a0a7981 */ /* 0x000ee2000c1e9900 */
[----:B--2---:R-:W-:-:S05]  /*15d0*/  IMAD.WIDE R8, R3, 0x4, R8 ;  /* 0x0000000403087825 */ /* 0x004fca00078e0208 */
[----:B------:R-:W2:Y:S01]  /*15e0*/  LDG.E.CONSTANT R3, desc[UR8][R8.64] ;  /* 0x0000000808037981 */ /* 0x000ea2000c1e9900 */
[----:B-----5:R-:W0:Y:S01]  /*15f0*/  MUFU.RCP R15, R6 ;  /* 0x00000006000f7308 */ /* 0x020e220000001000 */
[----:B------:R-:W-:Y:S01]  /*1600*/  BSSY.RECONVERGENT B2, `(.L_x_333) ;  /* 0x000000d000027945 */ /* 0x000fe20003800200 */
        /* <DEDUP_REMOVED lines=12> */
.L_x_334:
[----:B------:R-:W-:Y:S05]  /*16d0*/  BSYNC.RECONVERGENT B2 ;  /* 0x0000000000027941 */ /* 0x000fea0003800200 */
.L_x_333:
        /* <DEDUP_REMOVED lines=24> */
.L_x_336:
[----:B------:R-:W-:Y:S05]  /*1860*/  BSYNC.RECONVERGENT B2 ;  /* 0x0000000000027941 */ /* 0x000fea0003800200 */
.L_x_335:
[----:B------:R-:W-:Y:S01]  /*1870*/  FFMA R22, R2, R0, R3 ;  /* 0x0000000002167223 */ /* 0x000fe20000000003 */
[----:B------:R-:W-:-:S12]  /*1880*/  UIADD3 UR4, UPT, UPT, UR4, 0x2, URZ ;  /* 0x0000000204047890 */ /* 0x000fd8000fffe0ff */
.L_x_332:
[----:B------:R-:W0:Y:S02]  /*1890*/  LDCU UR6, c[0x0][0x3b0] ;  /* 0x00007600ff0677ac */ /* 0x000e240008000800 */
[----:B0-----:R-:W-:-:S04]  /*18a0*/  ULOP3.LUT UR6, UR6, 0x1, URZ, 0xc0, !UPT ;  /* 0x0000000106067892 */ /* 0x001fc8000f8ec0ff */
[----:B------:R-:W-:-:S09]  /*18b0*/  UISETP.NE.U32.AND UP0, UPT, UR6, 0x1, UPT ;  /* 0x000000010600788c */ /* 0x000fd2000bf05070 */
[----:B------:R-:W-:Y:S05]  /*18c0*/  BRA.U UP0, `(.L_x_304) ;  /* 0x0000000100647547 */ /* 0x000fea000b800000 */
[----:B------:R-:W0:Y:S08]  /*18d0*/  LDC R0, c[0x0][0x3b4] ;  /* 0x0000ed00ff007b82 */ /* 0x000e300000000800 */
[----:B------:R-:W1:Y:S08]  /*18e0*/  LDC.64 R8, c[0x0][0x388] ;  /* 0x0000e200ff087b82 */ /* 0x000e700000000a00 */
[----:B------:R-:W2:Y:S01]  /*18f0*/  LDC.64 R2, c[0x0][0x380] ;  /* 0x0000e000ff027b82 */ /* 0x000ea20000000a00 */
[----:B0-----:R-:W-:-:S05]  /*1900*/  IMAD R7, R0, UR4, R7 ;  /* 0x0000000400077c24 */ /* 0x001fca000f8e0207 */
[----:B------:R-:W-:-:S06]  /*1910*/  I2FP.F32.S32 R7, R7 ;  /* 0x0000000700077245 */ /* 0x000fcc0000201400 */
[----:B------:R-:W1:Y:S02]  /*1920*/  F2I.TRUNC.NTZ R7, R7 ;  /* 0x0000000700077305 */ /* 0x000e64000020f100 */
[----:B-1----:R-:W-:-:S06]  /*1930*/  IMAD.WIDE R8, R7, 0x4, R8 ;  /* 0x0000000407087825 */ /* 0x002fcc00078e0208 */
[----:B------:R-:W3:Y:S01]  /*1940*/  LDG.E.CONSTANT R8, desc[UR8][R8.64] ;  /* 0x0000000808087981 */ /* 0x000ee2000c1e9900 */
[----:B--2---:R-:W-:-:S06]  /*1950*/  IMAD.WIDE R2, R7, 0x4, R2 ;  /* 0x0000000407027825 */ /* 0x004fcc00078e0202 */
        /* <DEDUP_REMOVED lines=14> */
.L_x_338:
[----:B------:R-:W-:Y:S05]  /*1a40*/  BSYNC.RECONVERGENT B2 ;  /* 0x0000000000027941 */ /* 0x000fea0003800200 */
.L_x_337:
[----:B------:R-:W-:-:S07]  /*1a50*/  FFMA R22, R3, R0, R22 ;  /* 0x0000000003167223 */ /* 0x000fce0000000016 */
.L_x_304:
[----:B-----5:R-:W-:Y:S04]  /*1a60*/  STG.E desc[UR8][R26.64], R23 ;  /* 0x000000171a007986 */ /* 0x020fe8000c101908 */
[----:B------:R-:W-:Y:S01]  /*1a70*/  STG.E desc[UR8][R12.64], R22 ;  /* 0x000000160c007986 */ /* 0x000fe2000c101908 */
[----:B------:R-:W-:Y:S05]  /*1a80*/  EXIT ;  /* 0x000000000000794d */ /* 0x000fea0003800000 */
        .weak           $__internal_15_$__cuda_sm3x_div_rn_noftz_f32_slowpath
        .type           $__internal_15_$__cuda_sm3x_div_rn_noftz_f32_slowpath,@function
        .size           $__internal_15_$__cuda_sm3x_div_rn_noftz_f32_slowpath,(.L_x_416 - $__internal_15_$__cuda_sm3x_div_rn_noftz_f32_slowpath)
$__internal_15_$__cuda_sm3x_div_rn_noftz_f32_slowpath:
[----:B------:R-:W-:Y:S01]  /*1a90*/  SHF.R.U32.HI R9, RZ, 0x17, R6 ;  /* 0x00000017ff097819 */ /* 0x000fe20000011606 */
[----:B------:R-:W-:Y:S01]  /*1aa0*/  BSSY.RECONVERGENT B0, `(.L_x_339) ;  /* 0x0000063000007945 */ /* 0x000fe20003800200 */
[----:B------:R-:W-:Y:S02]  /*1ab0*/  SHF.R.U32.HI R18, RZ, 0x17, R25 ;  /* 0x00000017ff127819 */ /* 0x000fe40000011619 */
[----:B------:R-:W-:Y:S02]  /*1ac0*/  LOP3.LUT R9, R9, 0xff, RZ, 0xc0, !PT ;  /* 0x000000ff09097812 */ /* 0x000fe400078ec0ff */
[----:B------:R-:W-:Y:S02]  /*1ad0*/  LOP3.LUT R18, R18, 0xff, RZ, 0xc0, !PT ;  /* 0x000000ff12127812 */ /* 0x000fe400078ec0ff */
[----:B------:R-:W-:Y:S02]  /*1ae0*/  IADD3 R0, PT, PT, R9, -0x1, RZ ;  /* 0xffffffff09007810 */ /* 0x000fe40007ffe0ff */
[----:B------:R-:W-:-:S02]  /*1af0*/  IADD3 R11, PT, PT, R18, -0x1, RZ ;  /* 0xffffffff120b7810 */ /* 0x000fc40007ffe0ff */
[----:B------:R-:W-:Y:S02]  /*1b00*/  ISETP.GT.U32.AND P0, PT, R0, 0xfd, PT ;  /* 0x000000fd0000780c */ /* 0x000fe40003f04070 */
[----:B------:R-:W-:Y:S02]  /*1b10*/  MOV R24, R6 ;  /* 0x0000000600187202 */ /* 0x000fe40000000f00 */
        /* <DEDUP_REMOVED lines=21> */
[----:B------:R-:W-:Y:S01]  /*1c70*/  @P0 MOV R10, RZ ;  /* 0x000000ff000a0202 */ /* 0x000fe20000000f00 */
[----:B------:R-:W-:Y:S01]  /*1c80*/  @!P0 FFMA R25, R25, 1.84467440737095516160e+19, RZ ;  /* 0x5f80000019198823 */ /* 0x000fe200000000ff */
[----:B------:R-:W-:Y:S01]  /*1c90*/  @!P0 MOV R10, 0xffffffc0 ;  /* 0xffffffc0000a8802 */ /* 0x000fe20000000f00 */
[----:B------:R-:W-:-:S03]  /*1ca0*/  @!P1 FFMA R24, R6, 1.84467440737095516160e+19, RZ ;  /* 0x5f80000006189823 */ /* 0x000fc600000000ff */
[----:B------:R-:W-:-:S07]  /*1cb0*/  @!P1 IADD3 R10, PT, PT, R10, 0x40, RZ ;  /* 0x000000400a0a9810 */ /* 0x000fce0007ffe0ff */
.L_x_340:
[----:B------:R-:W-:Y:S01]  /*1cc0*/  LEA R11, R9, 0xc0800000, 0x17 ;  /* 0xc0800000090b7811 */ /* 0x000fe200078eb8ff */
[----:B------:R-:W-:Y:S01]  /*1cd0*/  BSSY.RECONVERGENT B1, `(.L_x_345) ;  /* 0x0000036000017945 */ /* 0x000fe20003800200 */
[----:B------:R-:W-:Y:S02]  /*1ce0*/  IADD3 R18, PT, PT, R18, -0x7f, RZ ;  /* 0xffffff8112127810 */ /* 0x000fe40007ffe0ff */
[----:B------:R-:W-:-:S03]  /*1cf0*/  IADD3 R28, PT, PT, -R11, R24, RZ ;  /* 0x000000180b1c7210 */ /* 0x000fc60007ffe1ff */
[----:B------:R-:W-:Y:S01]  /*1d00*/  IMAD R0, R18, -0x800000, R25 ;  /* 0xff80000012007824 */ /* 0x000fe200078e0219 */
[----:B------:R-:W0:Y:S01]  /*1d10*/  MUFU.RCP R24, R28 ;  /* 0x0000001c00187308 */ /* 0x000e220000001000 */
[----:B------:R-:W-:-:S04]  /*1d20*/  FADD.FTZ R19, -R28, -RZ ;  /* 0x800000ff1c137221 */ /* 0x000fc80000010100 */
[----:B0-----:R-:W-:-:S04]  /*1d30*/  FFMA R11, R24, R19, 1 ;  /* 0x3f800000180b7423 */ /* 0x001fc80000000013 */
[----:B------:R-:W-:-:S04]  /*1d40*/  FFMA R11, R24, R11, R24 ;  /* 0x0000000b180b7223 */ /* 0x000fc80000000018 */
[----:B------:R-:W-:-:S04]  /*1d50*/  FFMA R24, R0, R11, RZ ;  /* 0x0000000b00187223 */ /* 0x000fc800000000ff */
[----:B------:R-:W-:-:S04]  /*1d60*/  FFMA R25, R19, R24, R0 ;  /* 0x0000001813197223 */ /* 0x000fc80000000000 */
[----:B------:R-:W-:Y:S01]  /*1d70*/  FFMA R24, R11, R25, R24 ;  /* 0x000000190b187223 */ /* 0x000fe20000000018 */
[----:B------:R-:W-:-:S03]  /*1d80*/  IADD3 R25, PT, PT, R18, 0x7f, -R9 ;  /* 0x0000007f12197810 */ /* 0x000fc60007ffe809 */
[----:B------:R-:W-:Y:S01]  /*1d90*/  FFMA R19, R19, R24, R0 ;  /* 0x0000001813137223 */ /* 0x000fe20000000000 */
[----:B------:R-:W-:-:S03]  /*1da0*/  IADD3 R25, PT, PT, R25, R10, RZ ;  /* 0x0000000a19197210 */ /* 0x000fc60007ffe0ff */
[----:B------:R-:W-:-:S05]  /*1db0*/  FFMA R0, R11, R19, R24 ;  /* 0x000000130b007223 */ /* 0x000fca0000000018 */
[----:B------:R-:W-:-:S04]  /*1dc0*/  SHF.R.U32.HI R9, RZ, 0x17, R0 ;  /* 0x00000017ff097819 */ /* 0x000fc80000011600 */
[----:B------:R-:W-:-:S04]  /*1dd0*/  LOP3.LUT R10, R9, 0xff, RZ, 0xc0, !PT ;  /* 0x000000ff090a7812 */ /* 0x000fc800078ec0ff */
[----:B------:R-:W-:-:S04]  /*1de0*/  IADD3 R9, PT, PT, R10, R25, RZ ;  /* 0x000000190a097210 */ /* 0x000fc80007ffe0ff */
        /* <DEDUP_REMOVED lines=11> */
[CCC-:B------:R-:W-:Y:S01]  /*1ea0*/  FFMA.RP R18, R11.reuse, R19.reuse, R24.reuse ;  /* 0x000000130b127223 */ /* 0x1c0fe20000008018 */
[----:B------:R-:W-:Y:S01]  /*1eb0*/  FFMA.RM R19, R11, R19, R24 ;  /* 0x000000130b137223 */ /* 0x000fe20000004018 */
[C---:B------:R-:W-:Y:S02]  /*1ec0*/  IADD3 R11, PT, PT, R9.reuse, 0x20, RZ ;  /* 0x00000020090b7810 */ /* 0x040fe40007ffe0ff */
[----:B------:R-:W-:Y:S02]  /*1ed0*/  LOP3.LUT R10, R10, 0x7fffff, RZ, 0xc0, !PT ;  /* 0x007fffff0a0a7812 */ /* 0x000fe400078ec0ff */
[C---:B------:R-:W-:Y:S02]  /*1ee0*/  ISETP.NE.AND P2, PT, R9.reuse, RZ, PT ;  /* 0x000000ff0900720c */ /* 0x040fe40003f45270 */
[----:B------:R-:W-:Y:S02]  /*1ef0*/  LOP3.LUT R10, R10, 0x800000, RZ, 0xfc, !PT ;  /* 0x008000000a0a7812 */ /* 0x000fe400078efcff */
[----:B------:R-:W-:-:S02]  /*1f00*/  ISETP.NE.AND P1, PT, R9, RZ, PT ;  /* 0x000000ff0900720c */ /* 0x000fc40003f25270 */
        /* <DEDUP_REMOVED lines=10> */
[----:B------:R-:W-:-:S04]  /*1fb0*/  LOP3.LUT R9, R9, R18, RZ, 0xc0, !PT ;  /* 0x0000001209097212 */ /* 0x000fc800078ec0ff */
[----:B------:R-:W-:-:S04]  /*1fc0*/  IADD3 R9, PT, PT, R10, R9, RZ ;  /* 0x000000090a097210 */ /* 0x000fc80007ffe0ff */
[----:B------:R-:W-:Y:S01]  /*1fd0*/  LOP3.LUT R0, R9, R0, RZ, 0xfc, !PT ;  /* 0x0000000009007212 */ /* 0x000fe200078efcff */
[----:B------:R-:W-:Y:S06]  /*1fe0*/  BRA `(.L_x_348) ;  /* 0x0000000000107947 */ /* 0x000fec0003800000 */
.L_x_347:
[----:B------:R-:W-:-:S04]  /*1ff0*/  LOP3.LUT R0, R0, 0x80000000, RZ, 0xc0, !PT ;  /* 0x8000000000007812 */ /* 0x000fc800078ec0ff */
[----:B------:R-:W-:Y:S01]  /*2000*/  LOP3.LUT R0, R0, 0x7f800000, RZ, 0xfc, !PT ;  /* 0x7f80000000007812 */ /* 0x000fe200078efcff */
[----:B------:R-:W-:Y:S06]  /*2010*/  BRA `(.L_x_348) ;  /* 0x0000000000047947 */ /* 0x000fec0003800000 */
.L_x_346:
[----:B------:R-:W-:-:S07]  /*2020*/  LEA R0, R25, R0, 0x17 ;  /* 0x0000000019007211 */ /* 0x000fce00078eb8ff */
.L_x_348:
[----:B------:R-:W-:Y:S05]  /*2030*/  BSYNC.RECONVERGENT B1 ;  /* 0x0000000000017941 */ /* 0x000fea0003800200 */
.L_x_345:
[----:B------:R-:W-:Y:S05]  /*2040*/  BRA `(.L_x_349) ;  /* 0x0000000000207947 */ /* 0x000fea0003800000 */
.L_x_344:
[----:B------:R-:W-:-:S04]  /*2050*/  LOP3.LUT R24, R24, 0x80000000, R25, 0x48, !PT ;  /* 0x8000000018187812 */ /* 0x000fc800078e4819 */
[----:B------:R-:W-:Y:S01]  /*2060*/  LOP3.LUT R0, R24, 0x7f800000, RZ, 0xfc, !PT ;  /* 0x7f80000018007812 */ /* 0x000fe200078efcff */
[----:B------:R-:W-:Y:S06]  /*2070*/  BRA `(.L_x_349) ;  /* 0x0000000000147947 */ /* 0x000fec0003800000 */
.L_x_343:
[----:B------:R-:W-:Y:S01]  /*2080*/  LOP3.LUT R0, R24, 0x80000000, R25, 0x48, !PT ;  /* 0x8000000018007812 */ /* 0x000fe200078e4819 */
[----:B------:R-:W-:Y:S06]  /*2090*/  BRA `(.L_x_349) ;  /* 0x00000000000c7947 */ /* 0x000fec0003800000 */
.L_x_342:
[----:B------:R-:W0:Y:S01]  /*20a0*/  MUFU.RSQ R0, -QNAN ;  /* 0xffc0000000007908 */ /* 0x000e220000001400 */
[----:B------:R-:W-:Y:S05]  /*20b0*/  BRA `(.L_x_349) ;  /* 0x0000000000047947 */ /* 0x000fea0003800000 */
.L_x_341:
[----:B------:R-:W-:-:S07]  /*20c0*/  FADD.FTZ R0, R25, R6 ;  /* 0x0000000619007221 */ /* 0x000fce0000010000 */
.L_x_349:
[----:B------:R-:W-:Y:S05]  /*20d0*/  BSYNC.RECONVERGENT B0 ;  /* 0x0000000000007941 */ /* 0x000fea0003800200 */
.L_x_339:
[----:B------:R-:W-:-:S04]  /*20e0*/  HFMA2 R9, -RZ, RZ, 0, 0 ;  /* 0x00000000ff097431 */ /* 0x000fc800000001ff */
[----:B0-----:R-:W-:Y:S05]  /*20f0*/  RET.REL.NODEC R8 `(derivativeWeight_2) ;  /* 0xffffffdc08c07950 */ /* 0x001fea0003c3ffff */
.L_x_350:
        /* <DEDUP_REMOVED lines=16> */
.L_x_416:


//--------------------- .text.derNorm_part_2      --------------------------
	.section	.text.derNorm_part_2,"ax",@progbits
	.align	128
        .global         derNorm_part_2
        .type           derNorm_part_2,@function
        .size           derNorm_part_2,(.L_x_452 - derNorm_part_2)
        .other          derNorm_part_2,@"STO_CUDA_ENTRY STV_DEFAULT"
derNorm_part_2:
.text.derNorm_part_2:
[----:B------:R-:W-:Y:S01]  /*0000*/  LDC R1, c[0x0][0x37c] ;  /* 0x0000df00ff017b82 */ /* 0x000fe20000000800 */
[----:B------:R-:W0:Y:S01]  /*0010*/  S2R R4, SR_CTAID.X ;  /* 0x0000000000047919 */ /* 0x000e220000002500 */
[----:B------:R-:W0:Y:S06]  /*0020*/  LDCU UR6, c[0x0][0x360] ;  /* 0x00006c00ff0677ac */ /* 0x000e2c0008000800 */
[----:B------:R-:W1:Y:S01]  /*0030*/  S2UR UR8, SR_CTAID.Y ;  /* 0x00000000000879c3 */ /* 0x000e620000002600 */
[----:B------:R-:W0:Y:S01]  /*0040*/  S2R R3, SR_TID.X ;  /* 0x0000000000037919 */ /* 0x000e220000002100 */
[----:B------:R-:W2:Y:S01]  /*0050*/  LDCU UR7, c[0x0][0x364] ;  /* 0x00006c80ff0777ac */ /* 0x000ea20008000800 */
[----:B------:R-:W2:Y:S01]  /*0060*/  S2R R5, SR_TID.Y ;  /* 0x0000000000057919 */ /* 0x000ea20000002200 */
[----:B------:R-:W3:Y:S04]  /*0070*/  LDCU.64 UR4, c[0x0][0x3b8] ;  /* 0x00007700ff0477ac */ /* 0x000ee80008000a00 */
[----:B------:R-:W1:Y:S01]  /*0080*/  LDC R7, c[0x0][0x374] ;  /* 0x0000dd00ff077b82 */ /* 0x000e620000000800 */
[----:B---3--:R-:W-:Y:S01]  /*0090*/  UIMAD UR4, UR5, UR4, URZ ;  /* 0x00000004050472a4 */ /* 0x008fe2000f8e02ff */
[----:B0-----:R-:W-:-:S04]  /*00a0*/  IMAD R4, R4, UR6, R3 ;  /* 0x0000000604047c24 */ /* 0x001fc8000f8e0203 */
[----:B-1----:R-:W-:-:S04]  /*00b0*/  IMAD R0, R4, R7, UR8 ;  /* 0x0000000804007e24 */ /* 0x002fc8000f8e0207 */
[----:B--2---:R-:W-:-:S05]  /*00c0*/  IMAD R0, R0, UR7, R5 ;  /* 0x0000000700007c24 */ /* 0x004fca000f8e0205 */
[----:B------:R-:W-:-:S13]  /*00d0*/  ISETP.GE.AND P0, PT, R0, UR4, PT ;  /* 0x0000000400007c0c */ /* 0x000fda000bf06270 */
[----:B------:R-:W-:Y:S05]  /*00e0*/  @P0 EXIT ;  /* 0x000000000000094d */ /* 0x000fea0003800000 */
[----:B------:R-:W0:Y:S01]  /*00f0*/  LDC.64 R12, c[0x0][0x398] ;  /* 0x0000e600ff0c7b82 */ /* 0x000e220000000a00 */
[----:B------:R-:W1:Y:S07]  /*0100*/  LDCU.64 UR4, c[0x0][0x358] ;  /* 0x00006b00ff0477ac */ /* 0x000e6e0008000a00 */
[----:B------:R-:W2:Y:S08]  /*0110*/  LDC.64 R2, c[0x0][0x3a0] ;  /* 0x0000e800ff027b82 */ /* 0x000eb00000000a00 */
[----:B------:R-:W3:Y:S01]  /*0120*/  LDC.64 R10, c[0x0][0x390] ;  /* 0x0000e400ff0a7b82 */ /* 0x000ee20000000a00 */
[----:B0-----:R-:W-:-:S07]  /*0130*/  IMAD.WIDE R12, R0, 0x4, R12 ;  /* 0x00000004000c7825 */ /* 0x001fce00078e020c */
[----:B------:R-:W0:Y:S01]  /*0140*/  LDC.64 R6, c[0x0][0x380] ;  /* 0x0000e000ff067b82 */ /* 0x000e220000000a00 */
[----:B-1----:R1:W4:Y:S01]  /*0150*/  LDG.E.CONSTANT R16, desc[UR4][R12.64] ;  /* 0x000000040c107981 */ /* 0x002322000c1e9900 */
[----:B--2---:R-:W-:-:S06]  /*0160*/  IMAD.WIDE R2, R4, 0x8, R2 ;  /* 0x0000000804027825 */ /* 0x004fcc00078e0202 */
[----:B------:R-:W2:Y:S01]  /*0170*/  LDC.64 R8, c[0x0][0x388] ;  /* 0x0000e200ff087b82 */ /* 0x000ea20000000a00 */
[----:B------:R-:W5:Y:S07]  /*0180*/  LDG.E.64.CONSTANT R2, desc[UR4][R2.64] ;  /* 0x0000000402027981 */ /* 0x000f6e000c1e9b00 */
[----:B------:R-:W1:Y:S01]  /*0190*/  LDC.64 R14, c[0x0][0x3a8] ;  /* 0x0000ea00ff0e7b82 */ /* 0x000e620000000a00 */
[----:B---3--:R-:W-:-:S06]  /*01a0*/  IMAD.WIDE R10, R4, 0x4, R10 ;  /* 0x00000004040a7825 */ /* 0x008fcc00078e020a */
[----:B------:R-:W3:Y:S01]  /*01b0*/  LDG.E.CONSTANT R10, desc[UR4][R10.64] ;  /* 0x000000040a0a7981 */ /* 0x000ee2000c1e9900 */
[----:B0-----:R-:W-:-:S06]  /*01c0*/  IMAD.WIDE R6, R0, 0x4, R6 ;  /* 0x0000000400067825 */ /* 0x001fcc00078e0206 */
[----:B------:R-:W3:Y:S01]  /*01d0*/  LDG.E.CONSTANT R6, desc[UR4][R6.64] ;  /* 0x0000000406067981 */ /* 0x000ee2000c1e9900 */
[----:B--2---:R-:W-:-:S06]  /*01e0*/  IMAD.WIDE R8, R4, 0x4, R8 ;  /* 0x0000000404087825 */ /* 0x004fcc00078e0208 */
[----:B------:R-:W2:Y:S01]  /*01f0*/  LDG.E.CONSTANT R9, desc[UR4][R8.64] ;  /* 0x0000000408097981 */ /* 0x000ea2000c1e9900 */
[----:B-1----:R-:W-:-:S06]  /*0200*/  IMAD.WIDE R12, R4, 0x4, R14 ;  /* 0x00000004040c7825 */ /* 0x002fcc00078e020e */
[----:B------:R-:W2:Y:S01]  /*0210*/  LDG.E.CONSTANT R12, desc[UR4][R12.64] ;  /* 0x000000040c0c7981 */ /* 0x000ea2000c1e9900 */
[----:B----4-:R-:W5:Y:S02]  /*0220*/  F2F.F64.F32 R4, R16 ;  /* 0x0000001000047310 */ /* 0x010f640000201800 */
[----:B-----5:R-:W-:Y:S01]  /*0230*/  DADD R4, R4, -R2 ;  /* 0x0000000004047229 */ /* 0x020fe20000000802 */
[----:B------:R-:W0:Y:S09]  /*0240*/  LDC.64 R2, c[0x0][0x3b0] ;  /* 0x0000ec00ff027b82 */ /* 0x000e320000000a00 */
[----:B------:R-:W3:Y:S02]  /*0250*/  F2F.F32.F64 R5, R4 ;  /* 0x0000000400057310 */ /* 0x000ee40000301000 */
[----:B---3--:R-:W-:-:S04]  /*0260*/  FMUL R15, R10, R5 ;  /* 0x000000050a0f7220 */ /* 0x008fc80000400000 */
[----:B--2---:R-:W-:Y:S01]  /*0270*/  FFMA R15, R6, R9, R15 ;  /* 0x00000009060f7223 */ /* 0x004fe2000000000f */
[----:B0-----:R-:W-:-:S04]  /*0280*/  IMAD.WIDE R2, R0, 0x4, R2 ;  /* 0x0000000400027825 */ /* 0x001fc800078e0202 */
[----:B------:R-:W-:-:S05]  /*0290*/  FADD R15, R15, R12 ;  /* 0x0000000c0f0f7221 */ /* 0x000fca0000000000 */
[----:B------:R-:W-:Y:S01]  /*02a0*/  STG.E desc[UR4][R2.64], R15 ;  /* 0x0000000f02007986 */ /* 0x000fe2000c101904 */
[----:B------:R-:W-:Y:S05]  /*02b0*/  EXIT ;  /* 0x000000000000794d */ /* 0x000fea0003800000 */
.L_x_351:
        /* <DEDUP_REMOVED lines=12> */
.L_x_452:


//--------------------- .text.derMean_part_2      --------------------------
	.section	.text.derMean_part_2,"ax",@progbits
	.align	128
        .global         derMean_part_2
        .type           derMean_part_2,@function
        .size           derMean_part_2,(.L_x_453 - derMean_part_2)
        .other          derMean_part_2,@"STO_CUDA_ENTRY STV_DEFAULT"
derMean_part_2:
.text.derMean_part_2:
        /* <DEDUP_REMOVED lines=10> */
[----:B------:R-:W-:Y:S01]  /*00a0*/  CS2R R14, SRZ ;  /* 0x00000000000e7805 */ /* 0x000fe2000001ff00 */
        /* <DEDUP_REMOVED lines=9> */
[----:B------:R-:W-:Y:S02]  /*0140*/  MOV R3, RZ ;  /* 0x000000ff00037202 */ /* 0x000fe40000000f00 */
[----:B------:R-:W-:Y:S01]  /*0150*/  CS2R R14, SRZ ;  /* 0x00000000000e7805 */ /* 0x000fe2000001ff00 */
[----:B------:R-:W-:Y:S02]  /*0160*/  UISETP.NE.AND UP0, UPT, UR10, URZ, UPT ;  /* 0x000000ff0a00728c */ /* 0x000fe4000bf05270 */
[----:B------:R-:W-:Y:S09]  /*0170*/  BRA.U !UP1, `(.L_x_353) ;  /* 0x0000000509cc7547 */ /* 0x000ff2000b800000 */
[----:B------:R-:W0:Y:S01]  /*0180*/  LDCU.128 UR12, c[0x0][0x380] ;  /* 0x00007000ff0c77ac */ /* 0x000e220008000c00 */
[----:B------:R-:W-:Y:S02]  /*0190*/  MOV R3, RZ ;  /* 0x000000ff00037202 */ /* 0x000fe40000000f00 */
[----:B------:R-:W-:Y:S01]  /*01a0*/  CS2R R14, SRZ ;  /* 0x00000000000e7805 */ /* 0x000fe2000001ff00 */
[----:B------:R-:W-:-:S04]  /*01b0*/  ULOP3.LUT UR4, UR9, 0x7ffffff0, URZ, 0xc0, !UPT ;  /* 0x7ffffff009047892 */ /* 0x000fc8000f8ec0ff */
[----:B------:R-:W-:Y:S02]  /*01c0*/  UIADD3 UR4, UPT, UPT, -UR4, URZ, URZ ;  /* 0x000000ff04047290 */ /* 0x000fe4000fffe1ff */
[----:B0-----:R-:W-:Y:S02]  /*01d0*/  UIADD3 UR7, UP1, UPT, UR12, 0x20, URZ ;  /* 0x000000200c077890 */ /* 0x001fe4000ff3e0ff */
[----:B------:R-:W-:Y:S02]  /*01e0*/  UIADD3 UR5, UP2, UPT, UR14, 0x20, URZ ;  /* 0x000000200e057890 */ /* 0x000fe4000ff5e0ff */
[----:B------:R-:W-:Y:S02]  /*01f0*/  UIADD3.X UR8, UPT, UPT, URZ, UR13, URZ, UP1, !UPT ;  /* 0x0000000dff087290 */ /* 0x000fe40008ffe4ff */
[----:B------:R-:W-:-:S12]  /*0200*/  UIADD3.X UR6, UPT, UPT, URZ, UR15, URZ, UP2, !UPT ;  /* 0x0000000fff067290 */ /* 0x000fd800097fe4ff */
.L_x_354:
        /* <DEDUP_REMOVED lines=15> */
[----:B------:R-:W-:-:S02]  /*0300*/  MOV R12, UR7 ;  /* 0x00000007000c7c02 */ /* 0x000fc40008000f00 */
[----:B------:R-:W-:-:S03]  /*0310*/  MOV R13, UR8 ;  /* 0x00000008000d7c02 */ /* 0x000fc60008000f00 */
[----:B------:R-:W-:-:S05]  /*0320*/  IMAD.WIDE R12, R2, 0x4, R12 ;  /* 0x00000004020c7825 */ /* 0x000fca00078e020c */
[----:B------:R-:W4:Y:S04]  /*0330*/  LDG.E.CONSTANT R5, desc[UR16][R12.64+-0x20] ;  /* 0xffffe0100c057981 */ /* 0x000f28000c1e9900 */
[----:B------:R-:W4:Y:S01]  /*0340*/  LDG.E.CONSTANT R4, desc[UR16][R12.64+-0x1c] ;  /* 0xffffe4100c047981 */ /* 0x000f22000c1e9900 */
[----:B--2---:R-:W0:Y:S02]  /*0350*/  F2F.F64.F32 R18, R28 ;  /* 0x0000001c00127310 */ /* 0x004e240000201800 */
[----:B0----5:R-:W-:-:S08]  /*0360*/  DADD R18, -R10, R18 ;  /* 0x000000000a127229 */ /* 0x021fd00000000112 */
[----:B------:R-:W-:Y:S01]  /*0370*/  DADD R18, R18, R14 ;  /* 0x0000000012127229 */ /* 0x000fe2000000000e */
[----:B---3--:R-:W0:Y:S08]  /*0380*/  F2F.F64.F32 R14, R26 ;  /* 0x0000001a000e7310 */ /* 0x008e300000201800 */
[----:B----4-:R-:W1:Y:S01]  /*0390*/  F2F.F64.F32 R26, R24 ;  /* 0x00000018001a7310 */ /* 0x010e620000201800 */
[----:B0-----:R-:W-:-:S08]  /*03a0*/  DADD R14, -R10, R14 ;  /* 0x000000000a0e7229 */ /* 0x001fd0000000010e */
[----:B------:R-:W-:Y:S01]  /*03b0*/  DADD R14, R18, R14 ;  /* 0x00000000120e7229 */ /* 0x000fe2000000000e */
[----:B------:R-:W0:Y:S01]  /*03c0*/  F2F.F64.F32 R18, R25 ;  /* 0x0000001900127310 */ /* 0x000e220000201800 */
[----:B-1----:R-:W-:-:S07]  /*03d0*/  DADD R26, -R10, R26 ;  /* 0x000000000a1a7229 */ /* 0x002fce000000011a */
[----:B------:R-:W1:Y:S01]  /*03e0*/  F2F.F64.F32 R24, R23 ;  /* 0x0000001700187310 */ /* 0x000e620000201800 */
[----:B------:R-:W-:Y:S02]  /*03f0*/  DADD R14, R14, R26 ;  /* 0x000000000e0e7229 */ /* 0x000fe4000000001a */
[----:B0-----:R-:W-:-:S05]  /*0400*/  DADD R18, -R10, R18 ;  /* 0x000000000a127229 */ /* 0x001fca0000000112 */
[----:B------:R-:W0:Y:S03]  /*0410*/  F2F.F64.F32 R22, R22 ;  /* 0x0000001600167310 */ /* 0x000e260000201800 */
[----:B------:R-:W-:Y:S02]  /*0420*/  DADD R14, R14, R18 ;  /* 0x000000000e0e7229 */ /* 0x000fe40000000012 */
[----:B-1----:R-:W-:-:S03]  /*0430*/  DADD R24, -R10, R24 ;  /* 0x000000000a187229 */ /* 0x002fc60000000118 */
[----:B------:R-:W1:Y:S01]  /*0440*/  F2F.F64.F32 R18, R21 ;  /* 0x0000001500127310 */ /* 0x000e620000201800 */
[----:B0-----:R-:W-:-:S04]  /*0450*/  DADD R22, -R10, R22 ;  /* 0x000000000a167229 */ /* 0x001fc80000000116 */
[----:B------:R-:W-:-:S03]  /*0460*/  DADD R14, R14, R24 ;  /* 0x000000000e0e7229 */ /* 0x000fc60000000018 */
[----:B------:R-:W0:Y:S05]  /*0470*/  F2F.F64.F32 R20, R20 ;  /* 0x0000001400147310 */ /* 0x000e2a0000201800 */
[----:B------:R-:W-:Y:S02]  /*0480*/  DADD R14, R14, R22 ;  /* 0x000000000e0e7229 */ /* 0x000fe40000000016 */
[C---:B-1----:R-:W-:Y:S01]  /*0490*/  DADD R18, -R10.reuse, R18 ;  /* 0x000000000a127229 */ /* 0x042fe20000000112 */
[----:B------:R-:W1:Y:S01]  /*04a0*/  F2F.F64.F32 R22, R8 ;  /* 0x0000000800167310 */ /* 0x000e620000201800 */
[----:B0-----:R-:W-:-:S06]  /*04b0*/  DADD R24, -R10, R20 ;  /* 0x000000000a187229 */ /* 0x001fcc0000000114 */
[----:B------:R-:W-:Y:S01]  /*04c0*/  DADD R18, R14, R18 ;  /* 0x000000000e127229 */ /* 0x000fe20000000012 */
[----:B------:R-:W-:Y:S01]  /*04d0*/  F2F.F64.F32 R26, R7 ;  /* 0x00000007001a7310 */ /* 0x000fe20000201800 */
[----:B------:R-:W2:Y:S04]  /*04e0*/  LDG.E.CONSTANT R21, desc[UR16][R16.64+0x14] ;  /* 0x0000141010157981 */ /* 0x000ea8000c1e9900 */
[----:B------:R-:W3:Y:S02]  /*04f0*/  LDG.E.CONSTANT R20, desc[UR16][R16.64+0x18] ;  /* 0x0000181010147981 */ /* 0x000ee4000c1e9900 */
[----:B------:R-:W-:Y:S01]  /*0500*/  DADD R18, R18, R24 ;  /* 0x0000000012127229 */ /* 0x000fe20000000018 */
[----:B------:R1:W0:Y:S01]  /*0510*/  F2F.F64.F32 R14, R9 ;  /* 0x00000009000e7310 */ /* 0x0002220000201800 */
[----:B------:R-:W4:Y:S04]  /*0520*/  LDG.E.CONSTANT R24, desc[UR16][R12.64+-0x18] ;  /* 0xffffe8100c187981 */ /* 0x000f28000c1e9900 */
[----:B------:R-:W2:Y:S01]  /*0530*/  LDG.E.CONSTANT R25, desc[UR16][R16.64+0x10] ;  /* 0x0000101010197981 */ /* 0x000ea2000c1e9900 */
[----:B-1----:R-:W-:-:S03]  /*0540*/  DADD R8, -R10, R22 ;  /* 0x000000000a087229 */ /* 0x002fc60000000116 */
[----:B------:R-:W3:Y:S04]  /*0550*/  LDG.E.CONSTANT R7, desc[UR16][R12.64+-0xc] ;  /* 0xfffff4100c077981 */ /* 0x000ee8000c1e9900 */
[----:B------:R-:W3:Y:S01]  /*0560*/  LDG.E.CONSTANT R23, desc[UR16][R12.64+-0x14] ;  /* 0xffffec100c177981 */ /* 0x000ee2000c1e9900 */
[----:B0-----:R-:W-:Y:S02]  /*0570*/  DADD R14, -R10, R14 ;  /* 0x000000000a0e7229 */ /* 0x001fe4000000010e */
[----:B------:R-:W-:Y:S01]  /*0580*/  DADD R8, R18, R8 ;  /* 0x0000000012087229 */ /* 0x000fe20000000008 */
[----:B------:R-:W3:Y:S01]  /*0590*/  LDG.E.CONSTANT R22, desc[UR16][R12.64+-0x8] ;  /* 0xfffff8100c167981 */ /* 0x000ee2000c1e9900 */
[----:B------:R-:W0:Y:S01]  /*05a0*/  F2F.F64.F32 R18, R6 ;  /* 0x0000000600127310 */ /* 0x000e220000201800 */
[----:B------:R-:W-:-:S02]  /*05b0*/  DADD R26, -R10, R26 ;  /* 0x000000000a1a7229 */ /* 0x000fc4000000011a */
[----:B------:R-:W3:Y:S03]  /*05c0*/  LDG.E.CONSTANT R17, desc[UR16][R16.64+0x1c] ;  /* 0x00001c1010117981 */ /* 0x000ee6000c1e9900 */
[----:B------:R-:W-:Y:S02]  /*05d0*/  DADD R14, R8, R14 ;  /* 0x00000000080e7229 */ /* 0x000fe4000000000e */
[----:B------:R-:W3:Y:S04]  /*05e0*/  LDG.E.CONSTANT R9, desc[UR16][R12.64+-0x10] ;  /* 0xfffff0100c097981 */ /* 0x000ee8000c1e9900 */
[----:B------:R-:W3:Y:S02]  /*05f0*/  LDG.E.CONSTANT R8, desc[UR16][R12.64+-0x4] ;  /* 0xfffffc100c087981 */ /* 0x000ee4000c1e9900 */
[----:B------:R-:W-:-:S02]  /*0600*/  DADD R14, R14, R26 ;  /* 0x000000000e0e7229 */ /* 0x000fc4000000001a */
[----:B0-----:R-:W-:Y:S01]  /*0610*/  DADD R18, -R10, R18 ;  /* 0x000000000a127229 */ /* 0x001fe20000000112 */
[----:B------:R-:W3:Y:S04]  /*0620*/  LDG.E.CONSTANT R6, desc[UR16][R12.64] ;  /* 0x000000100c067981 */ /* 0x000ee8000c1e9900 */
[----:B------:R-:W3:Y:S03]  /*0630*/  LDG.E.CONSTANT R16, desc[UR16][R12.64+0x4] ;  /* 0x000004100c107981 */ /* 0x000ee6000c1e9900 */
[----:B------:R-:W-:Y:S01]  /*0640*/  DADD R14, R14, R18 ;  /* 0x000000000e0e7229 */ /* 0x000fe20000000012 */
[----:B------:R-:W3:Y:S04]  /*0650*/  LDG.E.CONSTANT R26, desc[UR16][R12.64+0xc] ;  /* 0x00000c100c1a7981 */ /* 0x000ee8000c1e9900 */
[----:B------:R-:W3:Y:S04]  /*0660*/  LDG.E.CONSTANT R19, desc[UR16][R12.64+0x8] ;  /* 0x000008100c137981 */ /* 0x000ee8000c1e9900 */
[----:B------:R-:W3:Y:S01]  /*0670*/  LDG.E.CONSTANT R18, desc[UR16][R12.64+0x10] ;  /* 0x000010100c127981 */ /* 0x000ee2000c1e9900 */
[----:B------:R-:W-:-:S03]  /*0680*/  FADD R5, R5, R3 ;  /* 0x0000000305057221 */ /* 0x000fc60000000000 */
[----:B------:R-:W3:Y:S04]  /*0690*/  LDG.E.CONSTANT R27, desc[UR16][R12.64+0x14] ;  /* 0x000014100c1b7981 */ /* 0x000ee8000c1e9900 */
[----:B------:R-:W3:Y:S04]  /*06a0*/  LDG.E.CONSTANT R3, desc[UR16][R12.64+0x18] ;  /* 0x000018100c037981 */ /* 0x000ee8000c1e9900 */
[----:B------:R-:W3:Y:S01]  /*06b0*/  LDG.E.CONSTANT R12, desc[UR16][R12.64+0x1c] ;  /* 0x00001c100c0c7981 */ /* 0x000ee2000c1e9900 */
[----:B------:R-:W-:Y:S01]  /*06c0*/  FADD R5, R5, R4 ;  /* 0x0000000405057221 */ /* 0x000fe20000000000 */
[----:B------:R-:W-:-:S04]  /*06d0*/  UIADD3 UR4, UPT, UPT, UR4, 0x10, URZ ;  /* 0x0000001004047890 */ /* 0x000fc8000fffe0ff */
[----:B------:R-:W-:Y:S01]  /*06e0*/  UISETP.NE.AND UP1, UPT, UR4, URZ, UPT ;  /* 0x000000ff0400728c */ /* 0x000fe2000bf25270 */
[----:B------:R-:W-:Y:S01]  /*06f0*/  IADD3 R2, PT, PT, R2, 0x10, RZ ;  /* 0x0000001002027810 */ /* 0x000fe20007ffe0ff */
[----:B----4-:R-:W-:Y:S02]  /*0700*/  FADD R24, R5, R24 ;  /* 0x0000001805187221 */ /* 0x010fe40000000000 */
[----:B--2---:R-:W0:Y:S02]  /*0710*/  F2F.F64.F32 R4, R25 ;  /* 0x0000001900047310 */ /* 0x004e240000201800 */
[----:B---3--:R-:W-:-:S06]  /*0720*/  FADD R28, R24, R23 ;  /* 0x00000017181c7221 */ /* 0x008fcc0000000000 */
[----:B------:R-:W1:Y:S01]  /*0730*/  F2F.F64.F32 R24, R21 ;  /* 0x0000001500187310 */ /* 0x000e620000201800 */
[----:B------:R-:W-:-:S04]  /*0740*/  FADD R28, R28, R9 ;  /* 0x000000091c1c7221 */ /* 0x000fc80000000000 */
[----:B------:R-:W-:Y:S01]  /*0750*/  FADD R7, R28, R7 ;  /* 0x000000071c077221 */ /* 0x000fe20000000000 */
[----:B0-----:R-:W-:-:S03]  /*0760*/  DADD R4, -R10, R4 ;  /* 0x000000000a047229 */ /* 0x001fc60000000104 */
[----:B------:R-:W-:Y:S01]  /*0770*/  FADD R7, R7, R22 ;  /* 0x0000001607077221 */ /* 0x000fe20000000000 */
[----:B------:R-:W0:Y:S03]  /*0780*/  F2F.F64.F32 R20, R20 ;  /* 0x0000001400147310 */ /* 0x000e260000201800 */
[----:B------:R-:W-:Y:S01]  /*0790*/  FADD R7, R7, R8 ;  /* 0x0000000807077221 */ /* 0x000fe20000000000 */
[----:B------:R-:W-:-:S03]  /*07a0*/  DADD R4, R14, R4 ;  /* 0x000000000e047229 */ /* 0x000fc60000000004 */
[----:B------:R-:W-:Y:S01]  /*07b0*/  FADD R9, R7, R6 ;  /* 0x0000000607097221 */ /* 0x000fe20000000000 */
[----:B-1----:R-:W-:Y:S01]  /*07c0*/  DADD R24, -R10, R24 ;  /* 0x000000000a187229 */ /* 0x002fe20000000118 */
[----:B------:R-:W1:Y:S02]  /*07d0*/  F2F.F64.F32 R6, R17 ;  /* 0x0000001100067310 */ /* 0x000e640000201800 */
[----:B------:R-:W-:-:S04]  /*07e0*/  FADD R16, R9, R16 ;  /* 0x0000001009107221 */ /* 0x000fc80000000000 */
[----:B------:R-:W-:Y:S01]  /*07f0*/  FADD R19, R16, R19 ;  /* 0x0000001310137221 */ /* 0x000fe20000000000 */
[----:B------:R-:W-:Y:S02]  /*0800*/  DADD R4, R4, R24 ;  /* 0x0000000004047229 */ /* 0x000fe40000000018 */
[----:B0-----:R-:W-:Y:S01]  /*0810*/  DADD R8, -R10, R20 ;  /* 0x000000000a087229 */ /* 0x001fe20000000114 */
[----:B------:R-:W-:-:S04]  /*0820*/  FADD R19, R19, R26 ;  /* 0x0000001a13137221 */ /* 0x000fc80000000000 */
[----:B------:R-:W-:Y:S01]  /*0830*/  FADD R18, R19, R18 ;  /* 0x0000001213127221 */ /* 0x000fe20000000000 */
[----:B-1----:R-:W-:Y:S02]  /*0840*/  DADD R6, -R10, R6 ;  /* 0x000000000a067229 */ /* 0x002fe40000000106 */
[----:B------:R-:W-:Y:S01]  /*0850*/  DADD R4, R4, R8 ;  /* 0x0000000004047229 */ /* 0x000fe20000000008 */
[----:B------:R-:W-:-:S04]  /*0860*/  FADD R18, R18, R27 ;  /* 0x0000001b12127221 */ /* 0x000fc80000000000 */
[----:B------:R-:W-:-:S03]  /*0870*/  FADD R3, R18, R3 ;  /* 0x0000000312037221 */ /* 0x000fc60000000000 */
[----:B------:R-:W-:Y:S01]  /*0880*/  DADD R14, R4, R6 ;  /* 0x00000000040e7229 */ /* 0x000fe20000000006 */
[----:B------:R-:W-:Y:S01]  /*0890*/  FADD R3, R3, R12 ;  /* 0x0000000c03037221 */ /* 0x000fe20000000000 */
[----:B------:R-:W-:Y:S09]  /*08a0*/  BRA.U UP1, `(.L_x_354) ;  /* 0xfffffff901587547 */ /* 0x000ff2000b83ffff */
.L_x_353:
[----:B------:R-:W-:Y:S05]  /*08b0*/  BRA.U !UP0, `(.L_x_352) ;  /* 0x0000000508ac7547 */ /* 0x000fea000b800000 */
[----:B------:R-:W-:Y:S02]  /*08c0*/  UISETP.GE.U32.AND UP0, UPT, UR10, 0x8, UPT ;  /* 0x000000080a00788c */ /* 0x000fe4000bf06070 */
[----:B------:R-:W-:-:S04]  /*08d0*/  ULOP3.LUT UR5, UR9, 0x7, URZ, 0xc0, !UPT ;  /* 0x0000000709057892 */ /* 0x000fc8000f8ec0ff */
[----:B------:R-:W-:-:S03]  /*08e0*/  UISETP.NE.AND UP1, UPT, UR5, URZ, UPT ;  /* 0x000000ff0500728c */ /* 0x000fc6000bf25270 */
[----:B------:R-:W-:Y:S08]  /*08f0*/  BRA.U !UP0, `(.L_x_355) ;  /* 0x0000000108d47547 */ /* 0x000ff0000b800000 */
[----:B------:R-:W0:Y:S08]  /*0900*/  LDC.64 R16, c[0x0][0x388] ;  /* 0x0000e200ff107b82 */ /* 0x000e300000000a00 */
[----:B------:R-:W1:Y:S01]  /*0910*/  LDC.64 R26, c[0x0][0x380] ;  /* 0x0000e000ff1a7b82 */ /* 0x000e620000000a00 */
[----:B0-----:R-:W-:-:S05]  /*0920*/  IMAD.WIDE R16, R2, 0x4, R16 ;  /* 0x0000000402107825 */ /* 0x001fca00078e0210 */
[----:B------:R-:W2:Y:S04]  /*0930*/  LDG.E.CONSTANT R29, desc[UR16][R16.64] ;  /* 0x00000010101d7981 */ /* 0x000ea8000c1e9900 */
[----:B------:R-:W3:Y:S04]  /*0940*/  LDG.E.CONSTANT R28, desc[UR16][R16.64+0x4] ;  /* 0x00000410101c7981 */ /* 0x000ee8000c1e9900 */
[----:B------:R-:W4:Y:S04]  /*0950*/  LDG.E.CONSTANT R19, desc[UR16][R16.64+0x8] ;  /* 0x0000081010137981 */ /* 0x000f28000c1e9900 */
[----:B------:R-:W4:Y:S04]  /*0960*/  LDG.E.CONSTANT R18, desc[UR16][R16.64+0xc] ;  /* 0x00000c1010127981 */ /* 0x000f28000c1e9900 */
[----:B------:R-:W4:Y:S04]  /*0970*/  LDG.E.CONSTANT R4, desc[UR16][R16.64+0x10] ;  /* 0x0000101010047981 */ /* 0x000f28000c1e9900 */
[----:B------:R-:W4:Y:S01]  /*0980*/  LDG.E.CONSTANT R5, desc[UR16][R16.64+0x14] ;  /* 0x0000141010057981 */ /* 0x000f22000c1e9900 */
[----:B-1----:R-:W-:-:S03]  /*0990*/  IMAD.WIDE R26, R2, 0x4, R26 ;  /* 0x00000004021a7825 */ /* 0x002fc600078e021a */
[----:B------:R-:W4:Y:S04]  /*09a0*/  LDG.E.CONSTANT R6, desc[UR16][R16.64+0x18] ;  /* 0x0000181010067981 */ /* 0x000f28000c1e9900 */
[----:B------:R-:W4:Y:S04]  /*09b0*/  LDG.E.CONSTANT R7, desc[UR16][R26.64] ;  /* 0x000000101a077981 */ /* 0x000f28000c1e9900 */
[----:B------:R3:W4:Y:S04]  /*09c0*/  LDG.E.CONSTANT R8, desc[UR16][R16.64+0x1c] ;  /* 0x00001c1010087981 */ /* 0x000728000c1e9900 */
[----:B------:R-:W4:Y:S04]  /*09d0*/  LDG.E.CONSTANT R9, desc[UR16][R26.64+0x4] ;  /* 0x000004101a097981 */ /* 0x000f28000c1e9900 */
[----:B------:R-:W4:Y:S04]  /*09e0*/  LDG.E.CONSTANT R20, desc[UR16][R26.64+0x8] ;  /* 0x000008101a147981 */ /* 0x000f28000c1e9900 */
[----:B------:R-:W4:Y:S04]  /*09f0*/  LDG.E.CONSTANT R21, desc[UR16][R26.64+0xc] ;  /* 0x00000c101a157981 */ /* 0x000f28000c1e9900 */
[----:B------:R-:W4:Y:S04]  /*0a00*/  LDG.E.CONSTANT R22, desc[UR16][R26.64+0x10] ;  /* 0x000010101a167981 */ /* 0x000f28000c1e9900 */
[----:B------:R-:W4:Y:S04]  /*0a10*/  LDG.E.CONSTANT R23, desc[UR16][R26.64+0x14] ;  /* 0x000014101a177981 */ /* 0x000f28000c1e9900 */
[----:B------:R-:W4:Y:S04]  /*0a20*/  LDG.E.CONSTANT R24, desc[UR16][R26.64+0x18] ;  /* 0x000018101a187981 */ /* 0x000f28000c1e9900 */
[----:B------:R-:W4:Y:S01]  /*0a30*/  LDG.E.CONSTANT R25, desc[UR16][R26.64+0x1c] ;  /* 0x00001c101a197981 */ /* 0x000f22000c1e9900 */
[----:B------:R-:W-:Y:S01]  /*0a40*/  IADD3 R2, PT, PT, R2, 0x8, RZ ;  /* 0x0000000802027810 */ /* 0x000fe20007ffe0ff */
[----:B--2---:R-:W0:Y:S08]  /*0a50*/  F2F.F64.F32 R12, R29 ;  /* 0x0000001d000c7310 */ /* 0x004e300000201800 */
[----:B---3--:R-:W1:Y:S01]  /*0a60*/  F2F.F64.F32 R16, R28 ;  /* 0x0000001c00107310 */ /* 0x008e620000201800 */
[----:B0----5:R-:W-:-:S08]  /*0a70*/  DADD R12, -R10, R12 ;  /* 0x000000000a0c7229 */ /* 0x021fd0000000010c */
[----:B------:R-:W-:Y:S01]  /*0a80*/  DADD R12, R14, R12 ;  /* 0x000000000e0c7229 */ /* 0x000fe2000000000c */
[----:B----4-:R-:W0:Y:S01]  /*0a90*/  F2F.F64.F32 R14, R19 ;  /* 0x00000013000e7310 */ /* 0x010e220000201800 */
[----:B-1----:R-:W-:-:S07]  /*0aa0*/  DADD R16, -R10, R16 ;  /* 0x000000000a107229 */ /* 0x002fce0000000110 */
[----:B------:R-:W1:Y:S01]  /*0ab0*/  F2F.F64.F32 R18, R18 ;  /* 0x0000001200127310 */ /* 0x000e620000201800 */
[----:B------:R-:W-:Y:S02]  /*0ac0*/  DADD R12, R12, R16 ;  /* 0x000000000c0c7229 */ /* 0x000fe40000000010 */
[----:B0-----:R-:W-:-:S05]  /*0ad0*/  DADD R14, -R10, R14 ;  /* 0x000000000a0e7229 */ /* 0x001fca000000010e */
[----:B------:R-:W0:Y:S03]  /*0ae0*/  F2F.F64.F32 R16, R4 ;  /* 0x0000000400107310 */ /* 0x000e260000201800 */
[----:B------:R-:W-:-:S05]  /*0af0*/  DADD R12, R12, R14 ;  /* 0x000000000c0c7229 */ /* 0x000fca000000000e */
[----:B------:R-:W2:Y:S01]  /*0b00*/  F2F.F64.F32 R4, R5 ;  /* 0x0000000500047310 */ /* 0x000ea20000201800 */
[C---:B-1----:R-:W-:Y:S02]  /*0b10*/  DADD R18, -R10.reuse, R18 ;  /* 0x000000000a127229 */ /* 0x042fe40000000112 */
[----:B0-----:R-:W-:-:S05]  /*0b20*/  DADD R16, -R10, R16 ;  /* 0x000000000a107229 */ /* 0x001fca0000000110 */
[----:B------:R-:W0:Y:S01]  /*0b30*/  F2F.F64.F32 R14, R6 ;  /* 0x00000006000e7310 */ /* 0x000e220000201800 */
[----:B------:R-:W-:Y:S01]  /*0b40*/  DADD R12, R12, R18 ;  /* 0x000000000c0c7229 */ /* 0x000fe20000000012 */
[----:B------:R-:W-:Y:S01]  /*0b50*/  FADD R18, R3, R7 ;  /* 0x0000000703127221 */ /* 0x000fe20000000000 */
[----:B--2---:R-:W-:-:S03]  /*0b60*/  DADD R4, -R10, R4 ;  /* 0x000000000a047229 */ /* 0x004fc60000000104 */
[----:B------:R-:W-:-:S03]  /*0b70*/  FADD R9, R18, R9 ;  /* 0x0000000912097221 */ /* 0x000fc60000000000 */
[----:B------:R-:W-:Y:S01]  /*0b80*/  DADD R12, R12, R16 ;  /* 0x000000000c0c7229 */ /* 0x000fe20000000010 */
[----:B------:R-:W1:Y:S01]  /*0b90*/  F2F.F64.F32 R16, R8 ;  /* 0x0000000800107310 */ /* 0x000e620000201800 */
[----:B------:R-:W-:Y:S01]  /*0ba0*/  FADD R20, R9, R20 ;  /* 0x0000001409147221 */ /* 0x000fe20000000000 */
[----:B0-----:R-:W-:-:S03]  /*0bb0*/  DADD R14, -R10, R14 ;  /* 0x000000000a0e7229 */ /* 0x001fc6000000010e */
[----:B------:R-:W-:Y:S02]  /*0bc0*/  FADD R21, R20, R21 ;  /* 0x0000001514157221 */ /* 0x000fe40000000000 */
[----:B------:R-:W-:Y:S02]  /*0bd0*/  DADD R12, R12, R4 ;  /* 0x000000000c0c7229 */ /* 0x000fe40000000004 */
[----:B------:R-:W-:-:S04]  /*0be0*/  FADD R22, R21, R22 ;  /* 0x0000001615167221 */ /* 0x000fc80000000000 */
[----:B------:R-:W-:Y:S02]  /*0bf0*/  FADD R23, R22, R23 ;  /* 0x0000001716177221 */ /* 0x000fe40000000000 */
[----:B------:R-:W-:Y:S02]  /*0c00*/  DADD R14, R12, R14 ;  /* 0x000000000c0e7229 */ /* 0x000fe4000000000e */
[----:B-1----:R-:W-:Y:S01]  /*0c10*/  DADD R16, -R10, R16 ;  /* 0x000000000a107229 */ /* 0x002fe20000000110 */
[----:B------:R-:W-:-:S04]  /*0c20*/  FADD R24, R23, R24 ;  /* 0x0000001817187221 */ /* 0x000fc80000000000 */
[----:B------:R-:W-:-:S03]  /*0c30*/  FADD R3, R24, R25 ;  /* 0x0000001918037221 */ /* 0x000fc60000000000 */
[----:B------:R-:W-:-:S11]  /*0c40*/  DADD R14, R14, R16 ;  /* 0x000000000e0e7229 */ /* 0x000fd60000000010 */
.L_x_355:
[----:B------:R-:W-:Y:S05]  /*0c50*/  BRA.U !UP1, `(.L_x_352) ;  /* 0x0000000109c47547 */ /* 0x000fea000b800000 */
[----:B------:R-:W-:Y:S02]  /*0c60*/  UISETP.GE.U32.AND UP0, UPT, UR5, 0x4, UPT ;  /* 0x000000040500788c */ /* 0x000fe4000bf06070 */
[----:B------:R-:W-:-:S04]  /*0c70*/  ULOP3.LUT UR4, UR9, 0x3, URZ, 0xc0, !UPT ;  /* 0x0000000309047892 */ /* 0x000fc8000f8ec0ff */
[----:B------:R-:W-:-:S03]  /*0c80*/  UISETP.NE.AND UP1, UPT, UR4, URZ, UPT ;  /* 0x000000ff0400728c */ /* 0x000fc6000bf25270 */
[----:B------:R-:W-:Y:S08]  /*0c90*/  BRA.U !UP0, `(.L_x_356) ;  /* 0x0000000108747547 */ /* 0x000ff0000b800000 */
[----:B------:R-:W0:Y:S02]  /*0ca0*/  LDC.64 R4, c[0x0][0x388] ;  /* 0x0000e200ff047b82 */ /* 0x000e240000000a00 */
[----:B0-----:R-:W-:-:S06]  /*0cb0*/  IMAD.WIDE R20, R2, 0x4, R4 ;  /* 0x0000000402147825 */ /* 0x001fcc00078e0204 */
[----:B------:R-:W0:Y:S01]  /*0cc0*/  LDC.64 R4, c[0x0][0x380] ;  /* 0x0000e000ff047b82 */ /* 0x000e220000000a00 */
[----:B------:R-:W2:Y:S04]  /*0cd0*/  LDG.E.CONSTANT R17, desc[UR16][R20.64] ;  /* 0x0000001014117981 */ /* 0x000ea8000c1e9900 */
[----:B------:R-:W3:Y:S04]  /*0ce0*/  LDG.E.CONSTANT R24, desc[UR16][R20.64+0x4] ;  /* 0x0000041014187981 */ /* 0x000ee8000c1e9900 */
[----:B------:R-:W4:Y:S04]  /*0cf0*/  LDG.E.CONSTANT R25, desc[UR16][R20.64+0x8] ;  /* 0x0000081014197981 */ /* 0x000f28000c1e9900 */
[----:B------:R-:W4:Y:S01]  /*0d00*/  LDG.E.CONSTANT R16, desc[UR16][R20.64+0xc] ;  /* 0x00000c1014107981 */ /* 0x000f22000c1e9900 */
[----:B0-----:R-:W-:-:S05]  /*0d10*/  IMAD.WIDE R18, R2, 0x4, R4 ;  /* 0x0000000402127825 */ /* 0x001fca00078e0204 */
[----:B------:R-:W4:Y:S04]  /*0d20*/  LDG.E.CONSTANT R12, desc[UR16][R18.64] ;  /* 0x00000010120c7981 */ /* 0x000f28000c1e9900 */
[----:B------:R-:W4:Y:S04]  /*0d30*/  LDG.E.CONSTANT R8, desc[UR16][R18.64+0x4] ;  /* 0x0000041012087981 */ /* 0x000f28000c1e9900 */
[----:B------:R-:W4:Y:S04]  /*0d40*/  LDG.E.CONSTANT R9, desc[UR16][R18.64+0x8] ;  /* 0x0000081012097981 */ /* 0x000f28000c1e9900 */
[----:B------:R-:W4:Y:S01]  /*0d50*/  LDG.E.CONSTANT R13, desc[UR16][R18.64+0xc] ;  /* 0x00000c10120d7981 */ /* 0x000f22000c1e9900 */
[----:B------:R-:W-:Y:S01]  /*0d60*/  IADD3 R2, PT, PT, R2, 0x4, RZ ;  /* 0x0000000402027810 */ /* 0x000fe20007ffe0ff */
[----:B--2---:R-:W0:Y:S08]  /*0d70*/  F2F.F64.F32 R4, R17 ;  /* 0x0000001100047310 */ /* 0x004e300000201800 */
[----:B---3--:R-:W1:Y:S01]  /*0d80*/  F2F.F64.F32 R6, R24 ;  /* 0x0000001800067310 */ /* 0x008e620000201800 */
[----:B0----5:R-:W-:-:S07]  /*0d90*/  DADD R22, -R10, R4 ;  /* 0x000000000a167229 */ /* 0x021fce0000000104 */
[----:B----4-:R-:W0:Y:S01]  /*0da0*/  F2F.F64.F32 R4, R25 ;  /* 0x0000001900047310 */ /* 0x010e220000201800 */
[----:B------:R-:W-:Y:S02]  /*0db0*/  DADD R22, R14, R22 ;  /* 0x000000000e167229 */ /* 0x000fe40000000016 */
[----:B-1----:R-:W-:Y:S01]  /*0dc0*/  DADD R14, -R10, R6 ;  /* 0x000000000a0e7229 */ /* 0x002fe20000000106 */
[----:B------:R-:W-:-:S04]  /*0dd0*/  FADD R3, R3, R12 ;  /* 0x0000000c03037221 */ /* 0x000fc80000000000 */
[----:B------:R-:W1:Y:S01]  /*0de0*/  F2F.F64.F32 R6, R16 ;  /* 0x0000001000067310 */ /* 0x000e620000201800 */
[----:B------:R-:W-:Y:S01]  /*0df0*/  FADD R8, R3, R8 ;  /* 0x0000000803087221 */ /* 0x000fe20000000000 */
[----:B0-----:R-:W-:Y:S02]  /*0e00*/  DADD R4, -R10, R4 ;  /* 0x000000000a047229 */ /* 0x001fe40000000104 */
[----:B------:R-:W-:Y:S01]  /*0e10*/  DADD R14, R22, R14 ;  /* 0x00000000160e7229 */ /* 0x000fe2000000000e */
[----:B------:R-:W-:-:S04]  /*0e20*/  FADD R8, R8, R9 ;  /* 0x0000000908087221 */ /* 0x000fc80000000000 */
[----:B------:R-:W-:-:S03]  /*0e30*/  FADD R3, R8, R13 ;  /* 0x0000000d08037221 */ /* 0x000fc60000000000 */
[----:B------:R-:W-:Y:S02]  /*0e40*/  DADD R14, R14, R4 ;  /* 0x000000000e0e7229 */ /* 0x000fe40000000004 */
[----:B-1----:R-:W-:-:S08]  /*0e50*/  DADD R6, -R10, R6 ;  /* 0x000000000a067229 */ /* 0x002fd00000000106 */
[----:B------:R-:W-:-:S11]  /*0e60*/  DADD R14, R14, R6 ;  /* 0x000000000e0e7229 */ /* 0x000fd60000000006 */
.L_x_356:
[----:B------:R-:W-:Y:S05]  /*0e70*/  BRA.U !UP1, `(.L_x_352) ;  /* 0x00000001093c7547 */ /* 0x000fea000b800000 */
[----:B------:R-:W0:Y:S01]  /*0e80*/  LDC.64 R16, c[0x0][0x380] ;  /* 0x0000e000ff107b82 */ /* 0x000e220000000a00 */
[----:B------:R-:W-:-:S07]  /*0e90*/  UIADD3 UR4, UPT, UPT, -UR4, URZ, URZ ;  /* 0x000000ff04047290 */ /* 0x000fce000fffe1ff */
[----:B------:R-:W1:Y:S05]  /*0ea0*/  LDC.64 R12, c[0x0][0x388] ;  /* 0x0000e200ff0c7b82 */ /* 0x000e6a0000000a00 */
.L_x_357:
[----:B-1----:R-:W-:-:S06]  /*0eb0*/  IMAD.WIDE R4, R2, 0x4, R12 ;  /* 0x0000000402047825 */ /* 0x002fcc00078e020c */
[----:B------:R-:W2:Y:S01]  /*0ec0*/  LDG.E.CONSTANT R4, desc[UR16][R4.64] ;  /* 0x0000001004047981 */ /* 0x000ea2000c1e9900 */
[----:B0-----:R-:W-:-:S06]  /*0ed0*/  IMAD.WIDE R6, R2, 0x4, R16 ;  /* 0x0000000402067825 */ /* 0x001fcc00078e0210 */
[----:B------:R-:W3:Y:S01]  /*0ee0*/  LDG.E.CONSTANT R6, desc[UR16][R6.64] ;  /* 0x0000001006067981 */ /* 0x000ee2000c1e9900 */
[----:B------:R-:W-:Y:S01]  /*0ef0*/  UIADD3 UR4, UPT, UPT, UR4, 0x1, URZ ;  /* 0x0000000104047890 */ /* 0x000fe2000fffe0ff */
[----:B------:R-:W-:-:S03]  /*0f00*/  IADD3 R2, PT, PT, R2, 0x1, RZ ;  /* 0x0000000102027810 */ /* 0x000fc60007ffe0ff */
[----:B------:R-:W-:Y:S01]  /*0f10*/  UISETP.NE.AND UP0, UPT, UR4, URZ, UPT ;  /* 0x000000ff0400728c */ /* 0x000fe2000bf05270 */
[----:B--2---:R-:W0:Y:S01]  /*0f20*/  F2F.F64.F32 R8, R4 ;  /* 0x0000000400087310 */ /* 0x004e220000201800 */
[----:B---3--:R-:W-:Y:S01]  /*0f30*/  FADD R3, R6, R3 ;  /* 0x0000000306037221 */ /* 0x008fe20000000000 */
[----:B0----5:R-:W-:-:S08]  /*0f40*/  DADD R8, -R10, R8 ;  /* 0x000000000a087229 */ /* 0x021fd00000000108 */
[----:B------:R-:W-:Y:S01]  /*0f50*/  DADD R14, R8, R14 ;  /* 0x00000000080e7229 */ /* 0x000fe2000000000e */
[----:B------:R-:W-:Y:S10]  /*0f60*/  BRA.U UP0, `(.L_x_357) ;  /* 0xfffffffd00d07547 */ /* 0x000ff4000b83ffff */
.L_x_352:
[----:B------:R-:W0:Y:S08]  /*0f70*/  LDC.64 R4, c[0x0][0x398] ;  /* 0x0000e600ff047b82 */ /* 0x000e300000000a00 */
[----:B------:R-:W1:Y:S01]  /*0f80*/  LDC.64 R6, c[0x0][0x3a0] ;  /* 0x0000e800ff067b82 */ /* 0x000e620000000a00 */
[----:B0-----:R-:W-:-:S05]  /*0f90*/  IMAD.WIDE R4, R0, 0x4, R4 ;  /* 0x0000000400047825 */ /* 0x001fca00078e0204 */
[----:B------:R-:W-:Y:S01]  /*0fa0*/  STG.E desc[UR16][R4.64], R3 ;  /* 0x0000000304007986 */ /* 0x000fe2000c101910 */
[----:B-1----:R-:W-:-:S05]  /*0fb0*/  IMAD.WIDE R6, R0, 0x8, R6 ;  /* 0x0000000800067825 */ /* 0x002fca00078e0206 */
[----:B------:R-:W-:Y:S01]  /*0fc0*/  STG.E.64 desc[UR16][R6.64], R14 ;  /* 0x0000000e06007986 */ /* 0x000fe2000c101b10 */
[----:B------:R-:W-:Y:S05]  /*0fd0*/  EXIT ;  /* 0x000000000000794d */ /* 0x000fea0003800000 */
.L_x_358:
        /* <DEDUP_REMOVED lines=10> */
.L_x_453:


//--------------------- .text.derVar_part_2       --------------------------
	.section	.text.derVar_part_2,"ax",@progbits
	.align	128
        .global         derVar_part_2
        .type           derVar_part_2,@function
        .size           derVar_part_2,(.L_x_454 - derVar_part_2)
        .other          derVar_part_2,@"STO_CUDA_ENTRY STV_DEFAULT"
derVar_part_2:
.text.derVar_part_2:
        /* <DEDUP_REMOVED lines=8> */
[----:B------:R-:W0:Y:S01]  /*0080*/  LDC R2, c[0x0][0x3a4] ;  /* 0x0000e900ff027b82 */ /* 0x000e220000000800 */
[----:B------:R-:W1:Y:S01]  /*0090*/  LDCU.64 UR12, c[0x0][0x358] ;  /* 0x00006b00ff0c77ac */ /* 0x000e620008000a00 */
[----:B------:R-:W-:Y:S01]  /*00a0*/  HFMA2 R7, -RZ, RZ, 0, 0 ;  /* 0x00000000ff077431 */ /* 0x000fe200000001ff */
[----:B0-----:R-:W-:-:S13]  /*00b0*/  ISETP.GE.AND P0, PT, R2, 0x1, PT ;  /* 0x000000010200780c */ /* 0x001fda0003f06270 */
[----:B-1----:R-:W-:Y:S05]  /*00c0*/  @!P0 BRA `(.L_x_359) ;  /* 0x0000000800a88947 */ /* 0x002fea0003800000 */
[----:B------:R-:W0:Y:S01]  /*00d0*/  LDC.64 R12, c[0x0][0x390] ;  /* 0x0000e400ff0c7b82 */ /* 0x000e220000000a00 */
[C---:B------:R-:W-:Y:S02]  /*00e0*/  ISETP.GE.U32.AND P1, PT, R2.reuse, 0x8, PT ;  /* 0x000000080200780c */ /* 0x040fe40003f26070 */
[----:B------:R-:W-:Y:S01]  /*00f0*/  LOP3.LUT R4, R2, 0x7, RZ, 0xc0, !PT ;  /* 0x0000000702047812 */ /* 0x000fe200078ec0ff */
[----:B------:R-:W-:Y:S01]  /*0100*/  IMAD R6, R0, R2, RZ ;  /* 0x0000000200067224 */ /* 0x000fe200078e02ff */
[----:B------:R-:W-:Y:S02]  /*0110*/  MOV R7, RZ ;  /* 0x000000ff00077202 */ /* 0x000fe40000000f00 */
[----:B------:R-:W-:Y:S01]  /*0120*/  ISETP.NE.AND P0, PT, R4, RZ, PT ;  /* 0x000000ff0400720c */ /* 0x000fe20003f05270 */
[----:B0-----:R-:W-:-:S06]  /*0130*/  IMAD.WIDE R12, R0, 0x8, R12 ;  /* 0x00000008000c7825 */ /* 0x001fcc00078e020c */
[----:B------:R-:W5:Y:S01]  /*0140*/  LDG.E.64.CONSTANT R12, desc[UR12][R12.64] ;  /* 0x0000000c0c0c7981 */ /* 0x000f62000c1e9b00 */
[----:B------:R-:W-:Y:S05]  /*0150*/  @!P1 BRA `(.L_x_360) ;  /* 0x0000000400489947 */ /* 0x000fea0003800000 */
[----:B------:R-:W0:Y:S01]  /*0160*/  LDCU.128 UR8, c[0x0][0x380] ;  /* 0x00007000ff0877ac */ /* 0x000e220008000c00 */
[----:B------:R-:W-:Y:S02]  /*0170*/  LOP3.LUT R8, R2, 0x7ffffff8, RZ, 0xc0, !PT ;  /* 0x7ffffff802087812 */ /* 0x000fe400078ec0ff */
[----:B------:R-:W-:Y:S02]  /*0180*/  MOV R7, RZ ;  /* 0x000000ff00077202 */ /* 0x000fe40000000f00 */
[----:B------:R-:W-:Y:S01]  /*0190*/  IADD3 R8, PT, PT, -R8, RZ, RZ ;  /* 0x000000ff08087210 */ /* 0x000fe20007ffe1ff */
[----:B0-----:R-:W-:Y:S02]  /*01a0*/  UIADD3 UR6, UP0, UPT, UR8, 0x10, URZ ;  /* 0x0000001008067890 */ /* 0x001fe4000ff1e0ff */
[----:B------:R-:W-:Y:S02]  /*01b0*/  UIADD3 UR4, UP1, UPT, UR10, 0x10, URZ ;  /* 0x000000100a047890 */ /* 0x000fe4000ff3e0ff */
[----:B------:R-:W-:-:S02]  /*01c0*/  UIADD3.X UR7, UPT, UPT, URZ, UR9, URZ, UP0, !UPT ;  /* 0x00000009ff077290 */ /* 0x000fc400087fe4ff */
[----:B------:R-:W-:-:S12]  /*01d0*/  UIADD3.X UR5, UPT, UPT, URZ, UR11, URZ, UP1, !UPT ;  /* 0x0000000bff057290 */ /* 0x000fd80008ffe4ff */
.L_x_361:
[----:B------:R-:W-:Y:S02]  /*01e0*/  MOV R20, UR4 ;  /* 0x0000000400147c02 */ /* 0x000fe40008000f00 */
[----:B------:R-:W-:Y:S02]  /*01f0*/  MOV R21, UR5 ;  /* 0x0000000500157c02 */ /* 0x000fe40008000f00 */
[----:B------:R-:W-:Y:S02]  /*0200*/  MOV R26, UR6 ;  /* 0x00000006001a7c02 */ /* 0x000fe40008000f00 */
[----:B------:R-:W-:Y:S01]  /*0210*/  MOV R27, UR7 ;  /* 0x00000007001b7c02 */ /* 0x000fe20008000f00 */
[----:B------:R-:W-:-:S05]  /*0220*/  IMAD.WIDE R20, R6, 0x4, R20 ;  /* 0x0000000406147825 */ /* 0x000fca00078e0214 */
[----:B------:R-:W2:Y:S01]  /*0230*/  LDG.E.CONSTANT R29, desc[UR12][R20.64+-0xc] ;  /* 0xfffff40c141d7981 */ /* 0x000ea2000c1e9900 */
[----:B------:R-:W-:-:S03]  /*0240*/  IMAD.WIDE R26, R6, 0x4, R26 ;  /* 0x00000004061a7825 */ /* 0x000fc600078e021a */
[----:B------:R-:W3:Y:S04]  /*0250*/  LDG.E.CONSTANT R3, desc[UR12][R20.64+-0x10] ;  /* 0xfffff00c14037981 */ /* 0x000ee8000c1e9900 */
[----:B------:R-:W4:Y:S04]  /*0260*/  LDG.E.CONSTANT R11, desc[UR12][R26.64+-0xc] ;  /* 0xfffff40c1a0b7981 */ /* 0x000f28000c1e9900 */
[----:B------:R-:W3:Y:S04]  /*0270*/  LDG.E.CONSTANT R30, desc[UR12][R26.64+-0x10] ;  /* 0xfffff00c1a1e7981 */ /* 0x000ee8000c1e9900 */
[----:B------:R-:W3:Y:S04]  /*0280*/  LDG.E.CONSTANT R28, desc[UR12][R20.64+-0x8] ;  /* 0xfffff80c141c7981 */ /* 0x000ee8000c1e9900 */
[----:B------:R-:W3:Y:S04]  /*0290*/  LDG.E.CONSTANT R19, desc[UR12][R26.64+-0x8] ;  /* 0xfffff80c1a137981 */ /* 0x000ee8000c1e9900 */
[----:B------:R-:W3:Y:S04]  /*02a0*/  LDG.E.CONSTANT R18, desc[UR12][R20.64+-0x4] ;  /* 0xfffffc0c14127981 */ /* 0x000ee8000c1e9900 */
[----:B------:R-:W3:Y:S04]  /*02b0*/  LDG.E.CONSTANT R25, desc[UR12][R26.64+-0x4] ;  /* 0xfffffc0c1a197981 */ /* 0x000ee8000c1e9900 */
[----:B------:R-:W3:Y:S04]  /*02c0*/  LDG.E.CONSTANT R10, desc[UR12][R20.64] ;  /* 0x0000000c140a7981 */ /* 0x000ee8000c1e9900 */
[----:B------:R-:W3:Y:S04]  /*02d0*/  LDG.E.CONSTANT R9, desc[UR12][R26.64] ;  /* 0x0000000c1a097981 */ /* 0x000ee8000c1e9900 */
[----:B------:R-:W3:Y:S04]  /*02e0*/  LDG.E.CONSTANT R5, desc[UR12][R20.64+0x4] ;  /* 0x0000040c14057981 */ /* 0x000ee8000c1e9900 */
[----:B------:R-:W3:Y:S01]  /*02f0*/  LDG.E.CONSTANT R24, desc[UR12][R20.64+0x8] ;  /* 0x0000080c14187981 */ /* 0x000ee2000c1e9900 */
[----:B--2---:R-:W0:Y:S08]  /*0300*/  F2F.F64.F32 R14, R29 ;  /* 0x0000001d000e7310 */ /* 0x004e300000201800 */
[----:B----4-:R-:W1:Y:S01]  /*0310*/  F2F.F64.F32 R22, R11 ;  /* 0x0000000b00167310 */ /* 0x010e620000201800 */
[----:B0----5:R-:W-:-:S08]  /*0320*/  DADD R14, -R12, R14 ;  /* 0x000000000c0e7229 */ /* 0x021fd0000000010e */
[----:B-1----:R-:W-:Y:S01]  /*0330*/  DMUL R14, R22, R14 ;  /* 0x0000000e160e7228 */ /* 0x002fe20000000000 */
[----:B------:R-:W2:Y:S01]  /*0340*/  LDG.E.CONSTANT R22, desc[UR12][R26.64+0x4] ;  /* 0x0000040c1a167981 */ /* 0x000ea2000c1e9900 */
[----:B---3--:R0:W1:Y:S03]  /*0350*/  F2F.F64.F32 R16, R3 ;  /* 0x0000000300107310 */ /* 0x0080660000201800 */
[----:B0-----:R-:W3:Y:S04]  /*0360*/  LDG.E.CONSTANT R3, desc[UR12][R20.64+0xc] ;  /* 0x00000c0c14037981 */ /* 0x001ee8000c1e9900 */
[----:B------:R-:W4:Y:S04]  /*0370*/  LDG.E.CONSTANT R20, desc[UR12][R26.64+0x8] ;  /* 0x0000080c1a147981 */ /* 0x000f28000c1e9900 */
[----:B------:R0:W4:Y:S01]  /*0380*/  LDG.E.CONSTANT R21, desc[UR12][R26.64+0xc] ;  /* 0x00000c0c1a157981 */ /* 0x000122000c1e9900 */
[----:B------:R-:W0:Y:S01]  /*0390*/  F2F.F64.F32 R30, R30 ;  /* 0x0000001e001e7310 */ /* 0x000e220000201800 */
[----:B-1----:R-:W-:-:S07]  /*03a0*/  DADD R16, -R12, R16 ;  /* 0x000000000c107229 */ /* 0x002fce0000000110 */
[----:B------:R-:W-:Y:S01]  /*03b0*/  F2F.F32.F64 R11, R14 ;  /* 0x0000000e000b7310 */ /* 0x000fe20000301000 */
[----:B0-----:R-:W-:-:S07]  /*03c0*/  DMUL R16, R30, R16 ;  /* 0x000000101e107228 */ /* 0x001fce0000000000 */
[----:B------:R-:W0:Y:S08]  /*03d0*/  F2F.F64.F32 R14, R28 ;  /* 0x0000001c000e7310 */ /* 0x000e300000201800 */
[----:B------:R-:W-:Y:S08]  /*03e0*/  F2F.F32.F64 R23, R16 ;  /* 0x0000001000177310 */ /* 0x000ff00000301000 */
[----:B------:R-:W1:Y:S01]  /*03f0*/  F2F.F64.F32 R16, R19 ;  /* 0x0000001300107310 */ /* 0x000e620000201800 */
[----:B0-----:R-:W-:-:S07]  /*0400*/  DADD R14, -R12, R14 ;  /* 0x000000000c0e7229 */ /* 0x001fce000000010e */
[----:B------:R-:W0:Y:S01]  /*0410*/  F2F.F64.F32 R18, R18 ;  /* 0x0000001200127310 */ /* 0x000e220000201800 */
[----:B-1----:R-:W-:-:S07]  /*0420*/  DMUL R14, R16, R14 ;  /* 0x0000000e100e7228 */ /* 0x002fce0000000000 */
[----:B------:R-:W1:Y:S01]  /*0430*/  F2F.F64.F32 R16, R25 ;  /* 0x0000001900107310 */ /* 0x000e620000201800 */
[----:B0-----:R-:W-:-:S07]  /*0440*/  DADD R18, -R12, R18 ;  /* 0x000000000c127229 */ /* 0x001fce0000000112 */
[----:B------:R-:W-:Y:S01]  /*0450*/  F2F.F64.F32 R26, R9 ;  /* 0x00000009001a7310 */ /* 0x000fe20000201800 */
[----:B-1----:R-:W-:-:S07]  /*0460*/  DMUL R16, R16, R18 ;  /* 0x0000001210107228 */ /* 0x002fce0000000000 */
[----:B------:R-:W0:Y:S08]  /*0470*/  F2F.F64.F32 R18, R10 ;  /* 0x0000000a00127310 */ /* 0x000e300000201800 */
[----:B------:R-:W-:Y:S08]  /*0480*/  F2F.F32.F64 R9, R14 ;  /* 0x0000000e00097310 */ /* 0x000ff00000301000 */
[----:B------:R-:W1:Y:S01]  /*0490*/  F2F.F64.F32 R14, R5 ;  /* 0x00000005000e7310 */ /* 0x000e620000201800 */
[----:B0-----:R-:W-:-:S07]  /*04a0*/  DADD R18, -R12, R18 ;  /* 0x000000000c127229 */ /* 0x001fce0000000112 */
[----:B------:R-:W-:Y:S01]  /*04b0*/  F2F.F32.F64 R10, R16 ;  /* 0x00000010000a7310 */ /* 0x000fe20000301000 */
[----:B------:R-:W-:-:S07]  /*04c0*/  DMUL R26, R26, R18 ;  /* 0x000000121a1a7228 */ /* 0x000fce0000000000 */
[----:B------:R-:W0:Y:S01]  /*04d0*/  F2F.F64.F32 R24, R24 ;  /* 0x0000001800187310 */ /* 0x000e220000201800 */
[C---:B-1----:R-:W-:Y:S01]  /*04e0*/  DADD R14, -R12.reuse, R14 ;  /* 0x000000000c0e7229 */ /* 0x042fe2000000010e */
[----:B------:R-:W-:Y:S01]  /*04f0*/  FADD R30, R23, R7 ;  /* 0x00000007171e7221 */ /* 0x000fe20000000000 */
[----:B0-----:R-:W-:-:S05]  /*0500*/  DADD R24, -R12, R24 ;  /* 0x000000000c187229 */ /* 0x001fca0000000118 */
[----:B------:R-:W0:Y:S01]  /*0510*/  F2F.F32.F64 R26, R26 ;  /* 0x0000001a001a7310 */ /* 0x000e220000301000 */
[----:B------:R-:W-:Y:S01]  /*0520*/  FADD R30, R30, R11 ;  /* 0x0000000b1e1e7221 */ /* 0x000fe20000000000 */
[----:B------:R-:W-:-:S03]  /*0530*/  IADD3 R8, PT, PT, R8, 0x8, RZ ;  /* 0x0000000808087810 */ /* 0x000fc60007ffe0ff */
[----:B------:R-:W-:Y:S01]  /*0540*/  FADD R9, R30, R9 ;  /* 0x000000091e097221 */ /* 0x000fe20000000000 */
[----:B------:R-:W-:-:S03]  /*0550*/  ISETP.NE.AND P1, PT, R8, RZ, PT ;  /* 0x000000ff0800720c */ /* 0x000fc60003f25270 */
[----:B------:R-:W-:-:S04]  /*0560*/  FADD R9, R9, R10 ;  /* 0x0000000a09097221 */ /* 0x000fc80000000000 */
[----:B0-----:R-:W-:Y:S01]  /*0570*/  FADD R9, R9, R26 ;  /* 0x0000001a09097221 */ /* 0x001fe20000000000 */
[----:B------:R-:W-:Y:S01]  /*0580*/  IADD3 R6, PT, PT, R6, 0x8, RZ ;  /* 0x0000000806067810 */ /* 0x000fe20007ffe0ff */
[----:B--2---:R-:W0:Y:S08]  /*0590*/  F2F.F64.F32 R16, R22 ;  /* 0x0000001600107310 */ /* 0x004e300000201800 */
[----:B---3--:R-:W1:Y:S01]  /*05a0*/  F2F.F64.F32 R28, R3 ;  /* 0x00000003001c7310 */ /* 0x008e620000201800 */
[----:B0-----:R-:W-:-:S07]  /*05b0*/  DMUL R14, R16, R14 ;  /* 0x0000000e100e7228 */ /* 0x001fce0000000000 */
[----:B----4-:R-:W0:Y:S08]  /*05c0*/  F2F.F64.F32 R18, R20 ;  /* 0x0000001400127310 */ /* 0x010e300000201800 */
[----:B------:R-:W2:Y:S01]  /*05d0*/  F2F.F64.F32 R16, R21 ;  /* 0x0000001500107310 */ /* 0x000ea20000201800 */
[----:B-1----:R-:W-:Y:S02]  /*05e0*/  DADD R28, -R12, R28 ;  /* 0x000000000c1c7229 */ /* 0x002fe4000000011c */
[----:B0-----:R-:W-:-:S05]  /*05f0*/  DMUL R18, R18, R24 ;  /* 0x0000001812127228 */ /* 0x001fca0000000000 */
[----:B------:R-:W0:Y:S01]  /*0600*/  F2F.F32.F64 R14, R14 ;  /* 0x0000000e000e7310 */ /* 0x000e220000301000 */
[----:B--2---:R-:W-:-:S07]  /*0610*/  DMUL R16, R16, R28 ;  /* 0x0000001c10107228 */ /* 0x004fce0000000000 */
[----:B------:R-:W1:Y:S08]  /*0620*/  F2F.F32.F64 R18, R18 ;  /* 0x0000001200127310 */ /* 0x000e700000301000 */
[----:B------:R-:W2:Y:S01]  /*0630*/  F2F.F32.F64 R16, R16 ;  /* 0x0000001000107310 */ /* 0x000ea20000301000 */
[----:B0-----:R-:W-:-:S04]  /*0640*/  FADD R9, R9, R14 ;  /* 0x0000000e09097221 */ /* 0x001fc80000000000 */
[----:B-1----:R-:W-:-:S04]  /*0650*/  FADD R9, R9, R18 ;  /* 0x0000001209097221 */ /* 0x002fc80000000000 */
[----:B--2---:R-:W-:Y:S01]  /*0660*/  FADD R7, R9, R16 ;  /* 0x0000001009077221 */ /* 0x004fe20000000000 */
[----:B------:R-:W-:Y:S06]  /*0670*/  @P1 BRA `(.L_x_361) ;  /* 0xfffffff800d81947 */ /* 0x000fec000383ffff */
.L_x_360:
[----:B------:R-:W-:Y:S05]  /*0680*/  @!P0 BRA `(.L_x_359) ;  /* 0x0000000400388947 */ /* 0x000fea0003800000 */
[----:B------:R-:W-:Y:S02]  /*0690*/  ISETP.GE.U32.AND P0, PT, R4, 0x4, PT ;  /* 0x000000040400780c */ /* 0x000fe40003f06070 */
[----:B------:R-:W-:-:S04]  /*06a0*/  LOP3.LUT R19, R2, 0x3, RZ, 0xc0, !PT ;  /* 0x0000000302137812 */ /* 0x000fc800078ec0ff */
[----:B------:R-:W-:-:S07]  /*06b0*/  ISETP.NE.AND P1, PT, R19, RZ, PT ;  /* 0x000000ff1300720c */ /* 0x000fce0003f25270 */
[----:B------:R-:W-:Y:S06]  /*06c0*/  @!P0 BRA `(.L_x_362) ;  /* 0x0000000000948947 */ /* 0x000fec0003800000 */
[----:B------:R-:W0:Y:S08]  /*06d0*/  LDC.64 R22, c[0x0][0x388] ;  /* 0x0000e200ff167b82 */ /* 0x000e300000000a00 */
[----:B------:R-:W1:Y:S01]  /*06e0*/  LDC.64 R20, c[0x0][0x380] ;  /* 0x0000e000ff147b82 */ /* 0x000e620000000a00 */
[----:B0-----:R-:W-:-:S05]  /*06f0*/  IMAD.WIDE R22, R6, 0x4, R22 ;  /* 0x0000000406167825 */ /* 0x001fca00078e0216 */
[----:B------:R-:W2:Y:S01]  /*0700*/  LDG.E.CONSTANT R28, desc[UR12][R22.64] ;  /* 0x0000000c161c7981 */ /* 0x000ea2000c1e9900 */
[----:B-1----:R-:W-:-:S03]  /*0710*/  IMAD.WIDE R20, R6, 0x4, R20 ;  /* 0x0000000406147825 */ /* 0x002fc600078e0214 */
[----:B------:R-:W3:Y:S04]  /*0720*/  LDG.E.CONSTANT R29, desc[UR12][R22.64+0x4] ;  /* 0x0000040c161d7981 */ /* 0x000ee8000c1e9900 */
[----:B------:R-:W4:Y:S04]  /*0730*/  LDG.E.CONSTANT R25, desc[UR12][R20.64] ;  /* 0x0000000c14197981 */ /* 0x000f28000c1e9900 */
[----:B------:R-:W3:Y:S04]  /*0740*/  LDG.E.CONSTANT R24, desc[UR12][R20.64+0x4] ;  /* 0x0000040c14187981 */ /* 0x000ee8000c1e9900 */
[----:B------:R-:W3:Y:S04]  /*0750*/  LDG.E.CONSTANT R4, desc[UR12][R22.64+0x8] ;  /* 0x0000080c16047981 */ /* 0x000ee8000c1e9900 */
[----:B------:R-:W3:Y:S04]  /*0760*/  LDG.E.CONSTANT R16, desc[UR12][R22.64+0xc] ;  /* 0x00000c0c16107981 */ /* 0x000ee8000c1e9900 */
[----:B------:R-:W3:Y:S04]  /*0770*/  LDG.E.CONSTANT R14, desc[UR12][R20.64+0x8] ;  /* 0x0000080c140e7981 */ /* 0x000ee8000c1e9900 */
[----:B------:R0:W3:Y:S01]  /*0780*/  LDG.E.CONSTANT R3, desc[UR12][R20.64+0xc] ;  /* 0x00000c0c14037981 */ /* 0x0000e2000c1e9900 */
[----:B------:R-:W-:Y:S01]  /*0790*/  IADD3 R6, PT, PT, R6, 0x4, RZ ;  /* 0x0000000406067810 */ /* 0x000fe20007ffe0ff */
[----:B--2---:R-:W1:Y:S08]  /*07a0*/  F2F.F64.F32 R8, R28 ;  /* 0x0000001c00087310 */ /* 0x004e700000201800 */
[----:B----4-:R-:W2:Y:S01]  /*07b0*/  F2F.F64.F32 R10, R25 ;  /* 0x00000019000a7310 */ /* 0x010ea20000201800 */
[----:B-1---5:R-:W-:-:S08]  /*07c0*/  DADD R8, -R12, R8 ;  /* 0x000000000c087229 */ /* 0x022fd00000000108 */
[----:B--2---:R-:W-:Y:S01]  /*07d0*/  DMUL R26, R10, R8 ;  /* 0x000000080a1a7228 */ /* 0x004fe20000000000 */
[----:B---3--:R-:W1:Y:S08]  /*07e0*/  F2F.F64.F32 R10, R29 ;  /* 0x0000001d000a7310 */ /* 0x008e700000201800 */
[----:B------:R-:W2:Y:S08]  /*07f0*/  F2F.F64.F32 R8, R24 ;  /* 0x0000001800087310 */ /* 0x000eb00000201800 */
[----:B------:R-:W0:Y:S01]  /*0800*/  F2F.F64.F32 R4, R4 ;  /* 0x0000000400047310 */ /* 0x000e220000201800 */
[----:B-1----:R-:W-:-:S07]  /*0810*/  DADD R10, -R12, R10 ;  /* 0x000000000c0a7229 */ /* 0x002fce000000010a */
[----:B------:R-:W1:Y:S01]  /*0820*/  F2F.F64.F32 R16, R16 ;  /* 0x0000001000107310 */ /* 0x000e620000201800 */
[----:B--2---:R-:W-:-:S07]  /*0830*/  DMUL R10, R8, R10 ;  /* 0x0000000a080a7228 */ /* 0x004fce0000000000 */
[----:B------:R-:W2:Y:S01]  /*0840*/  F2F.F64.F32 R14, R14 ;  /* 0x0000000e000e7310 */ /* 0x000ea20000201800 */
[----:B0-----:R-:W-:-:S07]  /*0850*/  DADD R20, -R12, R4 ;  /* 0x000000000c147229 */ /* 0x001fce0000000104 */
[----:B------:R-:W0:Y:S01]  /*0860*/  F2F.F64.F32 R8, R3 ;  /* 0x0000000300087310 */ /* 0x000e220000201800 */
[----:B-1----:R-:W-:Y:S02]  /*0870*/  DADD R22, -R12, R16 ;  /* 0x000000000c167229 */ /* 0x002fe40000000110 */
[----:B--2---:R-:W-:-:S05]  /*0880*/  DMUL R20, R14, R20 ;  /* 0x000000140e147228 */ /* 0x004fca0000000000 */
[----:B------:R-:W1:Y:S01]  /*0890*/  F2F.F32.F64 R18, R26 ;  /* 0x0000001a00127310 */ /* 0x000e620000301000 */
[----:B0-----:R-:W-:-:S07]  /*08a0*/  DMUL R8, R8, R22 ;  /* 0x0000001608087228 */ /* 0x001fce0000000000 */
[----:B------:R-:W0:Y:S08]  /*08b0*/  F2F.F32.F64 R11, R10 ;  /* 0x0000000a000b7310 */ /* 0x000e300000301000 */
[----:B------:R-:W2:Y:S01]  /*08c0*/  F2F.F32.F64 R21, R20 ;  /* 0x0000001400157310 */ /* 0x000ea20000301000 */
[----:B-1----:R-:W-:-:S07]  /*08d0*/  FADD R18, R7, R18 ;  /* 0x0000001207127221 */ /* 0x002fce0000000000 */
[----:B------:R-:W1:Y:S01]  /*08e0*/  F2F.F32.F64 R9, R8 ;  /* 0x0000000800097310 */ /* 0x000e620000301000 */
[----:B0-----:R-:W-:-:S04]  /*08f0*/  FADD R18, R18, R11 ;  /* 0x0000000b12127221 */ /* 0x001fc80000000000 */
[----:B--2---:R-:W-:-:S04]  /*0900*/  FADD R18, R18, R21 ;  /* 0x0000001512127221 */ /* 0x004fc80000000000 */
[----:B-1----:R-:W-:-:S07]  /*0910*/  FADD R7, R18, R9 ;  /* 0x0000000912077221 */ /* 0x002fce0000000000 */
.L_x_362:
[----:B------:R-:W-:Y:S05]  /*0920*/  @!P1 BRA `(.L_x_359) ;  /* 0x0000000000909947 */ /* 0x000fea0003800000 */
[----:B------:R-:W0:Y:S01]  /*0930*/  LDC.64 R10, c[0x0][0x388] ;  /* 0x0000e200ff0a7b82 */ /* 0x000e220000000a00 */
[----:B------:R-:W-:Y:S02]  /*0940*/  ISETP.NE.AND P0, PT, R19, 0x1, PT ;  /* 0x000000011300780c */ /* 0x000fe40003f05270 */
[----:B------:R-:W-:-:S04]  /*0950*/  LOP3.LUT R14, R2, 0x1, RZ, 0xc0, !PT ;  /* 0x00000001020e7812 */ /* 0x000fc800078ec0ff */
[----:B------:R-:W-:Y:S01]  /*0960*/  ISETP.NE.U32.AND P1, PT, R14, 0x1, PT ;  /* 0x000000010e00780c */ /* 0x000fe20003f25070 */
[----:B------:R-:W1:Y:S08]  /*0970*/  LDC.64 R8, c[0x0][0x380] ;  /* 0x0000e000ff087b82 */ /* 0x000e700000000a00 */
[----:B------:R-:W2:Y:S08]  /*0980*/  LDC.64 R4, c[0x0][0x388] ;  /* 0x0000e200ff047b82 */ /* 0x000eb00000000a00 */
[----:B------:R-:W3:Y:S01]  /*0990*/  LDC.64 R2, c[0x0][0x380] ;  /* 0x0000e000ff027b82 */ /* 0x000ee20000000a00 */
[----:B0-----:R-:W-:-:S05]  /*09a0*/  @P0 IMAD.WIDE R18, R6, 0x4, R10 ;  /* 0x0000000406120825 */ /* 0x001fca00078e020a */
[----:B------:R-:W4:Y:S01]  /*09b0*/  @P0 LDG.E.CONSTANT R25, desc[UR12][R18.64] ;  /* 0x0000000c12190981 */ /* 0x000f22000c1e9900 */
[C---:B-1----:R-:W-:Y:S01]  /*09c0*/  @P0 IMAD.WIDE R8, R6.reuse, 0x4, R8 ;  /* 0x0000000406080825 */ /* 0x042fe200078e0208 */
[----:B------:R-:W-:Y:S02]  /*09d0*/  @P0 IADD3 R6, PT, PT, R6, 0x2, RZ ;  /* 0x0000000206060810 */ /* 0x000fe40007ffe0ff */
[----:B------:R-:W4:Y:S04]  /*09e0*/  @P0 LDG.E.CONSTANT R27, desc[UR12][R18.64+0x4] ;  /* 0x0000040c121b0981 */ /* 0x000f28000c1e9900 */
[----:B------:R-:W4:Y:S01]  /*09f0*/  @P0 LDG.E.CONSTANT R24, desc[UR12][R8.64] ;  /* 0x0000000c08180981 */ /* 0x000f22000c1e9900 */
[----:B--2---:R-:W-:-:S03]  /*0a00*/  @!P1 IMAD.WIDE R10, R6, 0x4, R4 ;  /* 0x00000004060a9825 */ /* 0x004fc600078e0204 */
[----:B------:R-:W2:Y:S04]  /*0a10*/  @P0 LDG.E.CONSTANT R26, desc[UR12][R8.64+0x4] ;  /* 0x0000040c081a0981 */ /* 0x000ea8000c1e9900 */
[----:B------:R-:W2:Y:S01]  /*0a20*/  @!P1 LDG.E.CONSTANT R10, desc[UR12][R10.64] ;  /* 0x0000000c0a0a9981 */ /* 0x000ea2000c1e9900 */
[----:B---3--:R-:W-:-:S06]  /*0a30*/  @!P1 IMAD.WIDE R4, R6, 0x4, R2 ;  /* 0x0000000406049825 */ /* 0x008fcc00078e0202 */
[----:B------:R-:W3:Y:S01]  /*0a40*/  @!P1 LDG.E.CONSTANT R4, desc[UR12][R4.64] ;  /* 0x0000000c04049981 */ /* 0x000ee2000c1e9900 */
[----:B----4-:R-:W0:Y:S08]  /*0a50*/  @P0 F2F.F64.F32 R14, R25 ;  /* 0x00000019000e0310 */ /* 0x010e300000201800 */
[----:B------:R-:W1:Y:S01]  /*0a60*/  @P0 F2F.F64.F32 R22, R27 ;  /* 0x0000001b00160310 */ /* 0x000e620000201800 */
[----:B0----5:R-:W-:-:S07]  /*0a70*/  @P0 DADD R20, -R12, R14 ;  /* 0x000000000c140229 */ /* 0x021fce000000010e */
[----:B------:R-:W0:Y:S08]  /*0a80*/  @P0 F2F.F64.F32 R16, R24 ;  /* 0x0000001800100310 */ /* 0x000e300000201800 */
[----:B--2---:R-:W2:Y:S01]  /*0a90*/  @!P1 F2F.F64.F32 R14, R10 ;  /* 0x0000000a000e9310 */ /* 0x004ea20000201800 */
[----:B-1----:R-:W-:-:S07]  /*0aa0*/  @P0 DADD R22, -R12, R22 ;  /* 0x000000000c160229 */ /* 0x002fce0000000116 */
[----:B------:R-:W1:Y:S01]  /*0ab0*/  @P0 F2F.F64.F32 R2, R26 ;  /* 0x0000001a00020310 */ /* 0x000e620000201800 */
[----:B0-----:R-:W-:-:S07]  /*0ac0*/  @P0 DMUL R16, R16, R20 ;  /* 0x0000001410100228 */ /* 0x001fce0000000000 */
[----:B---3--:R-:W0:Y:S01]  /*0ad0*/  @!P1 F2F.F64.F32 R8, R4 ;  /* 0x0000000400089310 */ /* 0x008e220000201800 */
[----:B--2---:R-:W-:Y:S02]  /*0ae0*/  @!P1 DADD R14, -R12, R14 ;  /* 0x000000000c0e9229 */ /* 0x004fe4000000010e */
[----:B-1----:R-:W-:-:S05]  /*0af0*/  @P0 DMUL R2, R2, R22 ;  /* 0x0000001602020228 */ /* 0x002fca0000000000 */
[----:B------:R-:W1:Y:S01]  /*0b00*/  @P0 F2F.F32.F64 R16, R16 ;  /* 0x0000001000100310 */ /* 0x000e620000301000 */
[----:B0-----:R-:W-:-:S07]  /*0b10*/  @!P1 DMUL R8, R8, R14 ;  /* 0x0000000e08089228 */ /* 0x001fce0000000000 */
[----:B------:R-:W0:Y:S08]  /*0b20*/  @P0 F2F.F32.F64 R2, R2 ;  /* 0x0000000200020310 */ /* 0x000e300000301000 */
[----:B------:R-:W2:Y:S01]  /*0b30*/  @!P1 F2F.F32.F64 R8, R8 ;  /* 0x0000000800089310 */ /* 0x000ea20000301000 */
[----:B-1----:R-:W-:-:S04]  /*0b40*/  @P0 FADD R5, R7, R16 ;  /* 0x0000001007050221 */ /* 0x002fc80000000000 */
[----:B0-----:R-:W-:-:S04]  /*0b50*/  @P0 FADD R7, R5, R2 ;  /* 0x0000000205070221 */ /* 0x001fc80000000000 */
[----:B--2---:R-:W-:-:S07]  /*0b60*/  @!P1 FADD R7, R7, R8 ;  /* 0x0000000807079221 */ /* 0x004fce0000000000 */
.L_x_359:
[----:B------:R-:W0:Y:S02]  /*0b70*/  LDC.64 R2, c[0x0][0x398] ;  /* 0x0000e600ff027b82 */ /* 0x000e240000000a00 */
[----:B0-----:R-:W-:-:S05]  /*0b80*/  IMAD.WIDE R2, R0, 0x4, R2 ;  /* 0x0000000400027825 */ /* 0x001fca00078e0202 */
[----:B------:R-:W-:Y:S01]  /*0b90*/  STG.E desc[UR12][R2.64], R7 ;  /* 0x0000000702007986 */ /* 0x000fe2000c10190c */
[----:B------:R-:W-:Y:S05]  /*0ba0*/  EXIT ;  /* 0x000000000000794d */ /* 0x000fea0003800000 */
.L_x_363:
        /* <DEDUP_REMOVED lines=13> */
.L_x_454:


//--------------------- .text.generateErrorNorm   --------------------------
	.section	.text.generateErrorNorm,"ax",@progbits
	.align	128
        .global         generateErrorNorm
        .type           generateErrorNorm,@function
        .size           generateErrorNorm,(.L_x_455 - generateErrorNorm)
        .other          generateErrorNorm,@"STO_CUDA_ENTRY STV_DEFAULT"
generateErrorNorm:
.text.generateErrorNorm:
        /* <DEDUP_REMOVED lines=19> */
[----:B0-----:R-:W-:-:S07]  /*0130*/  IMAD.WIDE.U32 R4, R7, 0x4, R4 ;  /* 0x0000000407047825 */ /* 0x001fce00078e0004 */
[----:B------:R-:W0:Y:S01]  /*0140*/  LDC.64 R6, c[0x0][0x390] ;  /* 0x0000e400ff067b82 */ /* 0x000e220000000a00 */
[----:B-1----:R-:W3:Y:S01]  /*0150*/  LDG.E.CONSTANT R5, desc[UR4][R4.64] ;  /* 0x0000000404057981 */ /* 0x002ee2000c1e9900 */
[----:B--2---:R-:W-:-:S06]  /*0160*/  IMAD.WIDE R2, R9, 0x4, R2 ;  /* 0x0000000409027825 */ /* 0x004fcc00078e0202 */
[----:B------:R-:W3:Y:S01]  /*0170*/  LDG.E.CONSTANT R2, desc[UR4][R2.64] ;  /* 0x0000000402027981 */ /* 0x000ee2000c1e9900 */
[----:B0-----:R-:W-:-:S04]  /*0180*/  IMAD.WIDE R6, R9, 0x4, R6 ;  /* 0x0000000409067825 */ /* 0x001fc800078e0206 */
[----:B---3--:R-:W-:-:S05]  /*0190*/  FMUL R9, R2, R5 ;  /* 0x0000000502097220 */ /* 0x008fca0000400000 */
[----:B------:R-:W-:Y:S01]  /*01a0*/  STG.E desc[UR4][R6.64], R9 ;  /* 0x0000000906007986 */ /* 0x000fe2000c101904 */
[----:B------:R-:W-:Y:S05]  /*01b0*/  EXIT ;  /* 0x000000000000794d */ /* 0x000fea0003800000 */
.L_x_364:
        /* <DEDUP_REMOVED lines=12> */
.L_x_455:


//--------------------- .text.findMean_part       --------------------------
	.section	.text.findMean_part,"ax",@progbits
	.align	128
        .global         findMean_part
        .type           findMean_part,@function
        .size           findMean_part,(.L_x_456 - findMean_part)
        .other          findMean_part,@"STO_CUDA_ENTRY STV_DEFAULT"
findMean_part:
.text.findMean_part:
        /* <DEDUP_REMOVED lines=9> */
[----:B------:R-:W-:Y:S01]  /*0090*/  CS2R R14, SRZ ;  /* 0x00000000000e7805 */ /* 0x000fe2000001ff00 */
[----:B------:R-:W1:Y:S01]  /*00a0*/  LDCU.64 UR12, c[0x0][0x358] ;  /* 0x00006b00ff0c77ac */ /* 0x000e620008000a00 */
[----:B0-----:R-:W-:-:S09]  /*00b0*/  UISETP.GE.AND UP0, UPT, UR7, 0x1, UPT ;  /* 0x000000010700788c */ /* 0x001fd2000bf06270 */
[----:B-1----:R-:W-:Y:S05]  /*00c0*/  BRA.U !UP0, `(.L_x_365) ;  /* 0x0000000908087547 */ /* 0x002fea000b800000 */
[----:B------:R-:W-:Y:S02]  /*00d0*/  UISETP.GE.U32.AND UP1, UPT, UR7, 0x10, UPT ;  /* 0x000000100700788c */ /* 0x000fe4000bf26070 */
[----:B------:R-:W-:Y:S01]  /*00e0*/  IMAD R2, R0, UR7, RZ ;  /* 0x0000000700027c24 */ /* 0x000fe2000f8e02ff */
[----:B------:R-:W-:Y:S01]  /*00f0*/  ULOP3.LUT UR10, UR7, 0xf, URZ, 0xc0, !UPT ;  /* 0x0000000f070a7892 */ /* 0x000fe2000f8ec0ff */
[----:B------:R-:W-:-:S03]  /*0100*/  CS2R R14, SRZ ;  /* 0x00000000000e7805 */ /* 0x000fc6000001ff00 */
[----:B------:R-:W-:Y:S02]  /*0110*/  UISETP.NE.AND UP0, UPT, UR10, URZ, UPT ;  /* 0x000000ff0a00728c */ /* 0x000fe4000bf05270 */
[----:B------:R-:W-:Y:S09]  /*0120*/  BRA.U !UP1, `(.L_x_366) ;  /* 0x0000000109f47547 */ /* 0x000ff2000b800000 */
[----:B------:R-:W0:Y:S01]  /*0130*/  LDCU.64 UR8, c[0x0][0x380] ;  /* 0x00007000ff0877ac */ /* 0x000e220008000a00 */
[----:B------:R-:W-:Y:S01]  /*0140*/  CS2R R14, SRZ ;  /* 0x00000000000e7805 */ /* 0x000fe2000001ff00 */
[----:B------:R-:W-:-:S04]  /*0150*/  ULOP3.LUT UR4, UR7, 0x7ffffff0, URZ, 0xc0, !UPT ;  /* 0x7ffffff007047892 */ /* 0x000fc8000f8ec0ff */
[----:B------:R-:W-:Y:S02]  /*0160*/  UIADD3 UR4, UPT, UPT, -UR4, URZ, URZ ;  /* 0x000000ff04047290 */ /* 0x000fe4000fffe1ff */
[----:B0-----:R-:W-:-:S04]  /*0170*/  UIADD3 UR5, UP1, UPT, UR8, 0x20, URZ ;  /* 0x0000002008057890 */ /* 0x001fc8000ff3e0ff */
[----:B------:R-:W-:-:S12]  /*0180*/  UIADD3.X UR6, UPT, UPT, URZ, UR9, URZ, UP1, !UPT ;  /* 0x00000009ff067290 */ /* 0x000fd80008ffe4ff */
.L_x_367:
[----:B------:R-:W-:Y:S02]  /*0190*/  MOV R22, UR5 ;  /* 0x0000000500167c02 */ /* 0x000fe40008000f00 */
[----:B------:R-:W-:-:S03]  /*01a0*/  MOV R23, UR6 ;  /* 0x0000000600177c02 */ /* 0x000fc60008000f00 */
[----:B------:R-:W-:-:S05]  /*01b0*/  IMAD.WIDE R22, R2, 0x4, R22 ;  /* 0x0000000402167825 */ /* 0x000fca00078e0216 */
[----:B------:R-:W2:Y:S04]  /*01c0*/  LDG.E.CONSTANT R25, desc[UR12][R22.64+-0x20] ;  /* 0xffffe00c16197981 */ /* 0x000ea8000c1e9900 */
[----:B------:R-:W3:Y:S04]  /*01d0*/  LDG.E.CONSTANT R26, desc[UR12][R22.64+-0x1c] ;  /* 0xffffe40c161a7981 */ /* 0x000ee8000c1e9900 */
[----:B------:R-:W4:Y:S04]  /*01e0*/  LDG.E.CONSTANT R27, desc[UR12][R22.64+-0x18] ;  /* 0xffffe80c161b7981 */ /* 0x000f28000c1e9900 */
[----:B------:R-:W5:Y:S04]  /*01f0*/  LDG.E.CONSTANT R24, desc[UR12][R22.64+-0x14] ;  /* 0xffffec0c16187981 */ /* 0x000f68000c1e9900 */
[----:B------:R-:W4:Y:S04]  /*0200*/  LDG.E.CONSTANT R20, desc[UR12][R22.64+-0x10] ;  /* 0xfffff00c16147981 */ /* 0x000f28000c1e9900 */
[----:B------:R-:W5:Y:S04]  /*0210*/  LDG.E.CONSTANT R19, desc[UR12][R22.64+-0xc] ;  /* 0xfffff40c16137981 */ /* 0x000f68000c1e9900 */
        /* <DEDUP_REMOVED lines=9> */
[----:B------:R-:W5:Y:S01]  /*02b0*/  LDG.E.CONSTANT R3, desc[UR12][R22.64+0x1c] ;  /* 0x00001c0c16037981 */ /* 0x000f62000c1e9900 */
[----:B------:R-:W-:Y:S01]  /*02c0*/  UIADD3 UR4, UPT, UPT, UR4, 0x10, URZ ;  /* 0x0000001004047890 */ /* 0x000fe2000fffe0ff */
[----:B------:R-:W-:-:S03]  /*02d0*/  IADD3 R2, PT, PT, R2, 0x10, RZ ;  /* 0x0000001002027810 */ /* 0x000fc60007ffe0ff */
[----:B------:R-:W-:Y:S01]  /*02e0*/  UISETP.NE.AND UP1, UPT, UR4, URZ, UPT ;  /* 0x000000ff0400728c */ /* 0x000fe2000bf25270 */
[----:B--2---:R-:W0:Y:S08]  /*02f0*/  F2F.F64.F32 R16, R25 ;  /* 0x0000001900107310 */ /* 0x004e300000201800 */
[----:B---3--:R-:W1:Y:S01]  /*0300*/  F2F.F64.F32 R12, R26 ;  /* 0x0000001a000c7310 */ /* 0x008e620000201800 */
[----:B0-----:R-:W-:-:S07]  /*0310*/  DADD R16, R16, R14 ;  /* 0x0000000010107229 */ /* 0x001fce000000000e */
[----:B----4-:R-:W-:Y:S01]  /*0320*/  F2F.F64.F32 R20, R20 ;  /* 0x0000001400147310 */ /* 0x010fe20000201800 */
[----:B-1----:R-:W-:-:S07]  /*0330*/  DADD R12, R16, R12 ;  /* 0x00000000100c7229 */ /* 0x002fce000000000c */
[----:B------:R-:W0:Y:S08]  /*0340*/  F2F.F64.F32 R14, R27 ;  /* 0x0000001b000e7310 */ /* 0x000e300000201800 */
[----:B-----5:R-:W1:Y:S01]  /*0350*/  F2F.F64.F32 R16, R24 ;  /* 0x0000001800107310 */ /* 0x020e620000201800 */
[----:B0-----:R-:W-:-:S07]  /*0360*/  DADD R12, R12, R14 ;  /* 0x000000000c0c7229 */ /* 0x001fce000000000e */
[----:B------:R-:W0:Y:S01]  /*0370*/  F2F.F64.F32 R14, R19 ;  /* 0x00000013000e7310 */ /* 0x000e220000201800 */
[----:B-1----:R-:W-:-:S07]  /*0380*/  DADD R12, R12, R16 ;  /* 0x000000000c0c7229 */ /* 0x002fce0000000010 */
[----:B------:R-:W1:Y:S01]  /*0390*/  F2F.F64.F32 R16, R18 ;  /* 0x0000001200107310 */ /* 0x000e620000201800 */
[----:B------:R-:W-:-:S08]  /*03a0*/  DADD R12, R12, R20 ;  /* 0x000000000c0c7229 */ /* 0x000fd00000000014 */
[----:B0-----:R-:W-:Y:S02]  /*03b0*/  DADD R14, R12, R14 ;  /* 0x000000000c0e7229 */ /* 0x001fe4000000000e */
[----:B------:R-:W0:Y:S06]  /*03c0*/  F2F.F64.F32 R12, R11 ;  /* 0x0000000b000c7310 */ /* 0x000e2c0000201800 */
[----:B-1----:R-:W-:Y:S02]  /*03d0*/  DADD R14, R14, R16 ;  /* 0x000000000e0e7229 */ /* 0x002fe40000000010 */
[----:B------:R-:W1:Y:S06]  /*03e0*/  F2F.F64.F32 R16, R10 ;  /* 0x0000000a00107310 */ /* 0x000e6c0000201800 */
[----:B0-----:R-:W-:-:S02]  /*03f0*/  DADD R12, R14, R12 ;  /* 0x000000000e0c7229 */ /* 0x001fc4000000000c */
[----:B------:R-:W-:Y:S06]  /*0400*/  F2F.F64.F32 R10, R4 ;  /* 0x00000004000a7310 */ /* 0x000fec0000201800 */
[----:B-1----:R-:W-:Y:S02]  /*0410*/  DADD R12, R12, R16 ;  /* 0x000000000c0c7229 */ /* 0x002fe40000000010 */
[----:B------:R-:W0:Y:S08]  /*0420*/  F2F.F64.F32 R14, R9 ;  /* 0x00000009000e7310 */ /* 0x000e300000201800 */
[----:B------:R-:W1:Y:S01]  /*0430*/  F2F.F64.F32 R16, R8 ;  /* 0x0000000800107310 */ /* 0x000e620000201800 */
[----:B0-----:R-:W-:-:S07]  /*0440*/  DADD R12, R12, R14 ;  /* 0x000000000c0c7229 */ /* 0x001fce000000000e */
[----:B------:R-:W0:Y:S01]  /*0450*/  F2F.F64.F32 R14, R7 ;  /* 0x00000007000e7310 */ /* 0x000e220000201800 */
[----:B-1----:R-:W-:-:S07]  /*0460*/  DADD R12, R12, R16 ;  /* 0x000000000c0c7229 */ /* 0x002fce0000000010 */
[----:B------:R-:W1:Y:S01]  /*0470*/  F2F.F64.F32 R16, R6 ;  /* 0x0000000600107310 */ /* 0x000e620000201800 */
[----:B0-----:R-:W-:-:S07]  /*0480*/  DADD R12, R12, R14 ;  /* 0x000000000c0c7229 */ /* 0x001fce000000000e */
[----:B------:R-:W0:Y:S01]  /*0490*/  F2F.F64.F32 R14, R5 ;  /* 0x00000005000e7310 */ /* 0x000e220000201800 */
[----:B-1----:R-:W-:-:S08]  /*04a0*/  DADD R12, R12, R16 ;  /* 0x000000000c0c7229 */ /* 0x002fd00000000010 */
[----:B0-----:R-:W-:Y:S01]  /*04b0*/  DADD R12, R12, R14 ;  /* 0x000000000c0c7229 */ /* 0x001fe2000000000e */
[----:B------:R-:W0:Y:S07]  /*04c0*/  F2F.F64.F32 R14, R3 ;  /* 0x00000003000e7310 */ /* 0x000e2e0000201800 */
[----:B------:R-:W-:-:S08]  /*04d0*/  DADD R10, R12, R10 ;  /* 0x000000000c0a7229 */ /* 0x000fd0000000000a */
[----:B0-----:R-:W-:Y:S01]  /*04e0*/  DADD R14, R10, R14 ;  /* 0x000000000a0e7229 */ /* 0x001fe2000000000e */
[----:B------:R-:W-:Y:S10]  /*04f0*/  BRA.U UP1, `(.L_x_367) ;  /* 0xfffffffd01247547 */ /* 0x000ff4000b83ffff */
.L_x_366:
        /* <DEDUP_REMOVED lines=10> */
[----:B------:R-:W5:Y:S04]  /*05a0*/  LDG.E.CONSTANT R19, desc[UR12][R6.64+0xc] ;  /* 0x00000c0c06137981 */ /* 0x000f68000c1e9900 */
[----:B------:R-:W5:Y:S04]  /*05b0*/  LDG.E.CONSTANT R20, desc[UR12][R6.64+0x10] ;  /* 0x0000100c06147981 */ /* 0x000f68000c1e9900 */
[----:B------:R-:W5:Y:S04]  /*05c0*/  LDG.E.CONSTANT R5, desc[UR12][R6.64+0x14] ;  /* 0x0000140c06057981 */ /* 0x000f68000c1e9900 */
[----:B------:R-:W5:Y:S04]  /*05d0*/  LDG.E.CONSTANT R3, desc[UR12][R6.64+0x18] ;  /* 0x0000180c06037981 */ /* 0x000f68000c1e9900 */
[----:B------:R5:W5:Y:S01]  /*05e0*/  LDG.E.CONSTANT R4, desc[UR12][R6.64+0x1c] ;  /* 0x00001c0c06047981 */ /* 0x000b62000c1e9900 */
[----:B------:R-:W-:Y:S01]  /*05f0*/  IADD3 R2, PT, PT, R2, 0x8, RZ ;  /* 0x0000000802027810 */ /* 0x000fe20007ffe0ff */
[----:B--2---:R-:W0:Y:S08]  /*0600*/  F2F.F64.F32 R8, R16 ;  /* 0x0000001000087310 */ /* 0x004e300000201800 */
[----:B---3--:R-:W1:Y:S01]  /*0610*/  F2F.F64.F32 R10, R17 ;  /* 0x00000011000a7310 */ /* 0x008e620000201800 */
[----:B0-----:R-:W-:-:S07]  /*0620*/  DADD R8, R14, R8 ;  /* 0x000000000e087229 */ /* 0x001fce0000000008 */
[----:B----4-:R-:W0:Y:S01]  /*0630*/  F2F.F64.F32 R12, R18 ;  /* 0x00000012000c7310 */ /* 0x010e220000201800 */
[----:B-1----:R-:W-:-:S07]  /*0640*/  DADD R8, R8, R10 ;  /* 0x0000000008087229 */ /* 0x002fce000000000a */
[----:B-----5:R-:W-:Y:S01]  /*0650*/  F2F.F64.F32 R6, R3 ;  /* 0x0000000300067310 */ /* 0x020fe20000201800 */
[----:B0-----:R-:W-:-:S07]  /*0660*/  DADD R8, R8, R12 ;  /* 0x0000000008087229 */ /* 0x001fce000000000c */
[----:B------:R-:W0:Y:S08]  /*0670*/  F2F.F64.F32 R10, R19 ;  /* 0x00000013000a7310 */ /* 0x000e300000201800 */
[----:B------:R-:W1:Y:S01]  /*0680*/  F2F.F64.F32 R12, R20 ;  /* 0x00000014000c7310 */ /* 0x000e620000201800 */
[----:B0-----:R-:W-:-:S07]  /*0690*/  DADD R8, R8, R10 ;  /* 0x0000000008087229 */ /* 0x001fce000000000a */
[----:B------:R-:W-:Y:S01]  /*06a0*/  F2F.F64.F32 R14, R4 ;  /* 0x00000004000e7310 */ /* 0x000fe20000201800 */
[----:B-1----:R-:W-:-:S07]  /*06b0*/  DADD R8, R8, R12 ;  /* 0x0000000008087229 */ /* 0x002fce000000000c */
[----:B------:R-:W0:Y:S02]  /*06c0*/  F2F.F64.F32 R10, R5 ;  /* 0x00000005000a7310 */ /* 0x000e240000201800 */
[----:B0-----:R-:W-:-:S08]  /*06d0*/  DADD R8, R8, R10 ;  /* 0x0000000008087229 */ /* 0x001fd0000000000a */
[----:B------:R-:W-:-:S08]  /*06e0*/  DADD R6, R8, R6 ;  /* 0x0000000008067229 */ /* 0x000fd00000000006 */
[----:B------:R-:W-:-:S11]  /*06f0*/  DADD R14, R6, R14 ;  /* 0x00000000060e7229 */ /* 0x000fd6000000000e */
.L_x_368:
        /* <DEDUP_REMOVED lines=10> */
[----:B------:R-:W5:Y:S01]  /*07a0*/  LDG.E.CONSTANT R12, desc[UR12][R4.64+0xc] ;  /* 0x00000c0c040c7981 */ /* 0x000f62000c1e9900 */
[----:B------:R-:W-:Y:S01]  /*07b0*/  IADD3 R2, PT, PT, R2, 0x4, RZ ;  /* 0x0000000402027810 */ /* 0x000fe20007ffe0ff */
[----:B--2---:R-:W0:Y:S08]  /*07c0*/  F2F.F64.F32 R6, R3 ;  /* 0x0000000300067310 */ /* 0x004e300000201800 */
[----:B---3--:R-:W1:Y:S01]  /*07d0*/  F2F.F64.F32 R8, R8 ;  /* 0x0000000800087310 */ /* 0x008e620000201800 */
[----:B0-----:R-:W-:-:S07]  /*07e0*/  DADD R6, R14, R6 ;  /* 0x000000000e067229 */ /* 0x001fce0000000006 */
[----:B----4-:R-:W0:Y:S01]  /*07f0*/  F2F.F64.F32 R10, R10 ;  /* 0x0000000a000a7310 */ /* 0x010e220000201800 */
[----:B-1----:R-:W-:-:S07]  /*0800*/  DADD R6, R6, R8 ;  /* 0x0000000006067229 */ /* 0x002fce0000000008 */
[----:B-----5:R-:W1:Y:S01]  /*0810*/  F2F.F64.F32 R14, R12 ;  /* 0x0000000c000e7310 */ /* 0x020e620000201800 */
[----:B0-----:R-:W-:-:S08]  /*0820*/  DADD R6, R6, R10 ;  /* 0x0000000006067229 */ /* 0x001fd0000000000a */
[----:B-1----:R-:W-:-:S11]  /*0830*/  DADD R14, R6, R14 ;  /* 0x00000000060e7229 */ /* 0x002fd6000000000e */
.L_x_369:
[----:B------:R-:W-:Y:S05]  /*0840*/  BRA.U !UP1, `(.L_x_365) ;  /* 0x0000000109287547 */ /* 0x000fea000b800000 */
[----:B------:R-:W0:Y:S01]  /*0850*/  LDC.64 R8, c[0x0][0x380] ;  /* 0x0000e000ff087b82 */ /* 0x000e220000000a00 */
[----:B------:R-:W-:-:S12]  /*0860*/  UIADD3 UR4, UPT, UPT, -UR4, URZ, URZ ;  /* 0x000000ff04047290 */ /* 0x000fd8000fffe1ff */
.L_x_370:
[----:B0-----:R-:W-:-:S06]  /*0870*/  IMAD.WIDE R4, R2, 0x4, R8 ;  /* 0x0000000402047825 */ /* 0x001fcc00078e0208 */
[----:B------:R-:W2:Y:S01]  /*0880*/  LDG.E.CONSTANT R4, desc[UR12][R4.64] ;  /* 0x0000000c04047981 */ /* 0x000ea2000c1e9900 */
[----:B------:R-:W-:Y:S01]  /*0890*/  UIADD3 UR4, UPT, UPT, UR4, 0x1, URZ ;  /* 0x0000000104047890 */ /* 0x000fe2000fffe0ff */
[----:B------:R-:W-:-:S03]  /*08a0*/  IADD3 R2, PT, PT, R2, 0x1, RZ ;  /* 0x0000000102027810 */ /* 0x000fc60007ffe0ff */
[----:B------:R-:W-:Y:S01]  /*08b0*/  UISETP.NE.AND UP0, UPT, UR4, URZ, UPT ;  /* 0x000000ff0400728c */ /* 0x000fe2000bf05270 */
[----:B--2---:R-:W0:Y:S02]  /*08c0*/  F2F.F64.F32 R6, R4 ;  /* 0x0000000400067310 */ /* 0x004e240000201800 */
[----:B0-----:R-:W-:-:S06]  /*08d0*/  DADD R14, R6, R14 ;  /* 0x00000000060e7229 */ /* 0x001fcc000000000e */
[----:B------:R-:W-:Y:S05]  /*08e0*/  BRA.U UP0, `(.L_x_370) ;  /* 0xfffffffd00e07547 */ /* 0x000fea000b83ffff */
.L_x_365:
[----:B------:R-:W0:Y:S02]  /*08f0*/  LDC.64 R2, c[0x0][0x388] ;  /* 0x0000e200ff027b82 */ /* 0x000e240000000a00 */
[----:B0-----:R-:W-:-:S05]  /*0900*/  IMAD.WIDE R2, R0, 0x8, R2 ;  /* 0x0000000800027825 */ /* 0x001fca00078e0202 */
[----:B------:R-:W-:Y:S01]  /*0910*/  STG.E.64 desc[UR12][R2.64], R14 ;  /* 0x0000000e02007986 */ /* 0x000fe2000c101b0c */
[----:B------:R-:W-:Y:S05]  /*0920*/  EXIT ;  /* 0x000000000000794d */ /* 0x000fea0003800000 */
.L_x_371:
        /* <DEDUP_REMOVED lines=13> */
.L_x_456:


//--------------------- .text.derivativeWeight    --------------------------
	.section	.text.derivativeWeight,"ax",@progbits
	.align	128
        .global         derivativeWeight
        .type           derivativeWeight,@function
        .size           derivativeWeight,(.L_x_457 - derivativeWeight)
        .other          derivativeWeight,@"STO_CUDA_ENTRY STV_DEFAULT"
derivativeWeight:
.text.derivativeWeight:
[----:B------:R-:W-:Y:S01]  /*0000*/  LDC R1, c[0x0][0x37c] ;  /* 0x0000df00ff017b82 */ /* 0x000fe20000000800 */
[----:B------:R-:W0:Y:S01]  /*0010*/  S2R R9, SR_TID.X ;  /* 0x0000000000097919 */ /* 0x000e220000002100 */
[----:B------:R-:W1:Y:S01]  /*0020*/  LDCU.64 UR4, c[0x0][0x398] ;  /* 0x00007300ff0477ac */ /* 0x000e620008000a00 */
[----:B------:R-:W0:Y:S01]  /*0030*/  S2R R0, SR_CTAID.X ;  /* 0x0000000000007919 */ /* 0x000e220000002500 */
[----:B------:R-:W0:Y:S01]  /*0040*/  LDCU UR6, c[0x0][0x360] ;  /* 0x00006c00ff0677ac */ /* 0x000e220008000800 */
[----:B-1----:R-:W-:Y:S01]  /*0050*/  UIMAD UR4, UR5, UR4, URZ ;  /* 0x00000004050472a4 */ /* 0x002fe2000f8e02ff */
[----:B0-----:R-:W-:-:S05]  /*0060*/  IMAD R9, R0, UR6, R9 ;  /* 0x0000000600097c24 */ /* 0x001fca000f8e0209 */
[----:B------:R-:W-:-:S13]  /*0070*/  ISETP.GE.U32.AND P0, PT, R9, UR4, PT ;  /* 0x0000000409007c0c */ /* 0x000fda000bf06070 */
[----:B------:R-:W-:Y:S05]  /*0080*/  @P0 EXIT ;  /* 0x000000000000094d */ /* 0x000fea0003800000 */
[----:B------:R-:W0:Y:S01]  /*0090*/  I2F.U32.RP R0, UR5 ;  /* 0x0000000500007d06 */ /* 0x000e220008209000 */
[----:B------:R-:W-:Y:S01]  /*00a0*/  ISETP.NE.U32.AND P2, PT, RZ, UR5, PT ;  /* 0x00000005ff007c0c */ /* 0x000fe2000bf45070 */
[----:B------:R-:W1:Y:S01]  /*00b0*/  LDC.64 R6, c[0x0][0x390] ;  /* 0x0000e400ff067b82 */ /* 0x000e620000000a00 */
[----:B------:R-:W2:Y:S05]  /*00c0*/  LDCU.64 UR6, c[0x0][0x358] ;  /* 0x00006b00ff0677ac */ /* 0x000eaa0008000a00 */
[----:B0-----:R-:W0:Y:S01]  /*00d0*/  MUFU.RCP R0, R0 ;  /* 0x0000000000007308 */ /* 0x001e220000001000 */
[----:B-1----:R-:W-:Y:S01]  /*00e0*/  IMAD.WIDE.U32 R6, R9, 0x4, R6 ;  /* 0x0000000409067825 */ /* 0x002fe200078e0006 */
[----:B0-----:R-:W-:-:S06]  /*00f0*/  IADD3 R2, PT, PT, R0, 0xffffffe, RZ ;  /* 0x0ffffffe00027810 */ /* 0x001fcc0007ffe0ff */
[----:B------:R0:W1:Y:S02]  /*0100*/  F2I.FTZ.U32.TRUNC.NTZ R3, R2 ;  /* 0x0000000200037305 */ /* 0x000064000021f000 */
[----:B0-----:R-:W-:Y:S01]  /*0110*/  HFMA2 R2, -RZ, RZ, 0, 0 ;  /* 0x00000000ff027431 */ /* 0x001fe200000001ff */
[----:B-1----:R-:W-:-:S05]  /*0120*/  IADD3 R5, PT, PT, RZ, -R3, RZ ;  /* 0x80000003ff057210 */ /* 0x002fca0007ffe0ff */
[----:B------:R-:W-:-:S04]  /*0130*/  IMAD R5, R5, UR5, RZ ;  /* 0x0000000505057c24 */ /* 0x000fc8000f8e02ff */
[----:B------:R-:W-:-:S06]  /*0140*/  IMAD.HI.U32 R4, R3, R5, R2 ;  /* 0x0000000503047227 */ /* 0x000fcc00078e0002 */
[----:B------:R-:W-:-:S05]  /*0150*/  IMAD.HI.U32 R11, R4, R9, RZ ;  /* 0x00000009040b7227 */ /* 0x000fca00078e00ff */
[----:B------:R-:W-:-:S05]  /*0160*/  IADD3 R4, PT, PT, -R11, RZ, RZ ;  /* 0x000000ff0b047210 */ /* 0x000fca0007ffe1ff */
[----:B------:R-:W-:Y:S02]  /*0170*/  IMAD R3, R4, UR5, R9 ;  /* 0x0000000504037c24 */ /* 0x000fe4000f8e0209 */
[----:B------:R-:W0:Y:S03]  /*0180*/  LDC.64 R4, c[0x0][0x380] ;  /* 0x0000e000ff047b82 */ /* 0x000e260000000a00 */
[----:B------:R-:W-:-:S13]  /*0190*/  ISETP.GE.U32.AND P0, PT, R3, UR5, PT ;  /* 0x0000000503007c0c */ /* 0x000fda000bf06070 */
[----:B------:R-:W-:Y:S02]  /*01a0*/  @P0 IADD3 R3, PT, PT, R3, -UR5, RZ ;  /* 0x8000000503030c10 */ /* 0x000fe4000fffe0ff */
[----:B------:R-:W-:Y:S02]  /*01b0*/  @P0 IADD3 R11, PT, PT, R11, 0x1, RZ ;  /* 0x000000010b0b0810 */ /* 0x000fe40007ffe0ff */
[----:B------:R-:W-:Y:S02]  /*01c0*/  ISETP.GE.U32.AND P1, PT, R3, UR5, PT ;  /* 0x0000000503007c0c */ /* 0x000fe4000bf26070 */
[----:B------:R-:W1:Y:S11]  /*01d0*/  LDC.64 R2, c[0x0][0x388] ;  /* 0x0000e200ff027b82 */ /* 0x000e760000000a00 */
[----:B------:R-:W-:-:S02]  /*01e0*/  @P1 IADD3 R11, PT, PT, R11, 0x1, RZ ;  /* 0x000000010b0b1810 */ /* 0x000fc40007ffe0ff */
[----:B------:R-:W-:-:S04]  /*01f0*/  @!P2 LOP3.LUT R11, RZ, UR5, RZ, 0x33, !PT ;  /* 0x00000005ff0bac12 */ /* 0x000fc8000f8e33ff */
[----:B------:R-:W-:-:S05]  /*0200*/  IADD3 R0, PT, PT, -R11, RZ, RZ ;  /* 0x000000ff0b007210 */ /* 0x000fca0007ffe1ff */
[----:B------:R-:W-:Y:S02]  /*0210*/  IMAD R13, R0, UR5, R9 ;  /* 0x00000005000d7c24 */ /* 0x000fe4000f8e0209 */
[----:B-1----:R-:W-:Y:S01]  /*0220*/  IMAD.WIDE.U32 R2, R11, 0x4, R2 ;  /* 0x000000040b027825 */ /* 0x002fe200078e0002 */
[----:B--2---:R-:W2:Y:S03]  /*0230*/  LDG.E R9, desc[UR6][R6.64] ;  /* 0x0000000606097981 */ /* 0x004ea6000c1e1900 */
[----:B0-----:R-:W-:Y:S02]  /*0240*/  IMAD.WIDE.U32 R4, R13, 0x4, R4 ;  /* 0x000000040d047825 */ /* 0x001fe400078e0004 */
[----:B------:R-:W2:Y:S04]  /*0250*/  LDG.E.CONSTANT R2, desc[UR6][R2.64] ;  /* 0x0000000602027981 */ /* 0x000ea8000c1e9900 */
[----:B------:R-:W2:Y:S02]  /*0260*/  LDG.E.CONSTANT R5, desc[UR6][R4.64] ;  /* 0x0000000604057981 */ /* 0x000ea4000c1e9900 */
[----:B--2---:R-:W-:-:S05]  /*0270*/  FFMA R9, R2, R5, R9 ;  /* 0x0000000502097223 */ /* 0x004fca0000000009 */
[----:B------:R-:W-:Y:S01]  /*0280*/  STG.E desc[UR6][R6.64], R9 ;  /* 0x0000000906007986 */ /* 0x000fe2000c101906 */
[----:B------:R-:W-:Y:S05]  /*0290*/  EXIT ;  /* 0x000000000000794d */ /* 0x000fea0003800000 */
.L_x_372:
        /* <DEDUP_REMOVED lines=14> */
.L_x_457:


//--------------------- .text.dot_VectorAndMatrix --------------------------
	.section	.text.dot_VectorAndMatrix,"ax",@progbits
	.align	128
        .global         dot_VectorAndMatrix
        .type           dot_VectorAndMatrix,@function
        .size           dot_VectorAndMatrix,(.L_x_458 - dot_VectorAndMatrix)
        .other          dot_VectorAndMatrix,@"STO_CUDA_ENTRY STV_DEFAULT"
dot_VectorAndMatrix:
.text.dot_VectorAndMatrix:
[----:B------:R-:W-:Y:S01]  /*0000*/  LDC R1, c[0x0][0x37c] ;  /* 0x0000df00ff017b82 */ /* 0x000fe20000000800 */
[----:B------:R-:W0:Y:S01]  /*0010*/  S2R R0, SR_CTAID.X ;  /* 0x0000000000007919 */ /* 0x000e220000002500 */
[----:B------:R-:W0:Y:S01]  /*0020*/  LDCU UR4, c[0x0][0x360] ;  /* 0x00006c00ff0477ac */ /* 0x000e220008000800 */
[----:B------:R-:W0:Y:S01]  /*0030*/  S2R R3, SR_TID.X ;  /* 0x0000000000037919 */ /* 0x000e220000002100 */
[----:B------:R-:W1:Y:S01]  /*0040*/  LDCU UR5, c[0x0][0x398] ;  /* 0x00007300ff0577ac */ /* 0x000e620008000800 */
[----:B0-----:R-:W-:-:S05]  /*0050*/  IMAD R0, R0, UR4, R3 ;  /* 0x0000000400007c24 */ /* 0x001fca000f8e0203 */
[----:B-1----:R-:W-:-:S13]  /*0060*/  ISETP.GE.U32.AND P0, PT, R0, UR5, PT ;  /* 0x0000000500007c0c */ /* 0x002fda000bf06070 */
[----:B------:R-:W-:Y:S05]  /*0070*/  @P0 EXIT ;  /* 0x000000000000094d */ /* 0x000fea0003800000 */
[----:B------:R-:W0:Y:S01]  /*0080*/  LDCU UR8, c[0x0][0x39c] ;  /* 0x00007380ff0877ac */ /* 0x000e220008000800 */
[----:B------:R-:W-:Y:S01]  /*0090*/  HFMA2 R14, -RZ, RZ, 0, 0 ;  /* 0x00000000ff0e7431 */ /* 0x000fe200000001ff */
[----:B------:R-:W1:Y:S01]  /*00a0*/  LDCU.64 UR12, c[0x0][0x358] ;  /* 0x00006b00ff0c77ac */ /* 0x000e620008000a00 */
[----:B0-----:R-:W-:-:S09]  /*00b0*/  UISETP.GE.AND UP0, UPT, UR8, 0x1, UPT ;  /* 0x000000010800788c */ /* 0x001fd2000bf06270 */
[----:B-1----:R-:W-:Y:S05]  /*00c0*/  BRA.U !UP0, `(.L_x_373) ;  /* 0x00000009085c7547 */ /* 0x002fea000b800000 */
[----:B------:R-:W-:Y:S02]  /*00d0*/  UISETP.GE.U32.AND UP1, UPT, UR8, 0x10, UPT ;  /* 0x000000100800788c */ /* 0x000fe4000bf26070 */
[----:B------:R-:W-:Y:S01]  /*00e0*/  IMAD R6, R0, UR8, RZ ;  /* 0x0000000800067c24 */ /* 0x000fe2000f8e02ff */
[----:B------:R-:W-:Y:S01]  /*00f0*/  ULOP3.LUT UR9, UR8, 0xf, URZ, 0xc0, !UPT ;  /* 0x0000000f08097892 */ /* 0x000fe2000f8ec0ff */
[----:B------:R-:W-:Y:S02]  /*0100*/  MOV R14, RZ ;  /* 0x000000ff000e7202 */ /* 0x000fe40000000f00 */
[----:B------:R-:W-:Y:S01]  /*0110*/  MOV R7, RZ ;  /* 0x000000ff00077202 */ /* 0x000fe20000000f00 */
[----:B------:R-:W-:Y:S02]  /*0120*/  UISETP.NE.AND UP0, UPT, UR9, URZ, UPT ;  /* 0x000000ff0900728c */ /* 0x000fe4000bf05270 */
[----:B------:R-:W-:Y:S09]  /*0130*/  BRA.U !UP1, `(.L_x_374) ;  /* 0x0000000509107547 */ /* 0x000ff2000b800000 */
[----:B------:R-:W0:Y:S01]  /*0140*/  LDCU.128 UR4, c[0x0][0x380] ;  /* 0x00007000ff0477ac */ /* 0x000e220008000c00 */
[----:B------:R-:W-:Y:S01]  /*0150*/  MOV R14, RZ ;  /* 0x000000ff000e7202 */ /* 0x000fe20000000f00 */
[----:B------:R-:W-:-:S04]  /*0160*/  ULOP3.LUT UR10, UR8, 0x7ffffff0, URZ, 0xc0, !UPT ;  /* 0x7ffffff0080a7892 */ /* 0x000fc8000f8ec0ff */
[----:B------:R-:W-:Y:S02]  /*0170*/  UIADD3 UR11, UPT, UPT, -UR10, URZ, URZ ;  /* 0x000000ff0a0b7290 */ /* 0x000fe4000fffe1ff */
[----:B------:R-:W-:Y:S01]  /*0180*/  MOV R7, UR10 ;  /* 0x0000000a00077c02 */ /* 0x000fe20008000f00 */
[----:B0-----:R-:W-:Y:S02]  /*0190*/  UIADD3 UR4, UP2, UPT, UR4, 0x20, URZ ;  /* 0x0000002004047890 */ /* 0x001fe4000ff5e0ff */
[----:B------:R-:W-:Y:S02]  /*01a0*/  UIADD3 UR6, UP1, UPT, UR6, 0x20, URZ ;  /* 0x0000002006067890 */ /* 0x000fe4000ff3e0ff */
[----:B------:R-:W-:Y:S02]  /*01b0*/  UIADD3.X UR5, UPT, UPT, URZ, UR5, URZ, UP2, !UPT ;  /* 0x00000005ff057290 */ /* 0x000fe400097fe4ff */
[----:B------:R-:W-:Y:S01]  /*01c0*/  MOV R2, UR4 ;  /* 0x0000000400027c02 */ /* 0x000fe20008000f00 */
[----:B------:R-:W-:-:S03]  /*01d0*/  UIADD3.X UR7, UPT, UPT, URZ, UR7, URZ, UP1, !UPT ;  /* 0x00000007ff077290 */ /* 0x000fc60008ffe4ff */
[----:B------:R-:W-:-:S09]  /*01e0*/  MOV R3, UR5 ;  /* 0x0000000500037c02 */ /* 0x000fd20008000f00 */
.L_x_375:
[----:B------:R-:W-:Y:S01]  /*01f0*/  MOV R4, UR6 ;  /* 0x0000000600047c02 */ /* 0x000fe20008000f00 */
[----:B------:R-:W2:Y:S01]  /*0200*/  LDG.E.CONSTANT R15, desc[UR12][R2.64+-0x20] ;  /* 0xffffe00c020f7981 */ /* 0x000ea2000c1e9900 */
[----:B------:R-:W-:-:S03]  /*0210*/  MOV R5, UR7 ;  /* 0x0000000700057c02 */ /* 0x000fc60008000f00 */
[----:B------:R-:W3:Y:S01]  /*0220*/  LDG.E.CONSTANT R24, desc[UR12][R2.64+-0x1c] ;  /* 0xffffe40c02187981 */ /* 0x000ee2000c1e9900 */
[----:B------:R-:W-:-:S03]  /*0230*/  IMAD.WIDE R4, R6, 0x4, R4 ;  /* 0x0000000406047825 */ /* 0x000fc600078e0204 */
[----:B------:R-:W4:Y:S04]  /*0240*/  LDG.E.CONSTANT R19, desc[UR12][R2.64+-0x18] ;  /* 0xffffe80c02137981 */ /* 0x000f28000c1e9900 */
[----:B------:R-:W2:Y:S04]  /*0250*/  LDG.E.CONSTANT R16, desc[UR12][R4.64+-0x20] ;  /* 0xffffe00c04107981 */ /* 0x000ea8000c1e9900 */
[----:B------:R-:W3:Y:S04]  /*0260*/  LDG.E.CONSTANT R25, desc[UR12][R4.64+-0x1c] ;  /* 0xffffe40c04197981 */ /* 0x000ee8000c1e9900 */
        /* <DEDUP_REMOVED lines=14> */
[----:B--2---:R-:W-:-:S03]  /*0350*/  FFMA R15, R15, R16, R14 ;  /* 0x000000100f0f7223 */ /* 0x004fc6000000000e */
[----:B------:R-:W2:Y:S01]  /*0360*/  LDG.E.CONSTANT R16, desc[UR12][R2.64] ;  /* 0x0000000c02107981 */ /* 0x000ea2000c1e9900 */
[----:B---3--:R-:W-:-:S03]  /*0370*/  FFMA R24, R24, R25, R15 ;  /* 0x0000001918187223 */ /* 0x008fc6000000000f */
[----:B------:R-:W3:Y:S01]  /*0380*/  LDG.E.CONSTANT R14, desc[UR12][R2.64+0x4] ;  /* 0x0000040c020e7981 */ /* 0x000ee2000c1e9900 */
[----:B----4-:R-:W-:-:S03]  /*0390*/  FFMA R25, R19, R18, R24 ;  /* 0x0000001213197223 */ /* 0x010fc60000000018 */
[----:B------:R-:W3:Y:S04]  /*03a0*/  LDG.E.CONSTANT R15, desc[UR12][R4.64+0x4] ;  /* 0x0000040c040f7981 */ /* 0x000ee8000c1e9900 */
[----:B------:R-:W4:Y:S01]  /*03b0*/  LDG.E.CONSTANT R18, desc[UR12][R2.64+0x8] ;  /* 0x0000080c02127981 */ /* 0x000f22000c1e9900 */
[----:B-----5:R-:W-:-:S03]  /*03c0*/  FFMA R25, R20, R21, R25 ;  /* 0x0000001514197223 */ /* 0x020fc60000000019 */
[----:B------:R-:W4:Y:S04]  /*03d0*/  LDG.E.CONSTANT R19, desc[UR12][R4.64+0x8] ;  /* 0x0000080c04137981 */ /* 0x000f28000c1e9900 */
[----:B------:R-:W5:Y:S01]  /*03e0*/  LDG.E.CONSTANT R20, desc[UR12][R2.64+0xc] ;  /* 0x00000c0c02147981 */ /* 0x000f62000c1e9900 */
[----:B------:R-:W-:-:S03]  /*03f0*/  FFMA R25, R22, R23, R25 ;  /* 0x0000001716197223 */ /* 0x000fc60000000019 */
[----:B------:R-:W5:Y:S04]  /*0400*/  LDG.E.CONSTANT R21, desc[UR12][R4.64+0xc] ;  /* 0x00000c0c04157981 */ /* 0x000f68000c1e9900 */
[----:B------:R-:W5:Y:S04]  /*0410*/  LDG.E.CONSTANT R22, desc[UR12][R2.64+0x10] ;  /* 0x0000100c02167981 */ /* 0x000f68000c1e9900 */
[----:B------:R-:W5:Y:S01]  /*0420*/  LDG.E.CONSTANT R23, desc[UR12][R4.64+0x10] ;  /* 0x0000100c04177981 */ /* 0x000f62000c1e9900 */
[----:B------:R-:W-:-:S03]  /*0430*/  FFMA R28, R12, R13, R25 ;  /* 0x0000000d0c1c7223 */ /* 0x000fc60000000019 */
[----:B------:R-:W5:Y:S04]  /*0440*/  LDG.E.CONSTANT R24, desc[UR12][R2.64+0x14] ;  /* 0x0000140c02187981 */ /* 0x000f68000c1e9900 */
[----:B------:R-:W5:Y:S04]  /*0450*/  LDG.E.CONSTANT R25, desc[UR12][R4.64+0x14] ;  /* 0x0000140c04197981 */ /* 0x000f68000c1e9900 */
[----:B------:R0:W5:Y:S04]  /*0460*/  LDG.E.CONSTANT R13, desc[UR12][R2.64+0x18] ;  /* 0x0000180c020d7981 */ /* 0x000168000c1e9900 */
[----:B------:R-:W5:Y:S01]  /*0470*/  LDG.E.CONSTANT R12, desc[UR12][R4.64+0x18] ;  /* 0x0000180c040c7981 */ /* 0x000f62000c1e9900 */
[----:B------:R-:W-:-:S04]  /*0480*/  FFMA R9, R9, R8, R28 ;  /* 0x0000000809097223 */ /* 0x000fc8000000001c */
[----:B------:R-:W-:Y:S01]  /*0490*/  FFMA R9, R10, R11, R9 ;  /* 0x0000000b0a097223 */ /* 0x000fe20000000009 */
[----:B------:R-:W-:-:S04]  /*04a0*/  UIADD3 UR11, UPT, UPT, UR11, 0x10, URZ ;  /* 0x000000100b0b7890 */ /* 0x000fc8000fffe0ff */
[----:B------:R-:W-:Y:S01]  /*04b0*/  UISETP.NE.AND UP1, UPT, UR11, URZ, UPT ;  /* 0x000000ff0b00728c */ /* 0x000fe2000bf25270 */
[----:B0-----:R-:W-:Y:S02]  /*04c0*/  IADD3 R2, P0, PT, R2, 0x40, RZ ;  /* 0x0000004002027810 */ /* 0x001fe40007f1e0ff */
[----:B------:R-:W-:Y:S02]  /*04d0*/  IADD3 R6, PT, PT, R6, 0x10, RZ ;  /* 0x0000001006067810 */ /* 0x000fe40007ffe0ff */
[----:B------:R-:W-:Y:S01]  /*04e0*/  IADD3.X R3, PT, PT, RZ, R3, RZ, P0, !PT ;  /* 0x00000003ff037210 */ /* 0x000fe200007fe4ff */
[----:B--2---:R-:W-:-:S04]  /*04f0*/  FFMA R9, R16, R17, R9 ;  /* 0x0000001110097223 */ /* 0x004fc80000000009 */
[----:B---3--:R-:W-:-:S04]  /*0500*/  FFMA R9, R14, R15, R9 ;  /* 0x0000000f0e097223 */ /* 0x008fc80000000009 */
[----:B----4-:R-:W-:-:S04]  /*0510*/  FFMA R9, R18, R19, R9 ;  /* 0x0000001312097223 */ /* 0x010fc80000000009 */
[----:B-----5:R-:W-:-:S04]  /*0520*/  FFMA R9, R20, R21, R9 ;  /* 0x0000001514097223 */ /* 0x020fc80000000009 */
[----:B------:R-:W-:-:S04]  /*0530*/  FFMA R9, R22, R23, R9 ;  /* 0x0000001716097223 */ /* 0x000fc80000000009 */
[----:B------:R-:W-:-:S04]  /*0540*/  FFMA R24, R24, R25, R9 ;  /* 0x0000001918187223 */ /* 0x000fc80000000009 */
[----:B------:R-:W-:-:S04]  /*0550*/  FFMA R13, R13, R12, R24 ;  /* 0x0000000c0d0d7223 */ /* 0x000fc80000000018 */
[----:B------:R-:W-:Y:S01]  /*0560*/  FFMA R14, R26, R27, R13 ;  /* 0x0000001b1a0e7223 */ /* 0x000fe2000000000d */
[----:B------:R-:W-:Y:S06]  /*0570*/  BRA.U UP1, `(.L_x_375) ;  /* 0xfffffffd011c7547 */ /* 0x000fec000b83ffff */
.L_x_374:
[----:B------:R-:W-:Y:S05]  /*0580*/  BRA.U !UP0, `(.L_x_373) ;  /* 0x00000005082c7547 */ /* 0x000fea000b800000 */
[----:B------:R-:W-:Y:S02]  /*0590*/  UISETP.GE.U32.AND UP0, UPT, UR9, 0x8, UPT ;  /* 0x000000080900788c */ /* 0x000fe4000bf06070 */
[----:B------:R-:W-:-:S04]  /*05a0*/  ULOP3.LUT UR5, UR8, 0x7, URZ, 0xc0, !UPT ;  /* 0x0000000708057892 */ /* 0x000fc8000f8ec0ff */
[----:B------:R-:W-:-:S03]  /*05b0*/  UISETP.NE.AND UP1, UPT, UR5, URZ, UPT ;  /* 0x000000ff0500728c */ /* 0x000fc6000bf25270 */
[----:B------:R-:W-:Y:S08]  /*05c0*/  BRA.U !UP0, `(.L_x_376) ;  /* 0x0000000108787547 */ /* 0x000ff0000b800000 */
[----:B------:R-:W0:Y:S08]  /*05d0*/  LDC.64 R2, c[0x0][0x380] ;  /* 0x0000e000ff027b82 */ /* 0x000e300000000a00 */
[----:B------:R-:W1:Y:S01]  /*05e0*/  LDC.64 R4, c[0x0][0x388] ;  /* 0x0000e200ff047b82 */ /* 0x000e620000000a00 */
[----:B0-----:R-:W-:-:S05]  /*05f0*/  IMAD.WIDE.U32 R2, R7, 0x4, R2 ;  /* 0x0000000407027825 */ /* 0x001fca00078e0002 */
[----:B------:R-:W2:Y:S01]  /*0600*/  LDG.E.CONSTANT R11, desc[UR12][R2.64] ;  /* 0x0000000c020b7981 */ /* 0x000ea2000c1e9900 */
[----:B-1----:R-:W-:-:S03]  /*0610*/  IMAD.WIDE R4, R6, 0x4, R4 ;  /* 0x0000000406047825 */ /* 0x002fc600078e0204 */
[----:B------:R-:W3:Y:S04]  /*0620*/  LDG.E.CONSTANT R13, desc[UR12][R2.64+0x4] ;  /* 0x0000040c020d7981 */ /* 0x000ee8000c1e9900 */
[----:B------:R-:W2:Y:S04]  /*0630*/  LDG.E.CONSTANT R10, desc[UR12][R4.64] ;  /* 0x0000000c040a7981 */ /* 0x000ea8000c1e9900 */
[----:B------:R-:W3:Y:S04]  /*0640*/  LDG.E.CONSTANT R12, desc[UR12][R4.64+0x4] ;  /* 0x0000040c040c7981 */ /* 0x000ee8000c1e9900 */
[----:B------:R-:W4:Y:S04]  /*0650*/  LDG.E.CONSTANT R15, desc[UR12][R2.64+0x8] ;  /* 0x0000080c020f7981 */ /* 0x000f28000c1e9900 */
        /* <DEDUP_REMOVED lines=11> */
[----:B------:R-:W-:-:S02]  /*0710*/  IADD3 R7, PT, PT, R7, 0x8, RZ ;  /* 0x0000000807077810 */ /* 0x000fc40007ffe0ff */
        /* <DEDUP_REMOVED lines=9> */
.L_x_376:
        /* <DEDUP_REMOVED lines=16> */
[----:B------:R-:W5:Y:S01]  /*08b0*/  LDG.E.CONSTANT R16, desc[UR12][R4.64+0xc] ;  /* 0x00000c0c04107981 */ /* 0x000f62000c1e9900 */
[----:B------:R-:W-:-:S02]  /*08c0*/  IADD3 R7, PT, PT, R7, 0x4, RZ ;  /* 0x0000000407077810 */ /* 0x000fc40007ffe0ff */
[----:B------:R-:W-:Y:S01]  /*08d0*/  IADD3 R6, PT, PT, R6, 0x4, RZ ;  /* 0x0000000406067810 */ /* 0x000fe20007ffe0ff */
[----:B--2---:R-:W-:-:S04]  /*08e0*/  FFMA R8, R9, R8, R14 ;  /* 0x0000000809087223 */ /* 0x004fc8000000000e */
[----:B---3--:R-:W-:-:S04]  /*08f0*/  FFMA R8, R11, R10, R8 ;  /* 0x0000000a0b087223 */ /* 0x008fc80000000008 */
[----:B----4-:R-:W-:-:S04]  /*0900*/  FFMA R8, R13, R12, R8 ;  /* 0x0000000c0d087223 */ /* 0x010fc80000000008 */
[----:B-----5:R-:W-:-:S07]  /*0910*/  FFMA R14, R15, R16, R8 ;  /* 0x000000100f0e7223 */ /* 0x020fce0000000008 */
.L_x_377:
[----:B------:R-:W-:Y:S05]  /*0920*/  BRA.U !UP1, `(.L_x_373) ;  /* 0x0000000109447547 */ /* 0x000fea000b800000 */
[----:B------:R-:W0:Y:S01]  /*0930*/  LDC.64 R2, c[0x0][0x380] ;  /* 0x0000e000ff027b82 */ /* 0x000e220000000a00 */
[----:B------:R-:W-:-:S07]  /*0940*/  UIADD3 UR4, UPT, UPT, -UR4, URZ, URZ ;  /* 0x000000ff04047290 */ /* 0x000fce000fffe1ff */
[----:B------:R-:W1:Y:S01]  /*0950*/  LDC.64 R8, c[0x0][0x388] ;  /* 0x0000e200ff087b82 */ /* 0x000e620000000a00 */
[----:B0-----:R-:W-:-:S03]  /*0960*/  IMAD.WIDE.U32 R2, R7, 0x4, R2 ;  /* 0x0000000407027825 */ /* 0x001fc600078e0002 */
[----:B------:R-:W-:Y:S02]  /*0970*/  MOV R4, R2 ;  /* 0x0000000200047202 */ /* 0x000fe40000000f00 */
[----:B------:R-:W-:-:S07]  /*0980*/  MOV R7, R3 ;  /* 0x0000000300077202 */ /* 0x000fce0000000f00 */
.L_x_378:
[----:B-1----:R-:W-:Y:S01]  /*0990*/  IMAD.WIDE R2, R6, 0x4, R8 ;  /* 0x0000000406027825 */ /* 0x002fe200078e0208 */
[----:B------:R-:W-:-:S05]  /*09a0*/  MOV R5, R7 ;  /* 0x0000000700057202 */ /* 0x000fca0000000f00 */
[----:B------:R-:W2:Y:S04]  /*09b0*/  LDG.E.CONSTANT R2, desc[UR12][R2.64] ;  /* 0x0000000c02027981 */ /* 0x000ea8000c1e9900 */
[----:B------:R0:W2:Y:S01]  /*09c0*/  LDG.E.CONSTANT R5, desc[UR12][R4.64] ;  /* 0x0000000c04057981 */ /* 0x0000a2000c1e9900 */
[----:B------:R-:W-:Y:S01]  /*09d0*/  UIADD3 UR4, UPT, UPT, UR4, 0x1, URZ ;  /* 0x0000000104047890 */ /* 0x000fe2000fffe0ff */
[----:B------:R-:W-:-:S03]  /*09e0*/  IADD3 R6, PT, PT, R6, 0x1, RZ ;  /* 0x0000000106067810 */ /* 0x000fc60007ffe0ff */
[----:B------:R-:W-:Y:S01]  /*09f0*/  UISETP.NE.AND UP0, UPT, UR4, URZ, UPT ;  /* 0x000000ff0400728c */ /* 0x000fe2000bf05270 */
[----:B0-----:R-:W-:-:S04]  /*0a00*/  IADD3 R4, P0, PT, R4, 0x4, RZ ;  /* 0x0000000404047810 */ /* 0x001fc80007f1e0ff */
[----:B------:R-:W-:Y:S01]  /*0a10*/  IADD3.X R7, PT, PT, RZ, R7, RZ, P0, !PT ;  /* 0x00000007ff077210 */ /* 0x000fe200007fe4ff */
[----:B--2---:R-:W-:-:S03]  /*0a20*/  FFMA R14, R5, R2, R14 ;  /* 0x00000002050e7223 */ /* 0x004fc6000000000e */
[----:B------:R-:W-:Y:S05]  /*0a30*/  BRA.U UP0, `(.L_x_378) ;  /* 0xfffffffd00d47547 */ /* 0x000fea000b83ffff */
.L_x_373:
[----:B------:R-:W0:Y:S02]  /*0a40*/  LDC.64 R2, c[0x0][0x390] ;  /* 0x0000e400ff027b82 */ /* 0x000e240000000a00 */
[----:B0-----:R-:W-:-:S05]  /*0a50*/  IMAD.WIDE.U32 R2, R0, 0x4, R2 ;  /* 0x0000000400027825 */ /* 0x001fca00078e0002 */
[----:B------:R-:W-:Y:S01]  /*0a60*/  STG.E desc[UR12][R2.64], R14 ;  /* 0x0000000e02007986 */ /* 0x000fe2000c10190c */
[----:B------:R-:W-:Y:S05]  /*0a70*/  EXIT ;  /* 0x000000000000794d */ /* 0x000fea0003800000 */
.L_x_379:
        /* <DEDUP_REMOVED lines=16> */
.L_x_458:


//--------------------- .text.add3                --------------------------
	.section	.text.add3,"ax",@progbits
	.align	128
        .global         add3
        .type           add3,@function
        .size           add3,(.L_x_459 - add3)
        .other          add3,@"STO_CUDA_ENTRY STV_DEFAULT"
add3:
.text.add3:
        /* <DEDUP_REMOVED lines=19> */
[----:B0-----:R-:W-:-:S06]  /*0130*/  IMAD.WIDE.U32 R2, R7, 0x4, R2 ;  /* 0x0000000407027825 */ /* 0x001fcc00078e0002 */
[----:B-1----:R-:W3:Y:S01]  /*0140*/  LDG.E.CONSTANT R2, desc[UR4][R2.64] ;  /* 0x0000000402027981 */ /* 0x002ee2000c1e9900 */
[----:B--2---:R-:W-:-:S05]  /*0150*/  IMAD.WIDE R4, R9, 0x4, R4 ;  /* 0x0000000409047825 */ /* 0x004fca00078e0204 */
[----:B------:R-:W3:Y:S02]  /*0160*/  LDG.E R7, desc[UR4][R4.64] ;  /* 0x0000000404077981 */ /* 0x000ee4000c1e1900 */
[----:B---3--:R-:W-:-:S05]  /*0170*/  FADD R7, R2, R7 ;  /* 0x0000000702077221 */ /* 0x008fca0000000000 */
[----:B------:R-:W-:Y:S01]  /*0180*/  STG.E desc[UR4][R4.64], R7 ;  /* 0x0000000704007986 */ /* 0x000fe2000c101904 */
[----:B------:R-:W-:Y:S05]  /*0190*/  EXIT ;  /* 0x000000000000794d */ /* 0x000fea0003800000 */
.L_x_380:
        /* <DEDUP_REMOVED lines=14> */
.L_x_459:


//--------------------- .text.backImageVector     --------------------------
	.section	.text.backImageVector,"ax",@progbits
	.align	128
        .global         backImageVector
        .type           backImageVector,@function
        .size           backImageVector,(.L_x_460 - backImageVector)
        .other          backImageVector,@"STO_CUDA_ENTRY STV_DEFAULT"
backImageVector:
.text.backImageVector:
[----:B------:R-:W-:Y:S01]  /*0000*/  LDC R1, c[0x0][0x37c] ;  /* 0x0000df00ff017b82 */ /* 0x000fe20000000800 */
[----:B------:R-:W0:Y:S07]  /*0010*/  S2R R9, SR_CTAID.Y ;  /* 0x0000000000097919 */ /* 0x000e2e0000002600 */
[----:B------:R-:W1:Y:S01]  /*0020*/  LDC R2, c[0x0][0x39c] ;  /* 0x0000e700ff027b82 */ /* 0x000e620000000800 */
[----:B------:R-:W2:Y:S01]  /*0030*/  LDCU UR4, c[0x0][0x360] ;  /* 0x00006c00ff0477ac */ /* 0x000ea20008000800 */
[----:B------:R-:W0:Y:S01]  /*0040*/  S2R R4, SR_TID.Y ;  /* 0x0000000000047919 */ /* 0x000e220000002200 */
[----:B------:R-:W0:Y:S01]  /*0050*/  LDCU UR5, c[0x0][0x364] ;  /* 0x00006c80ff0577ac */ /* 0x000e220008000800 */
[----:B------:R-:W2:Y:S01]  /*0060*/  S2R R3, SR_CTAID.X ;  /* 0x0000000000037919 */ /* 0x000ea20000002500 */
[----:B------:R-:W3:Y:S01]  /*0070*/  LDCU.64 UR8, c[0x0][0x390] ;  /* 0x00007200ff0877ac */ /* 0x000ee20008000a00 */
[----:B------:R-:W2:Y:S01]  /*0080*/  S2R R0, SR_TID.X ;  /* 0x0000000000007919 */ /* 0x000ea20000002100 */
[----:B------:R-:W4:Y:S01]  /*0090*/  LDCU UR6, c[0x0][0x368] ;  /* 0x00006d00ff0677ac */ /* 0x000f220008000800 */
[----:B------:R-:W4:Y:S01]  /*00a0*/  S2R R5, SR_CTAID.Z ;  /* 0x0000000000057919 */ /* 0x000f220000002700 */
[----:B------:R-:W4:Y:S01]  /*00b0*/  S2R R6, SR_TID.Z ;  /* 0x0000000000067919 */ /* 0x000f220000002300 */
[----:B0-----:R-:W-:-:S04]  /*00c0*/  IMAD R9, R9, UR5, R4 ;  /* 0x0000000509097c24 */ /* 0x001fc8000f8e0204 */
[----:B-1----:R-:W-:Y:S02]  /*00d0*/  IMAD R9, R9, R2, RZ ;  /* 0x0000000209097224 */ /* 0x002fe400078e02ff */
[----:B--2---:R-:W-:-:S03]  /*00e0*/  IMAD R3, R3, UR4, R0 ;  /* 0x0000000403037c24 */ /* 0x004fc6000f8e0200 */
[----:B---3--:R-:W-:Y:S01]  /*00f0*/  ISETP.GE.AND P0, PT, R9, UR9, PT ;  /* 0x0000000909007c0c */ /* 0x008fe2000bf06270 */
[----:B------:R-:W-:Y:S02]  /*0100*/  IMAD R0, R3, R2, RZ ;  /* 0x0000000203007224 */ /* 0x000fe400078e02ff */
[----:B----4-:R-:W-:-:S03]  /*0110*/  IMAD R3, R5, UR6, R6 ;  /* 0x0000000605037c24 */ /* 0x010fc6000f8e0206 */
[----:B------:R-:W-:-:S04]  /*0120*/  ISETP.GE.OR P0, PT, R0, UR8, P0 ;  /* 0x0000000800007c0c */ /* 0x000fc80008706670 */
[----:B------:R-:W-:-:S13]  /*0130*/  ISETP.GE.OR P0, PT, R3, R2, P0 ;  /* 0x000000020300720c */ /* 0x000fda0000706670 */
[----:B------:R-:W-:Y:S05]  /*0140*/  @P0 EXIT ;  /* 0x000000000000094d */ /* 0x000fea0003800000 */
[----:B------:R-:W-:Y:S01]  /*0150*/  IABS R4, R2 ;  /* 0x0000000200047213 */ /* 0x000fe20000000000 */
[----:B------:R-:W0:Y:S01]  /*0160*/  LDC R5, c[0x0][0x398] ;  /* 0x0000e600ff057b82 */ /* 0x000e220000000800 */
[----:B------:R-:W-:Y:S02]  /*0170*/  IABS R15, R9 ;  /* 0x00000009000f7213 */ /* 0x000fe40000000000 */
[----:B------:R-:W1:Y:S01]  /*0180*/  I2F.RP R6, R4 ;  /* 0x0000000400067306 */ /* 0x000e620000209400 */
[----:B------:R-:W-:Y:S02]  /*0190*/  IABS R17, R0 ;  /* 0x0000000000117213 */ /* 0x000fe40000000000 */
[----:B------:R-:W-:-:S04]  /*01a0*/  LOP3.LUT R16, R9, R2, RZ, 0x3c, !PT ;  /* 0x0000000209107212 */ /* 0x000fc800078e3cff */
[----:B------:R-:W-:Y:S01]  /*01b0*/  ISETP.GE.AND P1, PT, R16, RZ, PT ;  /* 0x000000ff1000720c */ /* 0x000fe20003f26270 */
[----:B-1----:R-:W1:Y:S01]  /*01c0*/  MUFU.RCP R6, R6 ;  /* 0x0000000600067308 */ /* 0x002e620000001000 */
[----:B0-----:R-:W-:Y:S01]  /*01d0*/  IMAD R7, R2, R5, RZ ;  /* 0x0000000502077224 */ /* 0x001fe200078e02ff */
[----:B------:R-:W-:Y:S01]  /*01e0*/  ISETP.GE.AND P6, PT, R5, 0x1, PT ;  /* 0x000000010500780c */ /* 0x000fe20003fc6270 */
[----:B-1----:R-:W-:Y:S02]  /*01f0*/  VIADD R10, R6, 0xffffffe ;  /* 0x0ffffffe060a7836 */ /* 0x002fe40000000000 */
[----:B------:R-:W-:-:S03]  /*0200*/  IMAD R6, R7, R2, RZ ;  /* 0x0000000207067224 */ /* 0x000fc600078e02ff */
[----:B------:R0:W1:Y:S02]  /*0210*/  F2I.FTZ.U32.TRUNC.NTZ R11, R10 ;  /* 0x0000000a000b7305 */ /* 0x000064000021f000 */
[----:B0-----:R-:W-:Y:S02]  /*0220*/  HFMA2 R10, -RZ, RZ, 0, 0 ;  /* 0x00000000ff0a7431 */ /* 0x001fe400000001ff */
[----:B-1----:R-:W-:-:S04]  /*0230*/  IMAD.MOV R13, RZ, RZ, -R11 ;  /* 0x000000ffff0d7224 */ /* 0x002fc800078e0a0b */
[----:B------:R-:W-:-:S04]  /*0240*/  IMAD R13, R13, R4, RZ ;  /* 0x000000040d0d7224 */ /* 0x000fc800078e02ff */
[----:B------:R-:W-:-:S04]  /*0250*/  IMAD.HI.U32 R8, R11, R13, R10 ;  /* 0x0000000d0b087227 */ /* 0x000fc800078e000a */
[----:B------:R-:W-:Y:S02]  /*0260*/  IMAD R11, R6, UR9, RZ ;  /* 0x00000009060b7c24 */ /* 0x000fe4000f8e02ff */
[----:B------:R-:W-:-:S03]  /*0270*/  IMAD.HI.U32 R10, R8, R15, RZ ;  /* 0x0000000f080a7227 */ /* 0x000fc600078e00ff */
[----:B------:R-:W-:Y:S01]  /*0280*/  IABS R13, R11 ;  /* 0x0000000b000d7213 */ /* 0x000fe20000000000 */
[----:B------:R-:W-:Y:S01]  /*0290*/  IMAD.MOV R6, RZ, RZ, -R10 ;  /* 0x000000ffff067224 */ /* 0x000fe200078e0a0a */
[----:B------:R-:W-:-:S03]  /*02a0*/  LOP3.LUT R11, R11, R2, RZ, 0x3c, !PT ;  /* 0x000000020b0b7212 */ /* 0x000fc600078e3cff */
[----:B------:R-:W-:Y:S02]  /*02b0*/  IMAD R15, R4, R6, R15 ;  /* 0x00000006040f7224 */ /* 0x000fe400078e020f */
[----:B------:R-:W-:-:S03]  /*02c0*/  IMAD.HI.U32 R6, R8, R17, RZ ;  /* 0x0000001108067227 */ /* 0x000fc600078e00ff */
[----:B------:R-:W-:Y:S01]  /*02d0*/  ISETP.GT.U32.AND P5, PT, R4, R15, PT ;  /* 0x0000000f0400720c */ /* 0x000fe20003fa4070 */
[----:B------:R-:W-:-:S04]  /*02e0*/  IMAD.HI.U32 R8, R8, R13, RZ ;  /* 0x0000000d08087227 */ /* 0x000fc800078e00ff */
[----:B------:R-:W-:Y:S01]  /*02f0*/  IMAD.MOV R14, RZ, RZ, -R6 ;  /* 0x000000ffff0e7224 */ /* 0x000fe200078e0a06 */
[----:B------:R-:W-:-:S03]  /*0300*/  IADD3 R12, PT, PT, -R8, RZ, RZ ;  /* 0x000000ff080c7210 */ /* 0x000fc60007ffe1ff */
[C---:B------:R-:W-:Y:S02]  /*0310*/  IMAD R17, R4.reuse, R14, R17 ;  /* 0x0000000e04117224 */ /* 0x040fe400078e0211 */
[----:B------:R-:W-:Y:S01]  /*0320*/  IMAD R13, R4, R12, R13 ;  /* 0x0000000c040d7224 */ /* 0x000fe200078e020d */
[----:B------:R-:W-:Y:S01]  /*0330*/  LOP3.LUT R12, R0, R2, RZ, 0x3c, !PT ;  /* 0x00000002000c7212 */ /* 0x000fe200078e3cff */
[----:B------:R-:W-:Y:S01]  /*0340*/  @!P5 IMAD.IADD R15, R15, 0x1, -R4 ;  /* 0x000000010f0fd824 */ /* 0x000fe200078e0a04 */
[----:B------:R-:W-:Y:S01]  /*0350*/  ISETP.GT.U32.AND P0, PT, R4, R17, PT ;  /* 0x000000110400720c */ /* 0x000fe20003f04070 */
[----:B------:R-:W-:Y:S01]  /*0360*/  IMAD.IADD R14, R0, 0x1, R3 ;  /* 0x00000001000e7824 */ /* 0x000fe200078e0203 */
[----:B------:R-:W-:Y:S01]  /*0370*/  ISETP.GT.U32.AND P3, PT, R4, R13, PT ;  /* 0x0000000d0400720c */ /* 0x000fe20003f64070 */
[----:B------:R-:W-:Y:S01]  /*0380*/  @!P5 VIADD R10, R10, 0x1 ;  /* 0x000000010a0ad836 */ /* 0x000fe20000000000 */
[----:B------:R-:W-:Y:S01]  /*0390*/  ISETP.GE.U32.AND P4, PT, R15, R4, PT ;  /* 0x000000040f00720c */ /* 0x000fe20003f86070 */
[----:B------:R-:W-:Y:S01]  /*03a0*/  IMAD R0, R14, UR9, R9 ;  /* 0x000000090e007c24 */ /* 0x000fe2000f8e0209 */
[----:B------:R-:W-:-:S02]  /*03b0*/  P2R R15, PR, RZ, 0x2 ;  /* 0x00000002ff0f7803 */ /* 0x000fc40000000000 */
[----:B------:R-:W-:Y:S02]  /*03c0*/  ISETP.NE.AND P1, PT, R2, RZ, PT ;  /* 0x000000ff0200720c */ /* 0x000fe40003f25270 */
[----:B------:R-:W-:Y:S02]  /*03d0*/  ISETP.GE.AND P2, PT, R12, RZ, PT ;  /* 0x000000ff0c00720c */ /* 0x000fe40003f46270 */
[----:B------:R-:W-:Y:S02]  /*03e0*/  LOP3.LUT R9, RZ, R2, RZ, 0x33, !PT ;  /* 0x00000002ff097212 */ /* 0x000fe400078e33ff */
[-C--:B------:R-:W-:Y:S01]  /*03f0*/  @!P0 IADD3 R17, PT, PT, R17, -R4.reuse, RZ ;  /* 0x8000000411118210 */ /* 0x080fe20007ffe0ff */
[----:B------:R-:W-:Y:S01]  /*0400*/  @!P3 VIADD R8, R8, 0x1 ;  /* 0x000000010808b836 */ /* 0x000fe20000000000 */
[-C--:B------:R-:W-:Y:S01]  /*0410*/  @!P3 IADD3 R13, PT, PT, R13, -R4.reuse, RZ ;  /* 0x800000040d0db210 */ /* 0x080fe20007ffe0ff */
[----:B------:R-:W-:Y:S01]  /*0420*/  @P4 VIADD R10, R10, 0x1 ;  /* 0x000000010a0a4836 */ /* 0x000fe20000000000 */
[----:B------:R-:W-:-:S02]  /*0430*/  ISETP.GE.U32.AND P3, PT, R17, R4, PT ;  /* 0x000000041100720c */ /* 0x000fc40003f66070 */
[----:B------:R-:W-:Y:S02]  /*0440*/  ISETP.GE.U32.AND P5, PT, R13, R4, PT ;  /* 0x000000040d00720c */ /* 0x000fe40003fa6070 */
[----:B------:R-:W-:Y:S02]  /*0450*/  P2R R4, PR, RZ, 0x2 ;  /* 0x00000002ff047803 */ /* 0x000fe40000000000 */
[----:B------:R-:W-:Y:S02]  /*0460*/  ISETP.GE.AND P4, PT, R11, RZ, PT ;  /* 0x000000ff0b00720c */ /* 0x000fe40003f86270 */
[----:B------:R-:W-:Y:S01]  /*0470*/  ISETP.NE.AND P1, PT, R15, RZ, PT ;  /* 0x000000ff0f00720c */ /* 0x000fe20003f25270 */
[----:B------:R-:W-:-:S12]  /*0480*/  @!P6 EXIT ;  /* 0x000000000000e94d */ /* 0x000fd80003800000 */
[----:B------:R-:W-:Y:S01]  /*0490*/  @!P0 VIADD R6, R6, 0x1 ;  /* 0x0000000106068836 */ /* 0x000fe20000000000 */
[----:B------:R-:W0:Y:S01]  /*04a0*/  LDCU.128 UR8, c[0x0][0x380] ;  /* 0x00007000ff0877ac */ /* 0x000e220008000c00 */
[----:B------:R-:W-:Y:S01]  /*04b0*/  @!P1 IADD3 R10, PT, PT, -R10, RZ, RZ ;  /* 0x000000ff0a0a9210 */ /* 0x000fe20007ffe1ff */
[----:B------:R-:W-:Y:S01]  /*04c0*/  @P5 VIADD R8, R8, 0x1 ;  /* 0x0000000108085836 */ /* 0x000fe20000000000 */
[----:B------:R-:W-:Y:S01]  /*04d0*/  ISETP.NE.AND P6, PT, R2, RZ, PT ;  /* 0x000000ff0200720c */ /* 0x000fe20003fc5270 */
[----:B------:R-:W-:Y:S01]  /*04e0*/  @P3 VIADD R6, R6, 0x1 ;  /* 0x0000000106063836 */ /* 0x000fe20000000000 */
[----:B------:R-:W-:Y:S01]  /*04f0*/  LOP3.LUT R11, R5, 0xf, RZ, 0xc0, !PT ;  /* 0x0000000f050b7812 */ /* 0x000fe200078ec0ff */
[----:B------:R-:W-:Y:S01]  /*0500*/  @!P4 IMAD.MOV R8, RZ, RZ, -R8 ;  /* 0x000000ffff08c224 */ /* 0x000fe200078e0a08 */
[----:B------:R-:W-:Y:S01]  /*0510*/  SEL R10, R9, R10, !P6 ;  /* 0x0000000a090a7207 */ /* 0x000fe20007000000 */
[----:B------:R-:W-:Y:S01]  /*0520*/  @!P2 IMAD.MOV R6, RZ, RZ, -R6 ;  /* 0x000000ffff06a224 */ /* 0x000fe200078e0a06 */
[----:B------:R-:W-:Y:S01]  /*0530*/  IADD3 R4, PT, PT, R11, -0x1, RZ ;  /* 0xffffffff0b047810 */ /* 0x000fe20007ffe0ff */
[----:B------:R-:W1:Y:S01]  /*0540*/  LDCU.64 UR12, c[0x0][0x358] ;  /* 0x00006b00ff0c77ac */ /* 0x000e620008000a00 */
[----:B------:R-:W-:Y:S01]  /*0550*/  LOP3.LUT R12, R5, 0x7, RZ, 0xc0, !PT ;  /* 0x00000007050c7812 */ /* 0x000fe200078ec0ff */
[----:B------:R-:W-:Y:S01]  /*0560*/  IMAD R10, R10, R2, R3 ;  /* 0x000000020a0a7224 */ /* 0x000fe200078e0203 */
[----:B------:R-:W-:Y:S01]  /*0570*/  SEL R6, R9, R6, !P6 ;  /* 0x0000000609067207 */ /* 0x000fe20007000000 */
[----:B------:R-:W-:Y:S01]  /*0580*/  UMOV UR4, URZ ;  /* 0x000000ff00047c82 */ /* 0x000fe20008000000 */
[----:B------:R-:W-:Y:S01]  /*0590*/  ISETP.GE.U32.AND P0, PT, R4, 0x7, PT ;  /* 0x000000070400780c */ /* 0x000fe20003f06070 */
[----:B------:R-:W-:Y:S01]  /*05a0*/  IMAD R4, R7, R10, RZ ;  /* 0x0000000a07047224 */ /* 0x000fe200078e02ff */
[----:B------:R-:W-:Y:S01]  /*05b0*/  SEL R9, R9, R8, !P6 ;  /* 0x0000000809097207 */ /* 0x000fe20007000000 */
[----:B0-----:R-:W-:Y:S01]  /*05c0*/  UIADD3 UR7, UP0, UPT, UR8, 0x20, URZ ;  /* 0x0000002008077890 */ /* 0x001fe2000ff1e0ff */
[----:B------:R-:W-:Y:S01]  /*05d0*/  IADD3 R2, PT, PT, R12, -0x1, RZ ;  /* 0xffffffff0c027810 */ /* 0x000fe20007ffe0ff */
[----:B------:R-:W-:Y:S01]  /*05e0*/  UIADD3 UR5, UP1, UPT, UR10, 0x20, URZ ;  /* 0x000000200a057890 */ /* 0x000fe2000ff3e0ff */
[----:B------:R-:W-:Y:S01]  /*05f0*/  LOP3.LUT R3, R5, 0x7ffffff0, RZ, 0xc0, !PT ;  /* 0x7ffffff005037812 */ /* 0x000fe200078ec0ff */
[----:B------:R-:W-:Y:S01]  /*0600*/  IMAD R4, R9, R6, R4 ;  /* 0x0000000609047224 */ /* 0x000fe200078e0204 */
[----:B------:R-:W-:Y:S01]  /*0610*/  ISETP.GE.U32.AND P1, PT, R2, 0x3, PT ;  /* 0x000000030200780c */ /* 0x000fe20003f26070 */
[----:B------:R-:W-:Y:S01]  /*0620*/  UIADD3.X UR8, UPT, UPT, URZ, UR9, URZ, UP0, !UPT ;  /* 0x00000009ff087290 */ /* 0x000fe200087fe4ff */
[----:B------:R-:W-:Y:S01]  /*0630*/  LOP3.LUT R2, R5, 0x3, RZ, 0xc0, !PT ;  /* 0x0000000305027812 */ /* 0x000fe200078ec0ff */
[----:B------:R-:W-:Y:S01]  /*0640*/  IMAD.MOV R3, RZ, RZ, -R3 ;  /* 0x000000ffff037224 */ /* 0x000fe200078e0a03 */
[----:B------:R-:W-:-:S12]  /*0650*/  UIADD3.X UR6, UPT, UPT, URZ, UR11, URZ, UP1, !UPT ;  /* 0x0000000bff067290 */ /* 0x000fd80008ffe4ff */
.L_x_385:
[----:B0-----:R-:W0:Y:S01]  /*0660*/  LDCU.64 UR10, c[0x0][0x398] ;  /* 0x00007300ff0a77ac */ /* 0x001e220008000a00 */
[----:B----4-:R-:W-:Y:S01]  /*0670*/  VIADD R5, R0, UR4 ;  /* 0x0000000400057c36 */ /* 0x010fe20008000000 */
[----:B------:R-:W-:Y:S01]  /*0680*/  ISETP.NE.AND P3, PT, R11, RZ, PT ;  /* 0x000000ff0b00720c */ /* 0x000fe20003f65270 */
[----:B------:R-:W-:Y:S02]  /*0690*/  UIADD3 UR4, UPT, UPT, UR4, 0x1, URZ ;  /* 0x0000000104047890 */ /* 0x000fe4000fffe0ff */
[----:B0-----:R-:W-:Y:S02]  /*06a0*/  UISETP.GE.U32.AND UP0, UPT, UR10, 0x10, UPT ;  /* 0x000000100a00788c */ /* 0x001fe4000bf06070 */
[----:B------:R-:W-:Y:S01]  /*06b0*/  IMAD R5, R5, UR10, RZ ;  /* 0x0000000a05057c24 */ /* 0x000fe2000f8e02ff */
[----:B------:R-:W-:-:S06]  /*06c0*/  UISETP.NE.AND UP1, UPT, UR4, UR11, UPT ;  /* 0x0000000b0400728c */ /* 0x000fcc000bf25270 */
[----:B--23--:R-:W-:Y:S05]  /*06d0*/  BRA.U !UP0, `(.L_x_381) ;  /* 0x0000000108b07547 */ /* 0x00cfea000b800000 */
[----:B------:R-:W-:-:S07]  /*06e0*/  MOV R10, R3 ;  /* 0x00000003000a7202 */ /* 0x000fce0000000f00 */
.L_x_382:
[----:B------:R-:W-:Y:S02]  /*06f0*/  IMAD.U32 R6, RZ, RZ, UR7 ;  /* 0x00000007ff067e24 */ /* 0x000fe4000f8e00ff */
[----:B------:R-:W-:Y:S02]  /*0700*/  IMAD.U32 R7, RZ, RZ, UR8 ;  /* 0x00000008ff077e24 */ /* 0x000fe4000f8e00ff */
[----:B------:R-:W-:-:S05]  /*0710*/  IMAD.WIDE R6, R4, 0x4, R6 ;  /* 0x0000000404067825 */ /* 0x000fca00078e0206 */
[----:B01----:R-:W2:Y:S01]  /*0720*/  LDG.E.CONSTANT R13, desc[UR12][R6.64+-0x20] ;  /* 0xffffe00c060d7981 */ /* 0x003ea2000c1e9900 */
[----:B------:R-:W-:Y:S01]  /*0730*/  MOV R8, UR5 ;  /* 0x0000000500087c02 */ /* 0x000fe20008000f00 */
[----:B------:R-:W-:Y:S02]  /*0740*/  IMAD.U32 R9, RZ, RZ, UR6 ;  /* 0x00000006ff097e24 */ /* 0x000fe4000f8e00ff */
[----:B------:R-:W3:Y:S02]  /*0750*/  LDG.E.CONSTANT R15, desc[UR12][R6.64+-0x1c] ;  /* 0xffffe40c060f7981 */ /* 0x000ee4000c1e9900 */
[----:B------:R-:W-:Y:S02]  /*0760*/  IMAD.WIDE R8, R5, 0x4, R8 ;  /* 0x0000000405087825 */ /* 0x000fe400078e0208 */
        /* <DEDUP_REMOVED lines=13> */
[----:B--2---:R0:W-:Y:S04]  /*0840*/  STG.E desc[UR12][R8.64+-0x20], R13 ;  /* 0xffffe00d08007986 */ /* 0x0041e8000c10190c */
[----:B0-----:R-:W2:Y:S01]  /*0850*/  LDG.E.CONSTANT R13, desc[UR12][R6.64+0x14] ;  /* 0x0000140c060d7981 */ /* 0x001ea2000c1e9900 */
[----:B------:R-:W-:-:S05]  /*0860*/  VIADD R10, R10, 0x10 ;  /* 0x000000100a0a7836 */ /* 0x000fca0000000000 */
[----:B------:R-:W-:Y:S01]  /*0870*/  ISETP.NE.AND P2, PT, R10, RZ, PT ;  /* 0x000000ff0a00720c */ /* 0x000fe20003f45270 */
[----:B---3--:R0:W-:Y:S01]  /*0880*/  STG.E desc[UR12][R8.64+-0x1c], R15 ;  /* 0xffffe40f08007986 */ /* 0x0081e2000c10190c */
[----:B------:R-:W-:-:S03]  /*0890*/  IADD3 R4, PT, PT, R4, 0x10, RZ ;  /* 0x0000001004047810 */ /* 0x000fc60007ffe0ff */
[----:B----4-:R0:W-:Y:S01]  /*08a0*/  STG.E desc[UR12][R8.64+-0x18], R17 ;  /* 0xffffe81108007986 */ /* 0x0101e2000c10190c */
[----:B------:R-:W-:-:S03]  /*08b0*/  VIADD R5, R5, 0x10 ;  /* 0x0000001005057836 */ /* 0x000fc60000000000 */
[----:B-----5:R0:W-:Y:S04]  /*08c0*/  STG.E desc[UR12][R8.64+-0x14], R19 ;  /* 0xffffec1308007986 */ /* 0x0201e8000c10190c */
[----:B------:R0:W-:Y:S04]  /*08d0*/  STG.E desc[UR12][R8.64+-0x10], R21 ;  /* 0xfffff01508007986 */ /* 0x0001e8000c10190c */
        /* <DEDUP_REMOVED lines=10> */
[----:B--2---:R0:W-:Y:S01]  /*0980*/  STG.E desc[UR12][R8.64+0x14], R13 ;  /* 0x0000140d08007986 */ /* 0x0041e2000c10190c */
[----:B------:R-:W-:Y:S05]  /*0990*/  @P2 BRA `(.L_x_382) ;  /* 0xfffffffc00542947 */ /* 0x000fea000383ffff */
.L_x_381:
[----:B------:R-:W-:Y:S05]  /*09a0*/  @!P3 BRA `(.L_x_383) ;  /* 0x0000000000ecb947 */ /* 0x000fea0003800000 */
[----:B------:R-:W-:Y:S01]  /*09b0*/  ISETP.NE.AND P2, PT, R12, RZ, PT ;  /* 0x000000ff0c00720c */ /* 0x000fe20003f45270 */
[----:B------:R-:W-:-:S12]  /*09c0*/  @!P0 BRA `(.L_x_384) ;  /* 0x0000000000588947 */ /* 0x000fd80003800000 */
[----:B------:R-:W2:Y:S08]  /*09d0*/  LDC.64 R6, c[0x0][0x380] ;  /* 0x0000e000ff067b82 */ /* 0x000eb00000000a00 */
[----:B0-----:R-:W0:Y:S01]  /*09e0*/  LDC.64 R8, c[0x0][0x388] ;  /* 0x0000e200ff087b82 */ /* 0x001e220000000a00 */
[----:B--2---:R-:W-:-:S05]  /*09f0*/  IMAD.WIDE R6, R4, 0x4, R6 ;  /* 0x0000000404067825 */ /* 0x004fca00078e0206 */
[----:B-1----:R-:W2:Y:S04]  /*0a00*/  LDG.E.CONSTANT R13, desc[UR12][R6.64] ;  /* 0x0000000c060d7981 */ /* 0x002ea8000c1e9900 */
[----:B------:R-:W3:Y:S04]  /*0a10*/  LDG.E.CONSTANT R15, desc[UR12][R6.64+0x4] ;  /* 0x0000040c060f7981 */ /* 0x000ee8000c1e9900 */
[----:B------:R-:W4:Y:S04]  /*0a20*/  LDG.E.CONSTANT R17, desc[UR12][R6.64+0x8] ;  /* 0x0000080c06117981 */ /* 0x000f28000c1e9900 */
[----:B------:R-:W5:Y:S04]  /*0a30*/  LDG.E.CONSTANT R19, desc[UR12][R6.64+0xc] ;  /* 0x00000c0c06137981 */ /* 0x000f68000c1e9900 */
[----:B------:R-:W5:Y:S04]  /*0a40*/  LDG.E.CONSTANT R21, desc[UR12][R6.64+0x10] ;  /* 0x0000100c06157981 */ /* 0x000f68000c1e9900 */
[----:B------:R-:W5:Y:S04]  /*0a50*/  LDG.E.CONSTANT R23, desc[UR12][R6.64+0x14] ;  /* 0x0000140c06177981 */ /* 0x000f68000c1e9900 */
[----:B------:R-:W5:Y:S04]  /*0a60*/  LDG.E.CONSTANT R25, desc[UR12][R6.64+0x18] ;  /* 0x0000180c06197981 */ /* 0x000f68000c1e9900 */
[----:B------:R-:W5:Y:S01]  /*0a70*/  LDG.E.CONSTANT R27, desc[UR12][R6.64+0x1c] ;  /* 0x00001c0c061b7981 */ /* 0x000f62000c1e9900 */
[----:B0-----:R-:W-:Y:S01]  /*0a80*/  IMAD.WIDE R8, R5, 0x4, R8 ;  /* 0x0000000405087825 */ /* 0x001fe200078e0208 */
[----:B------:R-:W-:-:S03]  /*0a90*/  IADD3 R4, PT, PT, R4, 0x8, RZ ;  /* 0x0000000804047810 */ /* 0x000fc60007ffe0ff */
[----:B------:R-:W-:Y:S01]  /*0aa0*/  VIADD R5, R5, 0x8 ;  /* 0x0000000805057836 */ /* 0x000fe20000000000 */
[----:B--2---:R2:W-:Y:S04]  /*0ab0*/  STG.E desc[UR12][R8.64], R13 ;  /* 0x0000000d08007986 */ /* 0x0045e8000c10190c */
[----:B---3--:R2:W-:Y:S04]  /*0ac0*/  STG.E desc[UR12][R8.64+0x4], R15 ;  /* 0x0000040f08007986 */ /* 0x0085e8000c10190c */
[----:B----4-:R2:W-:Y:S04]  /*0ad0*/  STG.E desc[UR12][R8.64+0x8], R17 ;  /* 0x0000081108007986 */ /* 0x0105e8000c10190c */
[----:B-----5:R2:W-:Y:S04]  /*0ae0*/  STG.E desc[UR12][R8.64+0xc], R19 ;  /* 0x00000c1308007986 */ /* 0x0205e8000c10190c */
[----:B------:R2:W-:Y:S04]  /*0af0*/  STG.E desc[UR12][R8.64+0x10], R21 ;  /* 0x0000101508007986 */ /* 0x0005e8000c10190c */
[----:B------:R2:W-:Y:S04]  /*0b00*/  STG.E desc[UR12][R8.64+0x14], R23 ;  /* 0x0000141708007986 */ /* 0x0005e8000c10190c */
[----:B------:R2:W-:Y:S04]  /*0b10*/  STG.E desc[UR12][R8.64+0x18], R25 ;  /* 0x0000181908007986 */ /* 0x0005e8000c10190c */
[----:B------:R2:W-:Y:S02]  /*0b20*/  STG.E desc[UR12][R8.64+0x1c], R27 ;  /* 0x00001c1b08007986 */ /* 0x0005e4000c10190c */
.L_x_384:
[----:B------:R-:W-:Y:S05]  /*0b30*/  @!P2 BRA `(.L_x_383) ;  /* 0x000000000088a947 */ /* 0x000fea0003800000 */
[----:B------:R-:W3:Y:S08]  /*0b40*/  LDC.64 R6, c[0x0][0x380] ;  /* 0x0000e000ff067b82 */ /* 0x000ef00000000a00 */
[----:B0-2---:R-:W0:Y:S01]  /*0b50*/  LDC.64 R8, c[0x0][0x388] ;  /* 0x0000e200ff087b82 */ /* 0x005e220000000a00 */
[----:B---3--:R-:W-:-:S05]  /*0b60*/  @P1 IMAD.WIDE R6, R4, 0x4, R6 ;  /* 0x0000000404061825 */ /* 0x008fca00078e0206 */
[----:B-1----:R-:W2:Y:S04]  /*0b70*/  @P1 LDG.E.CONSTANT R15, desc[UR12][R6.64] ;  /* 0x0000000c060f1981 */ /* 0x002ea8000c1e9900 */
[----:B------:R-:W3:Y:S04]  /*0b80*/  @P1 LDG.E.CONSTANT R17, desc[UR12][R6.64+0x4] ;  /* 0x0000040c06111981 */ /* 0x000ee8000c1e9900 */
[----:B------:R-:W4:Y:S04]  /*0b90*/  @P1 LDG.E.CONSTANT R19, desc[UR12][R6.64+0x8] ;  /* 0x0000080c06131981 */ /* 0x000f28000c1e9900 */
[----:B------:R-:W5:Y:S01]  /*0ba0*/  @P1 LDG.E.CONSTANT R21, desc[UR12][R6.64+0xc] ;  /* 0x00000c0c06151981 */ /* 0x000f62000c1e9900 */
[----:B------:R-:W-:Y:S01]  /*0bb0*/  ISETP.NE.AND P2, PT, R2, RZ, PT ;  /* 0x000000ff0200720c */ /* 0x000fe20003f45270 */
[----:B0-----:R-:W-:Y:S01]  /*0bc0*/  @P1 IMAD.WIDE R8, R5, 0x4, R8 ;  /* 0x0000000405081825 */ /* 0x001fe200078e0208 */
[----:B------:R-:W-:-:S02]  /*0bd0*/  MOV R13, R4 ;  /* 0x00000004000d7202 */ /* 0x000fc40000000f00 */
[----:B------:R-:W-:Y:S01]  /*0be0*/  @P1 IADD3 R5, PT, PT, R5, 0x4, RZ ;  /* 0x0000000405051810 */ /* 0x000fe20007ffe0ff */
[----:B------:R-:W-:-:S04]  /*0bf0*/  @P1 VIADD R4, R4, 0x4 ;  /* 0x0000000404041836 */ /* 0x000fc80000000000 */
[----:B------:R-:W-:Y:S01]  /*0c00*/  @P1 IMAD.MOV.U32 R13, RZ, RZ, R4 ;  /* 0x000000ffff0d1224 */ /* 0x000fe200078e0004 */
[----:B--2---:R0:W-:Y:S04]  /*0c10*/  @P1 STG.E desc[UR12][R8.64], R15 ;  /* 0x0000000f08001986 */ /* 0x0041e8000c10190c */
[----:B---3--:R0:W-:Y:S04]  /*0c20*/  @P1 STG.E desc[UR12][R8.64+0x4], R17 ;  /* 0x0000041108001986 */ /* 0x0081e8000c10190c */
[----:B----4-:R0:W-:Y:S04]  /*0c30*/  @P1 STG.E desc[UR12][R8.64+0x8], R19 ;  /* 0x0000081308001986 */ /* 0x0101e8000c10190c */
[----:B-----5:R0:W-:Y:S01]  /*0c40*/  @P1 STG.E desc[UR12][R8.64+0xc], R21 ;  /* 0x00000c1508001986 */ /* 0x0201e2000c10190c */
[----:B------:R-:W-:Y:S05]  /*0c50*/  @!P2 BRA `(.L_x_383) ;  /* 0x000000000040a947 */ /* 0x000fea0003800000 */
[----:B------:R-:W1:Y:S08]  /*0c60*/  LDC.64 R6, c[0x0][0x380] ;  /* 0x0000e000ff067b82 */ /* 0x000e700000000a00 */
[----:B0-----:R-:W0:Y:S01]  /*0c70*/  LDC.64 R8, c[0x0][0x388] ;  /* 0x0000e200ff087b82 */ /* 0x001e220000000a00 */
[----:B-1----:R-:W-:-:S05]  /*0c80*/  IMAD.WIDE R6, R13, 0x4, R6 ;  /* 0x000000040d067825 */ /* 0x002fca00078e0206 */
[----:B------:R-:W2:Y:S01]  /*0c90*/  LDG.E.CONSTANT R15, desc[UR12][R6.64] ;  /* 0x0000000c060f7981 */ /* 0x000ea2000c1e9900 */
[----:B------:R-:W-:Y:S01]  /*0ca0*/  ISETP.NE.AND P2, PT, R2, 0x1, PT ;  /* 0x000000010200780c */ /* 0x000fe20003f45270 */
[----:B0-----:R-:W-:Y:S01]  /*0cb0*/  IMAD.WIDE R8, R5, 0x4, R8 ;  /* 0x0000000405087825 */ /* 0x001fe200078e0208 */
[----:B------:R-:W-:-:S04]  /*0cc0*/  IADD3 R4, PT, PT, R13, 0x1, RZ ;  /* 0x000000010d047810 */ /* 0x000fc80007ffe0ff */
[----:B--2---:R3:W-:Y:S07]  /*0cd0*/  STG.E desc[UR12][R8.64], R15 ;  /* 0x0000000f08007986 */ /* 0x0047ee000c10190c */
[----:B------:R-:W-:Y:S05]  /*0ce0*/  @!P2 BRA `(.L_x_383) ;  /* 0x00000000001ca947 */ /* 0x000fea0003800000 */
[----:B------:R-:W-:Y:S01]  /*0cf0*/  ISETP.NE.AND P2, PT, R2, 0x2, PT ;  /* 0x000000020200780c */ /* 0x000fe20003f45270 */
[----:B------:R-:W2:-:S12]  /*0d00*/  LDG.E.CONSTANT R5, desc[UR12][R6.64+0x4] ;  /* 0x0000040c06057981 */ /* 0x000e98000c1e9900 */
[----:B---3--:R-:W3:Y:S01]  /*0d10*/  @P2 LDG.E.CONSTANT R15, desc[UR12][R6.64+0x8] ;  /* 0x0000080c060f2981 */ /* 0x008ee2000c1e9900 */
[C---:B------:R-:W-:Y:S01]  /*0d20*/  VIADD R4, R13.reuse, 0x2 ;  /* 0x000000020d047836 */ /* 0x040fe20000000000 */
[----:B------:R-:W-:Y:S02]  /*0d30*/  @P2 IADD3 R4, PT, PT, R13, 0x3, RZ ;  /* 0x000000030d042810 */ /* 0x000fe40007ffe0ff */
[----:B--2---:R4:W-:Y:S04]  /*0d40*/  STG.E desc[UR12][R8.64+0x4], R5 ;  /* 0x0000040508007986 */ /* 0x0049e8000c10190c */
[----:B---3--:R4:W-:Y:S02]  /*0d50*/  @P2 STG.E desc[UR12][R8.64+0x8], R15 ;  /* 0x0000080f08002986 */ /* 0x0089e4000c10190c */
.L_x_383:
[----:B------:R-:W-:Y:S05]  /*0d60*/  BRA.U UP1, `(.L_x_385) ;  /* 0xfffffff9013c7547 */ /* 0x000fea000b83ffff */
[----:B-1----:R-:W-:Y:S05]  /*0d70*/  EXIT ;  /* 0x000000000000794d */ /* 0x002fea0003800000 */
.L_x_386:
        /* <DEDUP_REMOVED lines=16> */
.L_x_460:


//--------------------- .text.imageVector         --------------------------
	.section	.text.imageVector,"ax",@progbits
	.align	128
        .global         imageVector
        .type           imageVector,@function
        .size           imageVector,(.L_x_461 - imageVector)
        .other          imageVector,@"STO_CUDA_ENTRY STV_DEFAULT"
imageVector:
.text.imageVector:
        /* <DEDUP_REMOVED lines=102> */
.L_x_391:
[----:B0-----:R-:W0:Y:S01]  /*0660*/  LDCU.64 UR10, c[0x0][0x398] ;  /* 0x00007300ff0a77ac */ /* 0x001e220008000a00 */
[----:B---34-:R-:W-:Y:S01]  /*0670*/  VIADD R5, R0, UR4 ;  /* 0x0000000400057c36 */ /* 0x018fe20008000000 */
[----:B------:R-:W-:Y:S01]  /*0680*/  ISETP.NE.AND P3, PT, R11, RZ, PT ;  /* 0x000000ff0b00720c */ /* 0x000fe20003f65270 */
[----:B------:R-:W-:Y:S02]  /*0690*/  UIADD3 UR4, UPT, UPT, UR4, 0x1, URZ ;  /* 0x0000000104047890 */ /* 0x000fe4000fffe0ff */
[----:B0-----:R-:W-:Y:S02]  /*06a0*/  UISETP.GE.U32.AND UP0, UPT, UR10, 0x10, UPT ;  /* 0x000000100a00788c */ /* 0x001fe4000bf06070 */
[----:B------:R-:W-:Y:S01]  /*06b0*/  IMAD R5, R5, UR10, RZ ;  /* 0x0000000a05057c24 */ /* 0x000fe2000f8e02ff */
[----:B------:R-:W-:-:S06]  /*06c0*/  UISETP.NE.AND UP1, UPT, UR4, UR11, UPT ;  /* 0x0000000b0400728c */ /* 0x000fcc000bf25270 */
[----:B--2---:R-:W-:Y:S05]  /*06d0*/  BRA.U !UP0, `(.L_x_387) ;  /* 0x0000000108b07547 */ /* 0x004fea000b800000 */
[----:B------:R-:W-:-:S07]  /*06e0*/  MOV R10, R3 ;  /* 0x00000003000a7202 */ /* 0x000fce0000000f00 */
.L_x_388:
        /* <DEDUP_REMOVED lines=43> */
.L_x_387:
        /* <DEDUP_REMOVED lines=25> */
.L_x_390:
        /* <DEDUP_REMOVED lines=24> */
[C---:B0-----:R-:W-:Y:S01]  /*0cb0*/  IMAD.WIDE R8, R13.reuse, 0x4, R8 ;  /* 0x000000040d087825 */ /* 0x041fe200078e0208 */
[----:B------:R-:W-:-:S04]  /*0cc0*/  IADD3 R4, PT, PT, R13, 0x1, RZ ;  /* 0x000000010d047810 */ /* 0x000fc80007ffe0ff */
[----:B--2---:R3:W-:Y:S07]  /*0cd0*/  STG.E desc[UR12][R8.64], R5 ;  /* 0x0000000508007986 */ /* 0x0047ee000c10190c */
[----:B------:R-:W-:Y:S05]  /*0ce0*/  @!P2 BRA `(.L_x_389) ;  /* 0x00000000001ca947 */ /* 0x000fea0003800000 */
[----:B------:R-:W-:Y:S01]  /*0cf0*/  ISETP.NE.AND P2, PT, R2, 0x2, PT ;  /* 0x000000020200780c */ /* 0x000fe20003f45270 */
[----:B---3--:R-:W2:-:S12]  /*0d00*/  LDG.E.CONSTANT R5, desc[UR12][R6.64+0x4] ;  /* 0x0000040c06057981 */ /* 0x008e98000c1e9900 */
[----:B------:R-:W3:Y:S01]  /*0d10*/  @P2 LDG.E.CONSTANT R15, desc[UR12][R6.64+0x8] ;  /* 0x0000080c060f2981 */ /* 0x000ee2000c1e9900 */
[C---:B------:R-:W-:Y:S01]  /*0d20*/  VIADD R4, R13.reuse, 0x2 ;  /* 0x000000020d047836 */ /* 0x040fe20000000000 */
[----:B------:R-:W-:Y:S02]  /*0d30*/  @P2 IADD3 R4, PT, PT, R13, 0x3, RZ ;  /* 0x000000030d042810 */ /* 0x000fe40007ffe0ff */
[----:B--2---:R4:W-:Y:S04]  /*0d40*/  STG.E desc[UR12][R8.64+0x4], R5 ;  /* 0x0000040508007986 */ /* 0x0049e8000c10190c */
[----:B---3--:R4:W-:Y:S02]  /*0d50*/  @P2 STG.E desc[UR12][R8.64+0x8], R15 ;  /* 0x0000080f08002986 */ /* 0x0089e4000c10190c */
.L_x_389:
[----:B------:R-:W-:Y:S05]  /*0d60*/  BRA.U UP1, `(.L_x_391) ;  /* 0xfffffff9013c7547 */ /* 0x000fea000b83ffff */
[----:B-1----:R-:W-:Y:S05]  /*0d70*/  EXIT ;  /* 0x000000000000794d */ /* 0x002fea0003800000 */
.L_x_392:
        /* <DEDUP_REMOVED lines=16> */
.L_x_461:


//--------------------- .text.multiplyIndex       --------------------------
	.section	.text.multiplyIndex,"ax",@progbits
	.align	128
        .global         multiplyIndex
        .type           multiplyIndex,@function
        .size           multiplyIndex,(.L_x_462 - multiplyIndex)
        .other          multiplyIndex,@"STO_CUDA_ENTRY STV_DEFAULT"
multiplyIndex:
.text.multiplyIndex:
        /* <DEDUP_REMOVED lines=11> */
[C---:B-1----:R-:W-:Y:S02]  /*00b0*/  IMAD R0, R5.reuse, UR6, RZ ;  /* 0x0000000605007c24 */ /* 0x042fe4000f8e02ff */
[----:B0-----:R-:W-:-:S03]  /*00c0*/  IMAD.WIDE R2, R5, 0x4, R2 ;  /* 0x0000000405027825 */ /* 0x001fc600078e0202 */
[----:B------:R-:W-:-:S05]  /*00d0*/  I2FP.F32.S32 R5, R0 ;  /* 0x0000000000057245 */ /* 0x000fca0000201400 */
[----:B--2---:R-:W-:Y:S01]  /*00e0*/  STG.E desc[UR4][R2.64], R5 ;  /* 0x0000000502007986 */ /* 0x004fe2000c101904 */
[----:B------:R-:W-:Y:S05]  /*00f0*/  EXIT ;  /* 0x000000000000794d */ /* 0x000fea0003800000 */
.L_x_393:
        /* <DEDUP_REMOVED lines=16> */
.L_x_462:


//--------------------- .text.set                 --------------------------
	.section	.text.set,"ax",@progbits
	.align	128
        .global         set
        .type           set,@function
        .size           set,(.L_x_463 - set)
        .other          set,@"STO_CUDA_ENTRY STV_DEFAULT"
set:
.text.set:
[----:B------:R-:W-:Y:S08]  /*0000*/  LDC R1, c[0x0][0x37c] ;  /* 0x0000df00ff017b82 */ /* 0x000ff00000000800 */
[----:B------:R-:W0:Y:S01]  /*0010*/  LDC.64 R2, c[0x0][0x380] ;  /* 0x0000e000ff027b82 */ /* 0x000e220000000a00 */
[----:B------:R-:W1:Y:S07]  /*0020*/  LDCU.64 UR4, c[0x0][0x358] ;  /* 0x00006b00ff0477ac */ /* 0x000e6e0008000a00 */
[----:B------:R-:W0:Y:S02]  /*0030*/  LDC.64 R4, c[0x0][0x388] ;  /* 0x0000e200ff047b82 */ /* 0x000e240000000a00 */
[----:B0-----:R-:W-:-:S05]  /*0040*/  IMAD.WIDE R2, R4, 0x4, R2 ;  /* 0x0000000404027825 */ /* 0x001fca00078e0202 */
[----:B-1----:R-:W-:Y:S01]  /*0050*/  STG.E desc[UR4][R2.64], R5 ;  /* 0x0000000502007986 */ /* 0x002fe2000c101904 */
[----:B------:R-:W-:Y:S05]  /*0060*/  EXIT ;  /* 0x000000000000794d */ /* 0x000fea0003800000 */
.L_x_394:
        /* <DEDUP_REMOVED lines=9> */
.L_x_463:


//--------------------- .text.gelu                --------------------------
	.section	.text.gelu,"ax",@progbits
	.align	128
        .global         gelu
        .type           gelu,@function
        .size           gelu,(.L_x_464 - gelu)
        .other          gelu,@"STO_CUDA_ENTRY STV_DEFAULT"
gelu:
.text.gelu:
        /* <DEDUP_REMOVED lines=42> */
[----:B------:R-:W-:-:S03]  /*02a0*/  FMUL R5, R5, R10 ;  /* 0x0000000a05057220 */ /* 0x000fc60000400000 */
        /* <DEDUP_REMOVED lines=11> */
[----:B------:R-:W-:Y:S01]  /*0360*/  FFMA R3, R12, 3, R3 ;  /* 0x404000000c037823 */ /* 0x000fe20000000003 */
[----:B------:R-:W-:Y:S01]  /*0370*/  HFMA2 R12, -RZ, RZ, 1.875, 0 ;  /* 0x3f800000ff0c7431 */ /* 0x000fe200000001ff */
        /* <DEDUP_REMOVED lines=13> */
[----:B------:R-:W-:Y:S01]  /*0450*/  FFMA R6, R3, R6, 1 ;  /* 0x3f80000003067423 */ /* 0x000fe20000000006 */
[----:B------:R-:W-:-:S03]  /*0460*/  MOV R3, 0x3f800000 ;  /* 0x3f80000000037802 */ /* 0x000fc60000000f00 */
        /* <DEDUP_REMOVED lines=14> */
.L_x_396:
[----:B------:R-:W-:Y:S05]  /*0550*/  BSYNC.RECONVERGENT B0 ;  /* 0x0000000000007941 */ /* 0x000fea0003800200 */
.L_x_395:
[----:B------:R-:W0:Y:S01]  /*0560*/  F2F.F64.F32 R6, R3 ;  /* 0x0000000300067310 */ /* 0x000e220000201800 */
[----:B------:R-:W-:Y:S01]  /*0570*/  UMOV UR6, 0xe469a184 ;  /* 0xe469a18400067882 */ /* 0x000fe20000000000 */
[----:B------:R-:W-:Y:S01]  /*0580*/  UMOV UR7, 0x3fa2444e ;  /* 0x3fa2444e00077882 */ /* 0x000fe20000000000 */
[----:B------:R-:W-:-:S05]  /*0590*/  MOV R10, 0x3c80f082 ;  /* 0x3c80f082000a7802 */ /* 0x000fca0000000f00 */
[----:B------:R-:W1:Y:S01]  /*05a0*/  F2F.F64.F32 R4, R0 ;  /* 0x0000000000047310 */ /* 0x000e620000201800 */
[----:B0-----:R-:W-:Y:S01]  /*05b0*/  DMUL R6, R6, UR6 ;  /* 0x0000000606067c28 */ /* 0x001fe20008000000 */
[----:B------:R-:W-:Y:S01]  /*05c0*/  UMOV UR6, 0x48df6ce3 ;  /* 0x48df6ce300067882 */ /* 0x000fe20000000000 */
[----:B------:R-:W-:-:S06]  /*05d0*/  UMOV UR7, 0x3fe98845 ;  /* 0x3fe9884500077882 */ /* 0x000fcc0000000000 */
[C---:B-1----:R-:W-:Y:S02]  /*05e0*/  DFMA R6, R4.reuse, UR6, R6 ;  /* 0x0000000604067c2b */ /* 0x042fe40008000006 */
[----:B------:R-:W-:-:S08]  /*05f0*/  DMUL R4, R4, 0.5 ;  /* 0x3fe0000004047828 */ /* 0x000fd00000000000 */
[----:B------:R-:W0:Y:S01]  /*0600*/  F2F.F32.F64 R6, R6 ;  /* 0x0000000600067310 */ /* 0x000e220000301000 */
[----:B------:R-:W-:-:S04]  /*0610*/  SHF.R.U32.HI R3, RZ, 0x1f, R7 ;  /* 0x0000001fff037819 */ /* 0x000fc80000011607 */
[----:B------:R-:W-:-:S04]  /*0620*/  LOP3.LUT R0, R3, 0x1, RZ, 0xc0, !PT ;  /* 0x0000000103007812 */ /* 0x000fc800078ec0ff */
[----:B------:R-:W-:-:S04]  /*0630*/  ISETP.NE.U32.AND P0, PT, R0, 0x1, PT ;  /* 0x000000010000780c */ /* 0x000fc80003f05070 */
[----:B------:R-:W-:Y:S01]  /*0640*/  ISETP.NE.U32.AND.EX P0, PT, RZ, RZ, PT, P0 ;  /* 0x000000ffff00720c */ /* 0x000fe20003f05100 */
[C---:B0-----:R-:W-:Y:S01]  /*0650*/  FMUL R8, |R6|.reuse, 2.8853900432586669922 ;  /* 0x4038aa3b06087820 */ /* 0x041fe20000400200 */
        /* <DEDUP_REMOVED lines=8> */
[----:B0-----:R-:W-:Y:S02]  /*06e0*/  FFMA R0, R9, -2, R12 ;  /* 0xc000000009007823 */ /* 0x001fe4000000000c */
[----:B------:R-:W0:Y:S03]  /*06f0*/  LDC.64 R8, c[0x0][0x388] ;  /* 0x0000e200ff087b82 */ /* 0x000e260000000a00 */
[----:B------:R-:W-:Y:S01]  /*0700*/  FSEL R3, R0, 1, !P1 ;  /* 0x3f80000000037808 */ /* 0x000fe20004800000 */
[----:B------:R-:W-:-:S03]  /*0710*/  FFMA R0, R11, R10, -0.33332768082618713379 ;  /* 0xbeaaa9ed0b007423 */ /* 0x000fc6000000000a */
[----:B------:R-:W-:Y:S01]  /*0720*/  FSEL R10, -|R3|, |R3|, !P0 ;  /* 0x40000003030a7208 */ /* 0x000fe20004000300 */
[----:B------:R-:W-:-:S04]  /*0730*/  FFMA R11, R11, R0, RZ ;  /* 0x000000000b0b7223 */ /* 0x000fc800000000ff */
[----:B------:R-:W-:-:S04]  /*0740*/  @!P2 FFMA R10, R6, R11, R6 ;  /* 0x0000000b060aa223 */ /* 0x000fc80000000006 */
[----:B------:R-:W1:Y:S01]  /*0750*/  F2F.F64.F32 R6, R10 ;  /* 0x0000000a00067310 */ /* 0x000e620000201800 */
[----:B0-----:R-:W-:Y:S01]  /*0760*/  IMAD.WIDE R2, R2, 0x4, R8 ;  /* 0x0000000402027825 */ /* 0x001fe200078e0208 */
[----:B-1----:R-:W-:-:S08]  /*0770*/  DADD R6, R6, 1 ;  /* 0x3ff0000006067429 */ /* 0x002fd00000000000 */
[----:B------:R-:W-:-:S10]  /*0780*/  DMUL R4, R6, R4 ;  /* 0x0000000406047228 */ /* 0x000fd40000000000 */
[----:B------:R-:W0:Y:S02]  /*0790*/  F2F.F32.F64 R5, R4 ;  /* 0x0000000400057310 */ /* 0x000e240000301000 */
[----:B0-----:R-:W-:Y:S01]  /*07a0*/  STG.E desc[UR4][R2.64], R5 ;  /* 0x0000000502007986 */ /* 0x001fe2000c101904 */
[----:B------:R-:W-:Y:S05]  /*07b0*/  EXIT ;  /* 0x000000000000794d */ /* 0x000fea0003800000 */
.L_x_397:
        /* <DEDUP_REMOVED lines=12> */
.L_x_464:


//--------------------- .text.fill                --------------------------
	.section	.text.fill,"ax",@progbits
	.align	128
        .global         fill
        .type           fill,@function
        .size           fill,(.L_x_465 - fill)
        .other          fill,@"STO_CUDA_ENTRY STV_DEFAULT"
fill:
.text.fill:
        /* <DEDUP_REMOVED lines=14> */
.L_x_398:
        /* <DEDUP_REMOVED lines=10> */
.L_x_465:


//--------------------- .nv.shared.reserved.0     --------------------------
	.section	.nv.shared.reserved.0,"aw",@nobits
	.weak		__nv_reservedSMEM_offset_0_alias
	.size		__nv_reservedSMEM_offset_0_alias, 0, 64
	.other		__nv_reservedSMEM_offset_0_alias,@"STO_CUDA_RESERVED_SHARED STV_DEFAULT"
__nv_reservedSMEM_offset_0_alias:
	.zero		0
	.zero		64


//--------------------- .nv.constant0.derSoftmax  --------------------------
	.section	.nv.constant0.derSoftmax,"a",@progbits
	.sectionflags	@""
	.align	4
.nv.constant0.derSoftmax:
	.zero		928


//--------------------- .nv.constant0.Softmax     --------------------------
	.section	.nv.constant0.Softmax,"a",@progbits
	.sectionflags	@""
	.align	4
.nv.constant0.Softmax:
	.zero		920


//--------------------- .nv.constant0.matrixMultiplicationKernel --------------------------
	.section	.nv.constant0.matrixMultiplicationKernel,"a",@progbits
	.sectionflags	@""
	.align	4
.nv.constant0.matrixMultiplicationKernel:
	.zero		932


//--------------------- .nv.constant0.derGelu     --------------------------
	.section	.nv.constant0.derGelu,"a",@progbits
	.sectionflags	@""
	.align	4
.nv.constant0.derGelu:
	.zero		924


//--------------------- .nv.constant0.fillUnderDiagonal --------------------------
	.section	.nv.constant0.fillUnderDiagonal,"a",@progbits
	.sectionflags	@""
	.align	4
.nv.constant0.fillUnderDiagonal:
	.zero		916


//--------------------- .nv.constant0.mask        --------------------------
	.section	.nv.constant0.mask,"a",@progbits
	.sectionflags	@""
	.align	4
.nv.constant0.mask:
	.zero		924


//--------------------- .nv.constant0.dropoutBack --------------------------
	.section	.nv.constant0.dropoutBack,"a",@progbits
	.sectionflags	@""
	.align	4
.nv.constant0.dropoutBack:
	.zero		932


//--------------------- .nv.constant0.addBackCopy --------------------------
	.section	.nv.constant0.addBackCopy,"a",@progbits
	.sectionflags	@""
	.align	4
.nv.constant0.addBackCopy:
	.zero		928


//--------------------- .nv.constant0.subDivSqrtNorm --------------------------
	.section	.nv.constant0.subDivSqrtNorm,"a",@progbits
	.sectionflags	@""
	.align	4
.nv.constant0.subDivSqrtNorm:
	.zero		940


//--------------------- .nv.constant0.momentumPow2 --------------------------
	.section	.nv.constant0.momentumPow2,"a",@progbits
	.sectionflags	@""
	.align	4
.nv.constant0.momentumPow2:
	.zero		920


//--------------------- .nv.constant0.momentum    --------------------------
	.section	.nv.constant0.momentum,"a",@progbits
	.sectionflags	@""
	.align	4
.nv.constant0.momentum:
	.zero		920


//--------------------- .nv.constant0.divide_add  --------------------------
	.section	.nv.constant0.divide_add,"a",@progbits
	.sectionflags	@""
	.align	4
.nv.constant0.divide_add:
	.zero		916


//--------------------- .nv.constant0.isnan       --------------------------
	.section	.nv.constant0.isnan,"a",@progbits
	.sectionflags	@""
	.align	4
.nv.constant0.isnan:
	.zero		916


//--------------------- .nv.constant0.sum         --------------------------
	.section	.nv.constant0.sum,"a",@progbits
	.sectionflags	@""
	.align	4
.nv.constant0.sum:
	.zero		916


//--------------------- .nv.constant0.pow2        --------------------------
	.section	.nv.constant0.pow2,"a",@progbits
	.sectionflags	@""
	.align	4
.nv.constant0.pow2:
	.zero		908


//--------------------- .nv.constant0.derNorm_part_1 --------------------------
	.section	.nv.constant0.derNorm_part_1,"a",@progbits
	.sectionflags	@""
	.align	4
.nv.constant0.derNorm_part_1:
	.zero		924


//--------------------- .nv.constant0.derMean_part_3 --------------------------
	.section	.nv.constant0.derMean_part_3,"a",@progbits
	.sectionflags	@""
	.align	4
.nv.constant0.derMean_part_3:
	.zero		940


//--------------------- .nv.constant0.derMean_part_1 --------------------------
	.section	.nv.constant0.derMean_part_1,"a",@progbits
	.sectionflags	@""
	.align	4
.nv.constant0.derMean_part_1:
	.zero		924


//--------------------- .nv.constant0.derVar_part_3 --------------------------
	.section	.nv.constant0.derVar_part_3,"a",@progbits
	.sectionflags	@""
	.align	4
.nv.constant0.derVar_part_3:
	.zero		916


//--------------------- .nv.constant0.derVar_part_1 --------------------------
	.section	.nv.constant0.derVar_part_1,"a",@progbits
	.sectionflags	@""
	.align	4
.nv.constant0.derVar_part_1:
	.zero		924


//--------------------- .nv.constant0.mul         --------------------------
	.section	.nv.constant0.mul,"a",@progbits
	.sectionflags	@""
	.align	4
.nv.constant0.mul:
	.zero		912


//--------------------- .nv.constant0.sub         --------------------------
	.section	.nv.constant0.sub,"a",@progbits
	.sectionflags	@""
	.align	4
.nv.constant0.sub:
	.zero		924


//--------------------- .nv.constant0.dropout     --------------------------
	.section	.nv.constant0.dropout,"a",@progbits
	.sectionflags	@""
	.align	4
.nv.constant0.dropout:
	.zero		924


//--------------------- .nv.constant0.normalization_part_1 --------------------------
	.section	.nv.constant0.normalization_part_1,"a",@progbits
	.sectionflags	@""
	.align	4
.nv.constant0.normalization_part_1:
	.zero		920


//--------------------- .nv.constant0.addCopy     --------------------------
	.section	.nv.constant0.addCopy,"a",@progbits
	.sectionflags	@""
	.align	4
.nv.constant0.addCopy:
	.zero		928


//--------------------- .nv.constant0.vectorScalarSet --------------------------
	.section	.nv.constant0.vectorScalarSet,"a",@progbits
	.sectionflags	@""
	.align	4
.nv.constant0.vectorScalarSet:
	.zero		912


//--------------------- .nv.constant0.matrixDiv_doublePrecision --------------------------
	.section	.nv.constant0.matrixDiv_doublePrecision,"a",@progbits
	.sectionflags	@""
	.align	4
.nv.constant0.matrixDiv_doublePrecision:
	.zero		916


//--------------------- .nv.constant0.matrixDiv   --------------------------
	.section	.nv.constant0.matrixDiv,"a",@progbits
	.sectionflags	@""
	.align	4
.nv.constant0.matrixDiv:
	.zero		912


//--------------------- .nv.constant0.MatAdd      --------------------------
	.section	.nv.constant0.MatAdd,"a",@progbits
	.sectionflags	@""
	.align	4
.nv.constant0.MatAdd:
	.zero		916


//--------------------- .nv.constant0.set2        --------------------------
	.section	.nv.constant0.set2,"a",@progbits
	.sectionflags	@""
	.align	4
.nv.constant0.set2:
	.zero		928


//--------------------- .nv.constant0.reverse     --------------------------
	.section	.nv.constant0.reverse,"a",@progbits
	.sectionflags	@""
	.align	4
.nv.constant0.reverse:
	.zero		916


//--------------------- .nv.constant0.add_NNMatrix --------------------------
	.section	.nv.constant0.add_NNMatrix,"a",@progbits
	.sectionflags	@""
	.align	4
.nv.constant0.add_NNMatrix:
	.zero		920


//--------------------- .nv.constant0.normalization_part_2 --------------------------
	.section	.nv.constant0.normalization_part_2,"a",@progbits
	.sectionflags	@""
	.align	4
.nv.constant0.normalization_part_2:
	.zero		960


//--------------------- .nv.constant0.findVariance_part --------------------------
	.section	.nv.constant0.findVariance_part,"a",@progbits
	.sectionflags	@""
	.align	4
.nv.constant0.findVariance_part:
	.zero		928


//--------------------- .nv.constant0.derivativeWeight_2 --------------------------
	.section	.nv.constant0.derivativeWeight_2,"a",@progbits
	.sectionflags	@""
	.align	4
.nv.constant0.derivativeWeight_2:
	.zero		952


//--------------------- .nv.constant0.derNorm_part_2 --------------------------
	.section	.nv.constant0.derNorm_part_2,"a",@progbits
	.sectionflags	@""
	.align	4
.nv.constant0.derNorm_part_2:
	.zero		960


//--------------------- .nv.constant0.derMean_part_2 --------------------------
	.section	.nv.constant0.derMean_part_2,"a",@progbits
	.sectionflags	@""
	.align	4
.nv.constant0.derMean_part_2:
	.zero		944


//--------------------- .nv.constant0.derVar_part_2 --------------------------
	.section	.nv.constant0.derVar_part_2,"a",@progbits
	.sectionflags	@""
	.align	4
.nv.constant0.derVar_part_2:
	.zero		936


//--------------------- .nv.constant0.generateErrorNorm --------------------------
	.section	.nv.constant0.generateErrorNorm,"a",@progbits
	.sectionflags	@""
	.align	4
.nv.constant0.generateErrorNorm:
	.zero		928


//--------------------- .nv.constant0.findMean_part --------------------------
	.section	.nv.constant0.findMean_part,"a",@progbits
	.sectionflags	@""
	.align	4
.nv.constant0.findMean_part:
	.zero		920


//--------------------- .nv.constant0.derivativeWeight --------------------------
	.section	.nv.constant0.derivativeWeight,"a",@progbits
	.sectionflags	@""
	.align	4
.nv.constant0.derivativeWeight:
	.zero		928


//--------------------- .nv.constant0.dot_VectorAndMatrix --------------------------
	.section	.nv.constant0.dot_VectorAndMatrix,"a",@progbits
	.sectionflags	@""
	.align	4
.nv.constant0.dot_VectorAndMatrix:
	.zero		928


//--------------------- .nv.constant0.add3        --------------------------
	.section	.nv.constant0.add3,"a",@progbits
	.sectionflags	@""
	.align	4
.nv.constant0.add3:
	.zero		920


//--------------------- .nv.constant0.backImageVector --------------------------
	.section	.nv.constant0.backImageVector,"a",@progbits
	.sectionflags	@""
	.align	4
.nv.constant0.backImageVector:
	.zero		928


//--------------------- .nv.constant0.imageVector --------------------------
	.section	.nv.constant0.imageVector,"a",@progbits
	.sectionflags	@""
	.align	4
.nv.constant0.imageVector:
	.zero		928


//--------------------- .nv.constant0.multiplyIndex --------------------------
	.section	.nv.constant0.multiplyIndex,"a",@progbits
	.sectionflags	@""
	.align	4
.nv.constant0.multiplyIndex:
	.zero		912


//--------------------- .nv.constant0.set         --------------------------
	.section	.nv.constant0.set,"a",@progbits
	.sectionflags	@""
	.align	4
.nv.constant0.set:
	.zero		912


//--------------------- .nv.constant0.gelu        --------------------------
	.section	.nv.constant0.gelu,"a",@progbits
	.sectionflags	@""
	.align	4
.nv.constant0.gelu:
	.zero		916


//--------------------- .nv.constant0.fill        --------------------------
	.section	.nv.constant0.fill,"a",@progbits
	.sectionflags	@""
	.align	4
.nv.constant0.fill:
	.zero		912


//--------------------- SYMBOLS --------------------------

	.type		.nv.reservedSmem.offset0,@object
	.size		.nv.reservedSmem.offset0,0x4
